//
// Generated by NVIDIA NVVM Compiler
//
// Compiler Build ID: CL-36424714
// Cuda compilation tools, release 13.0, V13.0.88
// Based on NVVM 20.0.0
//

.version 9.0
.target sm_100
.address_size 64

	// .globl	_Z7iteratePdS_m
// _ZZN3cub18CUB_300001_SM_10006detail6reduce28DeviceReduceSingleTileKernelINS2_10policy_hubIdyN4cuda3__47maximumIvEEE10Policy1000EPdSB_yS8_ddNS5_3std3__410__identityEEEvT0_T1_T2_T3_T4_T6_E12temp_storage has been demoted
// _ZZN3cub18CUB_300001_SM_10006detail6reduce18DeviceReduceKernelINS2_10policy_hubIdyN4cuda3__47maximumIvEEE10Policy1000EPdyS8_dNS5_3std3__410__identityEEEvT0_PT3_T1_NS0_13GridEvenShareISI_EET2_T4_E12temp_storage has been demoted
// _ZZN3cub18CUB_300001_SM_10006detail6reduce28DeviceReduceSingleTileKernelINS2_10policy_hubIdyN4cuda3__47maximumIvEEE10Policy1000EPdSB_iS8_ddNS5_3std3__410__identityEEEvT0_T1_T2_T3_T4_T6_E12temp_storage has been demoted
.global .align 1 .b8 _ZN34_INTERNAL_21ef12c1_4_k_cu_20bd244a4cuda3std3__45__cpo5beginE[1];
.global .align 1 .b8 _ZN34_INTERNAL_21ef12c1_4_k_cu_20bd244a4cuda3std3__45__cpo3endE[1];
.global .align 1 .b8 _ZN34_INTERNAL_21ef12c1_4_k_cu_20bd244a4cuda3std3__45__cpo6cbeginE[1];
.global .align 1 .b8 _ZN34_INTERNAL_21ef12c1_4_k_cu_20bd244a4cuda3std3__45__cpo4cendE[1];
.global .align 1 .b8 _ZN34_INTERNAL_21ef12c1_4_k_cu_20bd244a4cuda3std3__45__cpo6rbeginE[1];
.global .align 1 .b8 _ZN34_INTERNAL_21ef12c1_4_k_cu_20bd244a4cuda3std3__45__cpo4rendE[1];
.global .align 1 .b8 _ZN34_INTERNAL_21ef12c1_4_k_cu_20bd244a4cuda3std3__45__cpo7crbeginE[1];
.global .align 1 .b8 _ZN34_INTERNAL_21ef12c1_4_k_cu_20bd244a4cuda3std3__45__cpo5crendE[1];
.global .align 1 .b8 _ZN34_INTERNAL_21ef12c1_4_k_cu_20bd244a4cuda3std3__436_GLOBAL__N__21ef12c1_4_k_cu_20bd244a6ignoreE[1];
.global .align 1 .b8 _ZN34_INTERNAL_21ef12c1_4_k_cu_20bd244a4cuda3std3__419piecewise_constructE[1];
.global .align 1 .b8 _ZN34_INTERNAL_21ef12c1_4_k_cu_20bd244a4cuda3std3__48in_placeE[1];
.global .align 1 .b8 _ZN34_INTERNAL_21ef12c1_4_k_cu_20bd244a4cuda3std3__420unreachable_sentinelE[1];
.global .align 1 .b8 _ZN34_INTERNAL_21ef12c1_4_k_cu_20bd244a4cuda3std3__47nulloptE[1];
.global .align 1 .b8 _ZN34_INTERNAL_21ef12c1_4_k_cu_20bd244a4cuda3std3__48unexpectE[1];
.global .align 1 .b8 _ZN34_INTERNAL_21ef12c1_4_k_cu_20bd244a4cuda3std6ranges3__45__cpo4swapE[1];
.global .align 1 .b8 _ZN34_INTERNAL_21ef12c1_4_k_cu_20bd244a4cuda3std6ranges3__45__cpo9iter_moveE[1];
.global .align 1 .b8 _ZN34_INTERNAL_21ef12c1_4_k_cu_20bd244a4cuda3std6ranges3__45__cpo5beginE[1];
.global .align 1 .b8 _ZN34_INTERNAL_21ef12c1_4_k_cu_20bd244a4cuda3std6ranges3__45__cpo3endE[1];
.global .align 1 .b8 _ZN34_INTERNAL_21ef12c1_4_k_cu_20bd244a4cuda3std6ranges3__45__cpo6cbeginE[1];
.global .align 1 .b8 _ZN34_INTERNAL_21ef12c1_4_k_cu_20bd244a4cuda3std6ranges3__45__cpo4cendE[1];
.global .align 1 .b8 _ZN34_INTERNAL_21ef12c1_4_k_cu_20bd244a4cuda3std6ranges3__45__cpo7advanceE[1];
.global .align 1 .b8 _ZN34_INTERNAL_21ef12c1_4_k_cu_20bd244a4cuda3std6ranges3__45__cpo9iter_swapE[1];
.global .align 1 .b8 _ZN34_INTERNAL_21ef12c1_4_k_cu_20bd244a4cuda3std6ranges3__45__cpo4nextE[1];
.global .align 1 .b8 _ZN34_INTERNAL_21ef12c1_4_k_cu_20bd244a4cuda3std6ranges3__45__cpo4prevE[1];
.global .align 1 .b8 _ZN34_INTERNAL_21ef12c1_4_k_cu_20bd244a4cuda3std6ranges3__45__cpo4dataE[1];
.global .align 1 .b8 _ZN34_INTERNAL_21ef12c1_4_k_cu_20bd244a4cuda3std6ranges3__45__cpo5cdataE[1];
.global .align 1 .b8 _ZN34_INTERNAL_21ef12c1_4_k_cu_20bd244a4cuda3std6ranges3__45__cpo4sizeE[1];
.global .align 1 .b8 _ZN34_INTERNAL_21ef12c1_4_k_cu_20bd244a4cuda3std6ranges3__45__cpo5ssizeE[1];
.global .align 1 .b8 _ZN34_INTERNAL_21ef12c1_4_k_cu_20bd244a4cuda3std6ranges3__45__cpo8distanceE[1];
.global .align 1 .b8 _ZN34_INTERNAL_21ef12c1_4_k_cu_20bd244a6thrust24THRUST_300001_SM_1000_NS6system6detail10sequential3seqE[1];
.global .align 1 .b8 _ZN34_INTERNAL_21ef12c1_4_k_cu_20bd244a6thrust24THRUST_300001_SM_1000_NS12placeholders2_1E[1];
.global .align 1 .b8 _ZN34_INTERNAL_21ef12c1_4_k_cu_20bd244a6thrust24THRUST_300001_SM_1000_NS12placeholders2_2E[1];
.global .align 1 .b8 _ZN34_INTERNAL_21ef12c1_4_k_cu_20bd244a6thrust24THRUST_300001_SM_1000_NS12placeholders2_3E[1];
.global .align 1 .b8 _ZN34_INTERNAL_21ef12c1_4_k_cu_20bd244a6thrust24THRUST_300001_SM_1000_NS12placeholders2_4E[1];
.global .align 1 .b8 _ZN34_INTERNAL_21ef12c1_4_k_cu_20bd244a6thrust24THRUST_300001_SM_1000_NS12placeholders2_5E[1];
.global .align 1 .b8 _ZN34_INTERNAL_21ef12c1_4_k_cu_20bd244a6thrust24THRUST_300001_SM_1000_NS12placeholders2_6E[1];
.global .align 1 .b8 _ZN34_INTERNAL_21ef12c1_4_k_cu_20bd244a6thrust24THRUST_300001_SM_1000_NS12placeholders2_7E[1];
.global .align 1 .b8 _ZN34_INTERNAL_21ef12c1_4_k_cu_20bd244a6thrust24THRUST_300001_SM_1000_NS12placeholders2_8E[1];
.global .align 1 .b8 _ZN34_INTERNAL_21ef12c1_4_k_cu_20bd244a6thrust24THRUST_300001_SM_1000_NS12placeholders2_9E[1];
.global .align 1 .b8 _ZN34_INTERNAL_21ef12c1_4_k_cu_20bd244a6thrust24THRUST_300001_SM_1000_NS12placeholders3_10E[1];

.visible .entry _Z7iteratePdS_m(
	.param .u64 .ptr .align 1 _Z7iteratePdS_m_param_0,
	.param .u64 .ptr .align 1 _Z7iteratePdS_m_param_1,
	.param .u64 _Z7iteratePdS_m_param_2
)
{
	.reg .pred 	%p<6>;
	.reg .b32 	%r<12>;
	.reg .b64 	%rd<21>;
	.reg .b64 	%fd<9>;

	ld.param.u64 	%rd4, [_Z7iteratePdS_m_param_0];
	ld.param.u64 	%rd5, [_Z7iteratePdS_m_param_1];
	ld.param.u64 	%rd6, [_Z7iteratePdS_m_param_2];
	mov.u32 	%r3, %ctaid.x;
	mov.u32 	%r4, %ntid.x;
	mov.u32 	%r5, %tid.x;
	mad.lo.s32 	%r1, %r3, %r4, %r5;
	mov.u32 	%r6, %ctaid.y;
	mov.u32 	%r7, %ntid.y;
	mov.u32 	%r8, %tid.y;
	mad.lo.s32 	%r9, %r6, %r7, %r8;
	setp.eq.s32 	%p1, %r1, 0;
	setp.eq.s32 	%p2, %r9, 0;
	or.pred  	%p3, %p1, %p2;
	@%p3 bra 	$L__BB0_4;
	cvt.u64.u32 	%rd1, %r9;
	add.s64 	%rd2, %rd6, -1;
	setp.eq.s64 	%p4, %rd2, %rd1;
	@%p4 bra 	$L__BB0_4;
	cvt.s64.s32 	%rd3, %r1;
	setp.eq.s64 	%p5, %rd2, %rd3;
	@%p5 bra 	$L__BB0_4;
	cvta.to.global.u64 	%rd7, %rd4;
	mad.lo.s64 	%rd8, %rd6, %rd1, %rd3;
	shl.b64 	%rd9, %rd8, 3;
	add.s64 	%rd10, %rd7, %rd9;
	ld.global.f64 	%fd1, [%rd10+-8];
	add.s32 	%r10, %r9, -1;
	cvt.u64.u32 	%rd11, %r10;
	mad.lo.s64 	%rd12, %rd6, %rd11, %rd3;
	shl.b64 	%rd13, %rd12, 3;
	add.s64 	%rd14, %rd7, %rd13;
	ld.global.f64 	%fd2, [%rd14];
	add.f64 	%fd3, %fd1, %fd2;
	add.s32 	%r11, %r9, 1;
	cvt.u64.u32 	%rd15, %r11;
	mad.lo.s64 	%rd16, %rd6, %rd15, %rd3;
	shl.b64 	%rd17, %rd16, 3;
	add.s64 	%rd18, %rd7, %rd17;
	ld.global.f64 	%fd4, [%rd18];
	add.f64 	%fd5, %fd3, %fd4;
	ld.global.f64 	%fd6, [%rd10+8];
	add.f64 	%fd7, %fd5, %fd6;
	mul.f64 	%fd8, %fd7, 0d3FD0000000000000;
	cvta.to.global.u64 	%rd19, %rd5;
	add.s64 	%rd20, %rd19, %rd9;
	st.global.f64 	[%rd20], %fd8;
$L__BB0_4:
	ret;

}
	// .globl	_Z7restorePdi
.visible .entry _Z7restorePdi(
	.param .u64 .ptr .align 1 _Z7restorePdi_param_0,
	.param .u32 _Z7restorePdi_param_1
)
{
	.reg .b32 	%r<6>;
	.reg .b64 	%rd<14>;
	.reg .b64 	%fd<6>;

	ld.param.u64 	%rd1, [_Z7restorePdi_param_0];
	ld.param.u32 	%r1, [_Z7restorePdi_param_1];
	cvta.to.global.u64 	%rd2, %rd1;
	mov.u32 	%r2, %tid.x;
	cvt.u64.u32 	%rd3, %r2;
	mul.lo.s32 	%r3, %r2, 10;
	cvt.rn.f64.u32 	%fd1, %r3;
	add.s32 	%r4, %r1, -1;
	cvt.rn.f64.s32 	%fd2, %r4;
	div.rn.f64 	%fd3, %fd1, %fd2;
	add.f64 	%fd4, %fd3, 0d4024000000000000;
	mul.wide.u32 	%rd4, %r2, 8;
	add.s64 	%rd5, %rd2, %rd4;
	st.global.f64 	[%rd5], %fd4;
	cvt.s64.s32 	%rd6, %r1;
	mul.lo.s64 	%rd7, %rd6, %rd3;
	shl.b64 	%rd8, %rd7, 3;
	add.s64 	%rd9, %rd2, %rd8;
	st.global.f64 	[%rd9], %fd4;
	add.f64 	%fd5, %fd3, 0d4034000000000000;
	mul.wide.s32 	%rd10, %r1, 8;
	add.s64 	%rd11, %rd9, %rd10;
	st.global.f64 	[%rd11+-8], %fd5;
	mul.lo.s32 	%r5, %r4, %r1;
	mul.wide.s32 	%rd12, %r5, 8;
	add.s64 	%rd13, %rd5, %rd12;
	st.global.f64 	[%rd13], %fd5;
	ret;

}
	// .globl	_Z11subtractionPdS_m
.visible .entry _Z11subtractionPdS_m(
	.param .u64 .ptr .align 1 _Z11subtractionPdS_m_param_0,
	.param .u64 .ptr .align 1 _Z11subtractionPdS_m_param_1,
	.param .u64 _Z11subtractionPdS_m_param_2
)
{
	.reg .b32 	%r<9>;
	.reg .b64 	%rd<12>;
	.reg .b64 	%fd<4>;

	ld.param.u64 	%rd1, [_Z11subtractionPdS_m_param_0];
	ld.param.u64 	%rd2, [_Z11subtractionPdS_m_param_1];
	ld.param.u64 	%rd3, [_Z11subtractionPdS_m_param_2];
	cvta.to.global.u64 	%rd4, %rd2;
	cvta.to.global.u64 	%rd5, %rd1;
	mov.u32 	%r1, %ctaid.x;
	mov.u32 	%r2, %ntid.x;
	mov.u32 	%r3, %tid.x;
	mad.lo.s32 	%r4, %r1, %r2, %r3;
	mov.u32 	%r5, %ctaid.y;
	mov.u32 	%r6, %ntid.y;
	mov.u32 	%r7, %tid.y;
	mad.lo.s32 	%r8, %r5, %r6, %r7;
	cvt.u64.u32 	%rd6, %r8;
	cvt.s64.s32 	%rd7, %r4;
	mad.lo.s64 	%rd8, %rd3, %rd6, %rd7;
	shl.b64 	%rd9, %rd8, 3;
	add.s64 	%rd10, %rd5, %rd9;
	ld.global.f64 	%fd1, [%rd10];
	add.s64 	%rd11, %rd4, %rd9;
	ld.global.f64 	%fd2, [%rd11];
	sub.f64 	%fd3, %fd1, %fd2;
	st.global.f64 	[%rd11], %fd3;
	ret;

}
	// .globl	_ZN3cub18CUB_300001_SM_10006detail11EmptyKernelIvEEvv
.visible .entry _ZN3cub18CUB_300001_SM_10006detail11EmptyKernelIvEEvv()
{


	ret;

}
	// .globl	_ZN3cub18CUB_300001_SM_10006detail6reduce28DeviceReduceSingleTileKernelINS2_10policy_hubIdyN4cuda3__47maximumIvEEE10Policy1000EPdSB_yS8_ddNS5_3std3__410__identityEEEvT0_T1_T2_T3_T4_T6_
.visible .entry _ZN3cub18CUB_300001_SM_10006detail6reduce28DeviceReduceSingleTileKernelINS2_10policy_hubIdyN4cuda3__47maximumIvEEE10Policy1000EPdSB_yS8_ddNS5_3std3__410__identityEEEvT0_T1_T2_T3_T4_T6_(
	.param .u64 .ptr .align 1 _ZN3cub18CUB_300001_SM_10006detail6reduce28DeviceReduceSingleTileKernelINS2_10policy_hubIdyN4cuda3__47maximumIvEEE10Policy1000EPdSB_yS8_ddNS5_3std3__410__identityEEEvT0_T1_T2_T3_T4_T6__param_0,
	.param .u64 .ptr .align 1 _ZN3cub18CUB_300001_SM_10006detail6reduce28DeviceReduceSingleTileKernelINS2_10policy_hubIdyN4cuda3__47maximumIvEEE10Policy1000EPdSB_yS8_ddNS5_3std3__410__identityEEEvT0_T1_T2_T3_T4_T6__param_1,
	.param .u64 _ZN3cub18CUB_300001_SM_10006detail6reduce28DeviceReduceSingleTileKernelINS2_10policy_hubIdyN4cuda3__47maximumIvEEE10Policy1000EPdSB_yS8_ddNS5_3std3__410__identityEEEvT0_T1_T2_T3_T4_T6__param_2,
	.param .align 1 .b8 _ZN3cub18CUB_300001_SM_10006detail6reduce28DeviceReduceSingleTileKernelINS2_10policy_hubIdyN4cuda3__47maximumIvEEE10Policy1000EPdSB_yS8_ddNS5_3std3__410__identityEEEvT0_T1_T2_T3_T4_T6__param_3[1],
	.param .f64 _ZN3cub18CUB_300001_SM_10006detail6reduce28DeviceReduceSingleTileKernelINS2_10policy_hubIdyN4cuda3__47maximumIvEEE10Policy1000EPdSB_yS8_ddNS5_3std3__410__identityEEEvT0_T1_T2_T3_T4_T6__param_4,
	.param .align 1 .b8 _ZN3cub18CUB_300001_SM_10006detail6reduce28DeviceReduceSingleTileKernelINS2_10policy_hubIdyN4cuda3__47maximumIvEEE10Policy1000EPdSB_yS8_ddNS5_3std3__410__identityEEEvT0_T1_T2_T3_T4_T6__param_5[1]
)
.maxntid 256
.minnctapersm 1
{
	.reg .pred 	%p<220>;
	.reg .b32 	%r<446>;
	.reg .b64 	%rd<232>;
	.reg .b64 	%fd<381>;
	// demoted variable
	.shared .align 8 .b8 _ZZN3cub18CUB_300001_SM_10006detail6reduce28DeviceReduceSingleTileKernelINS2_10policy_hubIdyN4cuda3__47maximumIvEEE10Policy1000EPdSB_yS8_ddNS5_3std3__410__identityEEEvT0_T1_T2_T3_T4_T6_E12temp_storage[80];
	ld.param.u64 	%rd31, [_ZN3cub18CUB_300001_SM_10006detail6reduce28DeviceReduceSingleTileKernelINS2_10policy_hubIdyN4cuda3__47maximumIvEEE10Policy1000EPdSB_yS8_ddNS5_3std3__410__identityEEEvT0_T1_T2_T3_T4_T6__param_0];
	ld.param.u64 	%rd33, [_ZN3cub18CUB_300001_SM_10006detail6reduce28DeviceReduceSingleTileKernelINS2_10policy_hubIdyN4cuda3__47maximumIvEEE10Policy1000EPdSB_yS8_ddNS5_3std3__410__identityEEEvT0_T1_T2_T3_T4_T6__param_1];
	ld.param.u64 	%rd32, [_ZN3cub18CUB_300001_SM_10006detail6reduce28DeviceReduceSingleTileKernelINS2_10policy_hubIdyN4cuda3__47maximumIvEEE10Policy1000EPdSB_yS8_ddNS5_3std3__410__identityEEEvT0_T1_T2_T3_T4_T6__param_2];
	ld.param.f64 	%fd58, [_ZN3cub18CUB_300001_SM_10006detail6reduce28DeviceReduceSingleTileKernelINS2_10policy_hubIdyN4cuda3__47maximumIvEEE10Policy1000EPdSB_yS8_ddNS5_3std3__410__identityEEEvT0_T1_T2_T3_T4_T6__param_4];
	cvta.to.global.u64 	%rd1, %rd33;
	setp.ne.s64 	%p1, %rd32, 0;
	@%p1 bra 	$L__BB4_3;
	mov.u32 	%r427, %tid.x;
	setp.ne.s32 	%p219, %r427, 0;
	@%p219 bra 	$L__BB4_74;
	st.global.f64 	[%rd1], %fd58;
	bra.uni 	$L__BB4_74;
$L__BB4_3:
	and.b64  	%rd34, %rd31, 31;
	setp.ne.s64 	%p2, %rd34, 0;
	@%p2 bra 	$L__BB4_38;
	setp.gt.u64 	%p110, %rd32, 2047;
	@%p110 bra 	$L__BB4_22;
	cvt.u32.u64 	%r1, %rd32;
	mov.u32 	%r2, %tid.x;
	setp.ge.u32 	%p159, %r2, %r1;
	mov.f64 	%fd359, 0d0000000000000000;
	mov.u32 	%r431, %r2;
	@%p159 bra 	$L__BB4_7;
	mul.wide.u32 	%rd189, %r2, 8;
	add.s64 	%rd188, %rd31, %rd189;
	// begin inline asm
	ld.global.nc.u64 %rd187, [%rd188];
	// end inline asm
	mov.b64 	%fd359, %rd187;
	add.s32 	%r431, %r2, 256;
$L__BB4_7:
	setp.ge.u32 	%p160, %r431, %r1;
	@%p160 bra 	$L__BB4_13;
	not.b32 	%r303, %r431;
	add.s32 	%r5, %r303, %r1;
	and.b32  	%r304, %r5, 768;
	setp.eq.s32 	%p161, %r304, 768;
	@%p161 bra 	$L__BB4_11;
	mul.wide.u32 	%rd190, %r431, 8;
	add.s64 	%rd222, %rd31, %rd190;
	shr.u32 	%r305, %r5, 8;
	add.s32 	%r306, %r305, 1;
	and.b32  	%r307, %r306, 3;
	neg.s32 	%r429, %r307;
$L__BB4_10:
	.pragma "nounroll";
	// begin inline asm
	ld.global.nc.u64 %rd191, [%rd222];
	// end inline asm
	mov.b64 	%fd272, %rd191;
	setp.lt.f64 	%p162, %fd359, %fd272;
	selp.f64 	%fd359, %fd272, %fd359, %p162;
	add.s32 	%r431, %r431, 256;
	add.s64 	%rd222, %rd222, 2048;
	add.s32 	%r429, %r429, 1;
	setp.ne.s32 	%p163, %r429, 0;
	@%p163 bra 	$L__BB4_10;
$L__BB4_11:
	setp.lt.u32 	%p164, %r5, 768;
	@%p164 bra 	$L__BB4_13;
$L__BB4_12:
	mul.wide.s32 	%rd201, %r431, 8;
	add.s64 	%rd194, %rd31, %rd201;
	// begin inline asm
	ld.global.nc.u64 %rd193, [%rd194];
	// end inline asm
	mov.b64 	%fd273, %rd193;
	setp.lt.f64 	%p165, %fd359, %fd273;
	selp.f64 	%fd274, %fd273, %fd359, %p165;
	add.s64 	%rd196, %rd194, 2048;
	// begin inline asm
	ld.global.nc.u64 %rd195, [%rd196];
	// end inline asm
	mov.b64 	%fd275, %rd195;
	setp.lt.f64 	%p166, %fd274, %fd275;
	selp.f64 	%fd276, %fd275, %fd274, %p166;
	add.s64 	%rd198, %rd194, 4096;
	// begin inline asm
	ld.global.nc.u64 %rd197, [%rd198];
	// end inline asm
	mov.b64 	%fd277, %rd197;
	setp.lt.f64 	%p167, %fd276, %fd277;
	selp.f64 	%fd278, %fd277, %fd276, %p167;
	add.s64 	%rd200, %rd194, 6144;
	// begin inline asm
	ld.global.nc.u64 %rd199, [%rd200];
	// end inline asm
	mov.b64 	%fd279, %rd199;
	setp.lt.f64 	%p168, %fd278, %fd279;
	selp.f64 	%fd359, %fd279, %fd278, %p168;
	add.s32 	%r431, %r431, 1024;
	setp.lt.s32 	%p169, %r431, %r1;
	@%p169 bra 	$L__BB4_12;
$L__BB4_13:
	setp.lt.u64 	%p170, %rd32, 256;
	@%p170 bra 	$L__BB4_18;
	// begin inline asm
	mov.u32 %r371, %laneid;
	// end inline asm
	mov.b64 	%rd212, %fd359;
	mov.b64 	{%r373, %r378}, %rd212;
	mov.b32 	%r379, 1;
	mov.b32 	%r420, 31;
	mov.b32 	%r421, -1;
	// begin inline asm
	shfl.sync.down.b32 %r372, %r373, %r379, %r420, %r421;
	// end inline asm
	// begin inline asm
	shfl.sync.down.b32 %r377, %r378, %r379, %r420, %r421;
	// end inline asm
	mov.b64 	%rd213, {%r372, %r377};
	mov.b64 	%fd327, %rd213;
	setp.gt.s32 	%p198, %r371, 30;
	setp.lt.f64 	%p199, %fd359, %fd327;
	selp.f64 	%fd328, %fd327, %fd359, %p199;
	selp.f64 	%fd329, %fd359, %fd328, %p198;
	mov.b64 	%rd214, %fd329;
	mov.b64 	{%r383, %r388}, %rd214;
	mov.b32 	%r389, 2;
	// begin inline asm
	shfl.sync.down.b32 %r382, %r383, %r389, %r420, %r421;
	// end inline asm
	// begin inline asm
	shfl.sync.down.b32 %r387, %r388, %r389, %r420, %r421;
	// end inline asm
	mov.b64 	%rd215, {%r382, %r387};
	mov.b64 	%fd330, %rd215;
	setp.gt.s32 	%p200, %r371, 29;
	setp.lt.f64 	%p201, %fd329, %fd330;
	selp.f64 	%fd331, %fd330, %fd329, %p201;
	selp.f64 	%fd332, %fd329, %fd331, %p200;
	mov.b64 	%rd216, %fd332;
	mov.b64 	{%r393, %r398}, %rd216;
	mov.b32 	%r399, 4;
	// begin inline asm
	shfl.sync.down.b32 %r392, %r393, %r399, %r420, %r421;
	// end inline asm
	// begin inline asm
	shfl.sync.down.b32 %r397, %r398, %r399, %r420, %r421;
	// end inline asm
	mov.b64 	%rd217, {%r392, %r397};
	mov.b64 	%fd333, %rd217;
	setp.gt.s32 	%p202, %r371, 27;
	setp.lt.f64 	%p203, %fd332, %fd333;
	selp.f64 	%fd334, %fd333, %fd332, %p203;
	selp.f64 	%fd335, %fd332, %fd334, %p202;
	mov.b64 	%rd218, %fd335;
	mov.b64 	{%r403, %r408}, %rd218;
	mov.b32 	%r409, 8;
	// begin inline asm
	shfl.sync.down.b32 %r402, %r403, %r409, %r420, %r421;
	// end inline asm
	// begin inline asm
	shfl.sync.down.b32 %r407, %r408, %r409, %r420, %r421;
	// end inline asm
	mov.b64 	%rd219, {%r402, %r407};
	mov.b64 	%fd336, %rd219;
	setp.gt.s32 	%p204, %r371, 23;
	setp.lt.f64 	%p205, %fd335, %fd336;
	selp.f64 	%fd337, %fd336, %fd335, %p205;
	selp.f64 	%fd338, %fd335, %fd337, %p204;
	mov.b64 	%rd220, %fd338;
	mov.b64 	{%r413, %r418}, %rd220;
	mov.b32 	%r419, 16;
	// begin inline asm
	shfl.sync.down.b32 %r412, %r413, %r419, %r420, %r421;
	// end inline asm
	// begin inline asm
	shfl.sync.down.b32 %r417, %r418, %r419, %r420, %r421;
	// end inline asm
	mov.b64 	%rd221, {%r412, %r417};
	mov.b64 	%fd339, %rd221;
	setp.gt.s32 	%p206, %r371, 15;
	setp.lt.f64 	%p207, %fd338, %fd339;
	selp.f64 	%fd10, %fd339, %fd338, %p207;
	selp.f64 	%fd380, %fd338, %fd10, %p206;
	setp.ne.s32 	%p208, %r371, 0;
	@%p208 bra 	$L__BB4_16;
	shr.u32 	%r422, %r2, 2;
	and.b32  	%r423, %r422, 248;
	mov.u32 	%r424, _ZZN3cub18CUB_300001_SM_10006detail6reduce28DeviceReduceSingleTileKernelINS2_10policy_hubIdyN4cuda3__47maximumIvEEE10Policy1000EPdSB_yS8_ddNS5_3std3__410__identityEEEvT0_T1_T2_T3_T4_T6_E12temp_storage;
	add.s32 	%r425, %r424, %r423;
	st.shared.f64 	[%r425+8], %fd10;
$L__BB4_16:
	bar.sync 	0;
	setp.ne.s32 	%p209, %r2, 0;
	@%p209 bra 	$L__BB4_72;
	ld.shared.f64 	%fd340, [_ZZN3cub18CUB_300001_SM_10006detail6reduce28DeviceReduceSingleTileKernelINS2_10policy_hubIdyN4cuda3__47maximumIvEEE10Policy1000EPdSB_yS8_ddNS5_3std3__410__identityEEEvT0_T1_T2_T3_T4_T6_E12temp_storage+16];
	setp.lt.f64 	%p210, %fd380, %fd340;
	selp.f64 	%fd341, %fd340, %fd380, %p210;
	ld.shared.f64 	%fd342, [_ZZN3cub18CUB_300001_SM_10006detail6reduce28DeviceReduceSingleTileKernelINS2_10policy_hubIdyN4cuda3__47maximumIvEEE10Policy1000EPdSB_yS8_ddNS5_3std3__410__identityEEEvT0_T1_T2_T3_T4_T6_E12temp_storage+24];
	setp.lt.f64 	%p211, %fd341, %fd342;
	selp.f64 	%fd343, %fd342, %fd341, %p211;
	ld.shared.f64 	%fd344, [_ZZN3cub18CUB_300001_SM_10006detail6reduce28DeviceReduceSingleTileKernelINS2_10policy_hubIdyN4cuda3__47maximumIvEEE10Policy1000EPdSB_yS8_ddNS5_3std3__410__identityEEEvT0_T1_T2_T3_T4_T6_E12temp_storage+32];
	setp.lt.f64 	%p212, %fd343, %fd344;
	selp.f64 	%fd345, %fd344, %fd343, %p212;
	ld.shared.f64 	%fd346, [_ZZN3cub18CUB_300001_SM_10006detail6reduce28DeviceReduceSingleTileKernelINS2_10policy_hubIdyN4cuda3__47maximumIvEEE10Policy1000EPdSB_yS8_ddNS5_3std3__410__identityEEEvT0_T1_T2_T3_T4_T6_E12temp_storage+40];
	setp.lt.f64 	%p213, %fd345, %fd346;
	selp.f64 	%fd347, %fd346, %fd345, %p213;
	ld.shared.f64 	%fd348, [_ZZN3cub18CUB_300001_SM_10006detail6reduce28DeviceReduceSingleTileKernelINS2_10policy_hubIdyN4cuda3__47maximumIvEEE10Policy1000EPdSB_yS8_ddNS5_3std3__410__identityEEEvT0_T1_T2_T3_T4_T6_E12temp_storage+48];
	setp.lt.f64 	%p214, %fd347, %fd348;
	selp.f64 	%fd349, %fd348, %fd347, %p214;
	ld.shared.f64 	%fd350, [_ZZN3cub18CUB_300001_SM_10006detail6reduce28DeviceReduceSingleTileKernelINS2_10policy_hubIdyN4cuda3__47maximumIvEEE10Policy1000EPdSB_yS8_ddNS5_3std3__410__identityEEEvT0_T1_T2_T3_T4_T6_E12temp_storage+56];
	setp.lt.f64 	%p215, %fd349, %fd350;
	selp.f64 	%fd351, %fd350, %fd349, %p215;
	ld.shared.f64 	%fd352, [_ZZN3cub18CUB_300001_SM_10006detail6reduce28DeviceReduceSingleTileKernelINS2_10policy_hubIdyN4cuda3__47maximumIvEEE10Policy1000EPdSB_yS8_ddNS5_3std3__410__identityEEEvT0_T1_T2_T3_T4_T6_E12temp_storage+64];
	setp.lt.f64 	%p216, %fd351, %fd352;
	selp.f64 	%fd380, %fd352, %fd351, %p216;
	bra.uni 	$L__BB4_72;
$L__BB4_18:
	// begin inline asm
	mov.u32 %r308, %laneid;
	// end inline asm
	and.b32  	%r359, %r2, 992;
	add.s32 	%r360, %r359, 32;
	setp.gt.u32 	%p171, %r360, %r1;
	not.b32 	%r361, %r359;
	add.s32 	%r362, %r1, %r361;
	selp.b32 	%r357, %r362, 31, %p171;
	mov.b64 	%rd202, %fd359;
	mov.b64 	{%r310, %r315}, %rd202;
	mov.b32 	%r316, 1;
	mov.b32 	%r358, -1;
	// begin inline asm
	shfl.sync.down.b32 %r309, %r310, %r316, %r357, %r358;
	// end inline asm
	// begin inline asm
	shfl.sync.down.b32 %r314, %r315, %r316, %r357, %r358;
	// end inline asm
	mov.b64 	%rd203, {%r309, %r314};
	mov.b64 	%fd280, %rd203;
	setp.lt.s32 	%p172, %r308, %r357;
	setp.lt.f64 	%p173, %fd359, %fd280;
	selp.f64 	%fd281, %fd280, %fd359, %p173;
	selp.f64 	%fd282, %fd281, %fd359, %p172;
	mov.b64 	%rd204, %fd282;
	mov.b64 	{%r320, %r325}, %rd204;
	mov.b32 	%r326, 2;
	// begin inline asm
	shfl.sync.down.b32 %r319, %r320, %r326, %r357, %r358;
	// end inline asm
	// begin inline asm
	shfl.sync.down.b32 %r324, %r325, %r326, %r357, %r358;
	// end inline asm
	mov.b64 	%rd205, {%r319, %r324};
	mov.b64 	%fd283, %rd205;
	add.s32 	%r363, %r308, 2;
	setp.gt.s32 	%p174, %r363, %r357;
	setp.lt.f64 	%p175, %fd282, %fd283;
	selp.f64 	%fd284, %fd283, %fd282, %p175;
	selp.f64 	%fd285, %fd282, %fd284, %p174;
	mov.b64 	%rd206, %fd285;
	mov.b64 	{%r330, %r335}, %rd206;
	mov.b32 	%r336, 4;
	// begin inline asm
	shfl.sync.down.b32 %r329, %r330, %r336, %r357, %r358;
	// end inline asm
	// begin inline asm
	shfl.sync.down.b32 %r334, %r335, %r336, %r357, %r358;
	// end inline asm
	mov.b64 	%rd207, {%r329, %r334};
	mov.b64 	%fd286, %rd207;
	add.s32 	%r364, %r308, 4;
	setp.gt.s32 	%p176, %r364, %r357;
	setp.lt.f64 	%p177, %fd285, %fd286;
	selp.f64 	%fd287, %fd286, %fd285, %p177;
	selp.f64 	%fd288, %fd285, %fd287, %p176;
	mov.b64 	%rd208, %fd288;
	mov.b64 	{%r340, %r345}, %rd208;
	mov.b32 	%r346, 8;
	// begin inline asm
	shfl.sync.down.b32 %r339, %r340, %r346, %r357, %r358;
	// end inline asm
	// begin inline asm
	shfl.sync.down.b32 %r344, %r345, %r346, %r357, %r358;
	// end inline asm
	mov.b64 	%rd209, {%r339, %r344};
	mov.b64 	%fd289, %rd209;
	add.s32 	%r365, %r308, 8;
	setp.gt.s32 	%p178, %r365, %r357;
	setp.lt.f64 	%p179, %fd288, %fd289;
	selp.f64 	%fd290, %fd289, %fd288, %p179;
	selp.f64 	%fd291, %fd288, %fd290, %p178;
	mov.b64 	%rd210, %fd291;
	mov.b64 	{%r350, %r355}, %rd210;
	mov.b32 	%r356, 16;
	// begin inline asm
	shfl.sync.down.b32 %r349, %r350, %r356, %r357, %r358;
	// end inline asm
	// begin inline asm
	shfl.sync.down.b32 %r354, %r355, %r356, %r357, %r358;
	// end inline asm
	mov.b64 	%rd211, {%r349, %r354};
	mov.b64 	%fd292, %rd211;
	add.s32 	%r366, %r308, 16;
	setp.gt.s32 	%p180, %r366, %r357;
	setp.lt.f64 	%p181, %fd291, %fd292;
	selp.f64 	%fd293, %fd292, %fd291, %p181;
	selp.f64 	%fd380, %fd291, %fd293, %p180;
	setp.ne.s32 	%p182, %r308, 0;
	@%p182 bra 	$L__BB4_20;
	shr.u32 	%r367, %r2, 2;
	and.b32  	%r368, %r367, 248;
	mov.u32 	%r369, _ZZN3cub18CUB_300001_SM_10006detail6reduce28DeviceReduceSingleTileKernelINS2_10policy_hubIdyN4cuda3__47maximumIvEEE10Policy1000EPdSB_yS8_ddNS5_3std3__410__identityEEEvT0_T1_T2_T3_T4_T6_E12temp_storage;
	add.s32 	%r370, %r369, %r368;
	st.shared.f64 	[%r370+8], %fd380;
$L__BB4_20:
	bar.sync 	0;
	setp.ne.s32 	%p183, %r2, 0;
	@%p183 bra 	$L__BB4_72;
	setp.gt.u64 	%p184, %rd32, 32;
	ld.shared.f64 	%fd294, [_ZZN3cub18CUB_300001_SM_10006detail6reduce28DeviceReduceSingleTileKernelINS2_10policy_hubIdyN4cuda3__47maximumIvEEE10Policy1000EPdSB_yS8_ddNS5_3std3__410__identityEEEvT0_T1_T2_T3_T4_T6_E12temp_storage+16];
	setp.lt.f64 	%p185, %fd380, %fd294;
	selp.f64 	%fd296, %fd294, %fd380, %p185;
	selp.f64 	%fd297, %fd296, %fd380, %p184;
	setp.gt.u64 	%p186, %rd32, 64;
	ld.shared.f64 	%fd299, [_ZZN3cub18CUB_300001_SM_10006detail6reduce28DeviceReduceSingleTileKernelINS2_10policy_hubIdyN4cuda3__47maximumIvEEE10Policy1000EPdSB_yS8_ddNS5_3std3__410__identityEEEvT0_T1_T2_T3_T4_T6_E12temp_storage+24];
	setp.lt.f64 	%p187, %fd297, %fd299;
	selp.f64 	%fd301, %fd299, %fd297, %p187;
	selp.f64 	%fd302, %fd301, %fd297, %p186;
	setp.gt.u64 	%p188, %rd32, 96;
	ld.shared.f64 	%fd304, [_ZZN3cub18CUB_300001_SM_10006detail6reduce28DeviceReduceSingleTileKernelINS2_10policy_hubIdyN4cuda3__47maximumIvEEE10Policy1000EPdSB_yS8_ddNS5_3std3__410__identityEEEvT0_T1_T2_T3_T4_T6_E12temp_storage+32];
	setp.lt.f64 	%p189, %fd302, %fd304;
	selp.f64 	%fd306, %fd304, %fd302, %p189;
	selp.f64 	%fd307, %fd306, %fd302, %p188;
	setp.gt.u64 	%p190, %rd32, 128;
	ld.shared.f64 	%fd309, [_ZZN3cub18CUB_300001_SM_10006detail6reduce28DeviceReduceSingleTileKernelINS2_10policy_hubIdyN4cuda3__47maximumIvEEE10Policy1000EPdSB_yS8_ddNS5_3std3__410__identityEEEvT0_T1_T2_T3_T4_T6_E12temp_storage+40];
	setp.lt.f64 	%p191, %fd307, %fd309;
	selp.f64 	%fd311, %fd309, %fd307, %p191;
	selp.f64 	%fd312, %fd311, %fd307, %p190;
	setp.gt.u64 	%p192, %rd32, 160;
	ld.shared.f64 	%fd314, [_ZZN3cub18CUB_300001_SM_10006detail6reduce28DeviceReduceSingleTileKernelINS2_10policy_hubIdyN4cuda3__47maximumIvEEE10Policy1000EPdSB_yS8_ddNS5_3std3__410__identityEEEvT0_T1_T2_T3_T4_T6_E12temp_storage+48];
	setp.lt.f64 	%p193, %fd312, %fd314;
	selp.f64 	%fd316, %fd314, %fd312, %p193;
	selp.f64 	%fd317, %fd316, %fd312, %p192;
	setp.gt.u64 	%p194, %rd32, 192;
	ld.shared.f64 	%fd319, [_ZZN3cub18CUB_300001_SM_10006detail6reduce28DeviceReduceSingleTileKernelINS2_10policy_hubIdyN4cuda3__47maximumIvEEE10Policy1000EPdSB_yS8_ddNS5_3std3__410__identityEEEvT0_T1_T2_T3_T4_T6_E12temp_storage+56];
	setp.lt.f64 	%p195, %fd317, %fd319;
	selp.f64 	%fd321, %fd319, %fd317, %p195;
	selp.f64 	%fd322, %fd321, %fd317, %p194;
	setp.gt.u64 	%p196, %rd32, 224;
	ld.shared.f64 	%fd324, [_ZZN3cub18CUB_300001_SM_10006detail6reduce28DeviceReduceSingleTileKernelINS2_10policy_hubIdyN4cuda3__47maximumIvEEE10Policy1000EPdSB_yS8_ddNS5_3std3__410__identityEEEvT0_T1_T2_T3_T4_T6_E12temp_storage+64];
	setp.lt.f64 	%p197, %fd322, %fd324;
	selp.f64 	%fd326, %fd324, %fd322, %p197;
	selp.f64 	%fd380, %fd326, %fd322, %p196;
	bra.uni 	$L__BB4_72;
$L__BB4_22:
	mov.u32 	%r14, %tid.x;
	shl.b32 	%r237, %r14, 2;
	mul.wide.u32 	%rd145, %r237, 8;
	add.s64 	%rd134, %rd31, %rd145;
	// begin inline asm
	ld.global.nc.v2.u64 {%rd132, %rd133}, [%rd134];
	// end inline asm
	add.s64 	%rd137, %rd134, 16;
	// begin inline asm
	ld.global.nc.v2.u64 {%rd135, %rd136}, [%rd137];
	// end inline asm
	mov.b64 	%fd206, %rd132;
	mov.b64 	%fd207, %rd133;
	mov.b64 	%fd208, %rd135;
	mov.b64 	%fd209, %rd136;
	add.s64 	%rd140, %rd134, 8192;
	// begin inline asm
	ld.global.nc.v2.u64 {%rd138, %rd139}, [%rd140];
	// end inline asm
	add.s64 	%rd143, %rd134, 8208;
	// begin inline asm
	ld.global.nc.v2.u64 {%rd141, %rd142}, [%rd143];
	// end inline asm
	mov.b64 	%fd210, %rd138;
	mov.b64 	%fd211, %rd139;
	mov.b64 	%fd212, %rd141;
	mov.b64 	%fd213, %rd142;
	setp.lt.f64 	%p111, %fd206, %fd207;
	selp.f64 	%fd214, %fd207, %fd206, %p111;
	setp.lt.f64 	%p112, %fd214, %fd208;
	selp.f64 	%fd215, %fd208, %fd214, %p112;
	setp.lt.f64 	%p113, %fd215, %fd209;
	selp.f64 	%fd216, %fd209, %fd215, %p113;
	setp.lt.f64 	%p114, %fd216, %fd210;
	selp.f64 	%fd217, %fd210, %fd216, %p114;
	setp.lt.f64 	%p115, %fd217, %fd211;
	selp.f64 	%fd218, %fd211, %fd217, %p115;
	setp.lt.f64 	%p116, %fd218, %fd212;
	selp.f64 	%fd219, %fd212, %fd218, %p116;
	setp.lt.f64 	%p117, %fd219, %fd213;
	selp.f64 	%fd366, %fd213, %fd219, %p117;
	add.s64 	%rd6, %rd32, -2048;
	setp.lt.u64 	%p118, %rd6, 2048;
	mov.b64 	%rd224, 2048;
	@%p118 bra 	$L__BB4_26;
	mov.b64 	%rd224, 2048;
$L__BB4_24:
	shl.b64 	%rd159, %rd224, 3;
	add.s64 	%rd149, %rd134, %rd159;
	// begin inline asm
	ld.global.nc.v2.u64 {%rd147, %rd148}, [%rd149];
	// end inline asm
	add.s64 	%rd152, %rd149, 16;
	// begin inline asm
	ld.global.nc.v2.u64 {%rd150, %rd151}, [%rd152];
	// end inline asm
	mov.b64 	%fd220, %rd147;
	mov.b64 	%fd221, %rd148;
	mov.b64 	%fd222, %rd150;
	mov.b64 	%fd223, %rd151;
	add.s64 	%rd155, %rd149, 8192;
	// begin inline asm
	ld.global.nc.v2.u64 {%rd153, %rd154}, [%rd155];
	// end inline asm
	add.s64 	%rd158, %rd149, 8208;
	// begin inline asm
	ld.global.nc.v2.u64 {%rd156, %rd157}, [%rd158];
	// end inline asm
	mov.b64 	%fd224, %rd153;
	mov.b64 	%fd225, %rd154;
	mov.b64 	%fd226, %rd156;
	mov.b64 	%fd227, %rd157;
	setp.lt.f64 	%p119, %fd366, %fd220;
	selp.f64 	%fd228, %fd220, %fd366, %p119;
	setp.lt.f64 	%p120, %fd228, %fd221;
	selp.f64 	%fd229, %fd221, %fd228, %p120;
	setp.lt.f64 	%p121, %fd229, %fd222;
	selp.f64 	%fd230, %fd222, %fd229, %p121;
	setp.lt.f64 	%p122, %fd230, %fd223;
	selp.f64 	%fd231, %fd223, %fd230, %p122;
	setp.lt.f64 	%p123, %fd231, %fd224;
	selp.f64 	%fd232, %fd224, %fd231, %p123;
	setp.lt.f64 	%p124, %fd232, %fd225;
	selp.f64 	%fd233, %fd225, %fd232, %p124;
	setp.lt.f64 	%p125, %fd233, %fd226;
	selp.f64 	%fd234, %fd226, %fd233, %p125;
	setp.lt.f64 	%p126, %fd234, %fd227;
	selp.f64 	%fd366, %fd227, %fd234, %p126;
	sub.s64 	%rd160, %rd32, %rd224;
	setp.lt.u64 	%p127, %rd160, 2048;
	@%p127 bra 	$L__BB4_34;
	add.s64 	%rd224, %rd224, 2048;
	setp.le.u64 	%p128, %rd224, %rd6;
	@%p128 bra 	$L__BB4_24;
$L__BB4_26:
	setp.le.u64 	%p129, %rd32, %rd224;
	@%p129 bra 	$L__BB4_34;
	cvt.u32.u64 	%r238, %rd224;
	cvt.u32.u64 	%r239, %rd32;
	sub.s32 	%r15, %r239, %r238;
	setp.ge.s32 	%p130, %r14, %r15;
	@%p130 bra 	$L__BB4_34;
	not.b32 	%r241, %r14;
	add.s32 	%r242, %r241, %r239;
	sub.s32 	%r16, %r242, %r238;
	and.b32  	%r244, %r16, 768;
	setp.eq.s32 	%p131, %r244, 768;
	mov.u32 	%r435, %r14;
	@%p131 bra 	$L__BB4_31;
	cvt.u64.u32 	%rd161, %r14;
	add.s64 	%rd162, %rd224, %rd161;
	shl.b64 	%rd163, %rd162, 3;
	add.s64 	%rd225, %rd31, %rd163;
	shr.u32 	%r245, %r16, 8;
	add.s32 	%r246, %r245, 1;
	and.b32  	%r247, %r246, 3;
	neg.s32 	%r433, %r247;
	mov.u32 	%r435, %r14;
$L__BB4_30:
	.pragma "nounroll";
	// begin inline asm
	ld.global.nc.u64 %rd164, [%rd225];
	// end inline asm
	mov.b64 	%fd236, %rd164;
	setp.lt.f64 	%p132, %fd366, %fd236;
	selp.f64 	%fd366, %fd236, %fd366, %p132;
	add.s32 	%r435, %r435, 256;
	add.s64 	%rd225, %rd225, 2048;
	add.s32 	%r433, %r433, 1;
	setp.ne.s32 	%p133, %r433, 0;
	@%p133 bra 	$L__BB4_30;
$L__BB4_31:
	setp.lt.u32 	%p134, %r16, 768;
	@%p134 bra 	$L__BB4_34;
	cvt.u64.u32 	%rd166, %r435;
	add.s64 	%rd167, %rd224, %rd166;
	shl.b64 	%rd168, %rd167, 3;
	add.s64 	%rd226, %rd31, %rd168;
$L__BB4_33:
	// begin inline asm
	ld.global.nc.u64 %rd169, [%rd226];
	// end inline asm
	mov.b64 	%fd237, %rd169;
	setp.lt.f64 	%p135, %fd366, %fd237;
	selp.f64 	%fd238, %fd237, %fd366, %p135;
	add.s64 	%rd172, %rd226, 2048;
	// begin inline asm
	ld.global.nc.u64 %rd171, [%rd172];
	// end inline asm
	mov.b64 	%fd239, %rd171;
	setp.lt.f64 	%p136, %fd238, %fd239;
	selp.f64 	%fd240, %fd239, %fd238, %p136;
	add.s64 	%rd174, %rd226, 4096;
	// begin inline asm
	ld.global.nc.u64 %rd173, [%rd174];
	// end inline asm
	mov.b64 	%fd241, %rd173;
	setp.lt.f64 	%p137, %fd240, %fd241;
	selp.f64 	%fd242, %fd241, %fd240, %p137;
	add.s64 	%rd176, %rd226, 6144;
	// begin inline asm
	ld.global.nc.u64 %rd175, [%rd176];
	// end inline asm
	mov.b64 	%fd243, %rd175;
	setp.lt.f64 	%p138, %fd242, %fd243;
	selp.f64 	%fd366, %fd243, %fd242, %p138;
	add.s32 	%r435, %r435, 1024;
	add.s64 	%rd226, %rd226, 8192;
	setp.lt.s32 	%p139, %r435, %r15;
	@%p139 bra 	$L__BB4_33;
$L__BB4_34:
	// begin inline asm
	mov.u32 %r248, %laneid;
	// end inline asm
	mov.b64 	%rd177, %fd366;
	mov.b64 	{%r250, %r255}, %rd177;
	mov.b32 	%r256, 1;
	mov.b32 	%r297, 31;
	mov.b32 	%r298, -1;
	// begin inline asm
	shfl.sync.down.b32 %r249, %r250, %r256, %r297, %r298;
	// end inline asm
	// begin inline asm
	shfl.sync.down.b32 %r254, %r255, %r256, %r297, %r298;
	// end inline asm
	mov.b64 	%rd178, {%r249, %r254};
	mov.b64 	%fd244, %rd178;
	setp.gt.s32 	%p140, %r248, 30;
	setp.lt.f64 	%p141, %fd366, %fd244;
	selp.f64 	%fd245, %fd244, %fd366, %p141;
	selp.f64 	%fd246, %fd366, %fd245, %p140;
	mov.b64 	%rd179, %fd246;
	mov.b64 	{%r260, %r265}, %rd179;
	mov.b32 	%r266, 2;
	// begin inline asm
	shfl.sync.down.b32 %r259, %r260, %r266, %r297, %r298;
	// end inline asm
	// begin inline asm
	shfl.sync.down.b32 %r264, %r265, %r266, %r297, %r298;
	// end inline asm
	mov.b64 	%rd180, {%r259, %r264};
	mov.b64 	%fd247, %rd180;
	setp.gt.s32 	%p142, %r248, 29;
	setp.lt.f64 	%p143, %fd246, %fd247;
	selp.f64 	%fd248, %fd247, %fd246, %p143;
	selp.f64 	%fd249, %fd246, %fd248, %p142;
	mov.b64 	%rd181, %fd249;
	mov.b64 	{%r270, %r275}, %rd181;
	mov.b32 	%r276, 4;
	// begin inline asm
	shfl.sync.down.b32 %r269, %r270, %r276, %r297, %r298;
	// end inline asm
	// begin inline asm
	shfl.sync.down.b32 %r274, %r275, %r276, %r297, %r298;
	// end inline asm
	mov.b64 	%rd182, {%r269, %r274};
	mov.b64 	%fd250, %rd182;
	setp.gt.s32 	%p144, %r248, 27;
	setp.lt.f64 	%p145, %fd249, %fd250;
	selp.f64 	%fd251, %fd250, %fd249, %p145;
	selp.f64 	%fd252, %fd249, %fd251, %p144;
	mov.b64 	%rd183, %fd252;
	mov.b64 	{%r280, %r285}, %rd183;
	mov.b32 	%r286, 8;
	// begin inline asm
	shfl.sync.down.b32 %r279, %r280, %r286, %r297, %r298;
	// end inline asm
	// begin inline asm
	shfl.sync.down.b32 %r284, %r285, %r286, %r297, %r298;
	// end inline asm
	mov.b64 	%rd184, {%r279, %r284};
	mov.b64 	%fd253, %rd184;
	setp.gt.s32 	%p146, %r248, 23;
	setp.lt.f64 	%p147, %fd252, %fd253;
	selp.f64 	%fd254, %fd253, %fd252, %p147;
	selp.f64 	%fd255, %fd252, %fd254, %p146;
	mov.b64 	%rd185, %fd255;
	mov.b64 	{%r290, %r295}, %rd185;
	mov.b32 	%r296, 16;
	// begin inline asm
	shfl.sync.down.b32 %r289, %r290, %r296, %r297, %r298;
	// end inline asm
	// begin inline asm
	shfl.sync.down.b32 %r294, %r295, %r296, %r297, %r298;
	// end inline asm
	mov.b64 	%rd186, {%r289, %r294};
	mov.b64 	%fd256, %rd186;
	setp.gt.s32 	%p148, %r248, 15;
	setp.lt.f64 	%p149, %fd255, %fd256;
	selp.f64 	%fd26, %fd256, %fd255, %p149;
	selp.f64 	%fd380, %fd255, %fd26, %p148;
	setp.ne.s32 	%p150, %r248, 0;
	@%p150 bra 	$L__BB4_36;
	shr.u32 	%r299, %r14, 2;
	and.b32  	%r300, %r299, 248;
	mov.u32 	%r301, _ZZN3cub18CUB_300001_SM_10006detail6reduce28DeviceReduceSingleTileKernelINS2_10policy_hubIdyN4cuda3__47maximumIvEEE10Policy1000EPdSB_yS8_ddNS5_3std3__410__identityEEEvT0_T1_T2_T3_T4_T6_E12temp_storage;
	add.s32 	%r302, %r301, %r300;
	st.shared.f64 	[%r302+8], %fd26;
$L__BB4_36:
	bar.sync 	0;
	setp.ne.s32 	%p151, %r14, 0;
	@%p151 bra 	$L__BB4_72;
	ld.shared.f64 	%fd257, [_ZZN3cub18CUB_300001_SM_10006detail6reduce28DeviceReduceSingleTileKernelINS2_10policy_hubIdyN4cuda3__47maximumIvEEE10Policy1000EPdSB_yS8_ddNS5_3std3__410__identityEEEvT0_T1_T2_T3_T4_T6_E12temp_storage+16];
	setp.lt.f64 	%p152, %fd380, %fd257;
	selp.f64 	%fd258, %fd257, %fd380, %p152;
	ld.shared.f64 	%fd259, [_ZZN3cub18CUB_300001_SM_10006detail6reduce28DeviceReduceSingleTileKernelINS2_10policy_hubIdyN4cuda3__47maximumIvEEE10Policy1000EPdSB_yS8_ddNS5_3std3__410__identityEEEvT0_T1_T2_T3_T4_T6_E12temp_storage+24];
	setp.lt.f64 	%p153, %fd258, %fd259;
	selp.f64 	%fd260, %fd259, %fd258, %p153;
	ld.shared.f64 	%fd261, [_ZZN3cub18CUB_300001_SM_10006detail6reduce28DeviceReduceSingleTileKernelINS2_10policy_hubIdyN4cuda3__47maximumIvEEE10Policy1000EPdSB_yS8_ddNS5_3std3__410__identityEEEvT0_T1_T2_T3_T4_T6_E12temp_storage+32];
	setp.lt.f64 	%p154, %fd260, %fd261;
	selp.f64 	%fd262, %fd261, %fd260, %p154;
	ld.shared.f64 	%fd263, [_ZZN3cub18CUB_300001_SM_10006detail6reduce28DeviceReduceSingleTileKernelINS2_10policy_hubIdyN4cuda3__47maximumIvEEE10Policy1000EPdSB_yS8_ddNS5_3std3__410__identityEEEvT0_T1_T2_T3_T4_T6_E12temp_storage+40];
	setp.lt.f64 	%p155, %fd262, %fd263;
	selp.f64 	%fd264, %fd263, %fd262, %p155;
	ld.shared.f64 	%fd265, [_ZZN3cub18CUB_300001_SM_10006detail6reduce28DeviceReduceSingleTileKernelINS2_10policy_hubIdyN4cuda3__47maximumIvEEE10Policy1000EPdSB_yS8_ddNS5_3std3__410__identityEEEvT0_T1_T2_T3_T4_T6_E12temp_storage+48];
	setp.lt.f64 	%p156, %fd264, %fd265;
	selp.f64 	%fd266, %fd265, %fd264, %p156;
	ld.shared.f64 	%fd267, [_ZZN3cub18CUB_300001_SM_10006detail6reduce28DeviceReduceSingleTileKernelINS2_10policy_hubIdyN4cuda3__47maximumIvEEE10Policy1000EPdSB_yS8_ddNS5_3std3__410__identityEEEvT0_T1_T2_T3_T4_T6_E12temp_storage+56];
	setp.lt.f64 	%p157, %fd266, %fd267;
	selp.f64 	%fd268, %fd267, %fd266, %p157;
	ld.shared.f64 	%fd269, [_ZZN3cub18CUB_300001_SM_10006detail6reduce28DeviceReduceSingleTileKernelINS2_10policy_hubIdyN4cuda3__47maximumIvEEE10Policy1000EPdSB_yS8_ddNS5_3std3__410__identityEEEvT0_T1_T2_T3_T4_T6_E12temp_storage+64];
	setp.lt.f64 	%p158, %fd268, %fd269;
	selp.f64 	%fd380, %fd269, %fd268, %p158;
	bra.uni 	$L__BB4_72;
$L__BB4_38:
	setp.gt.u64 	%p3, %rd32, 2047;
	@%p3 bra 	$L__BB4_56;
	cvt.u32.u64 	%r25, %rd32;
	mov.u32 	%r26, %tid.x;
	setp.ge.u32 	%p52, %r26, %r25;
	mov.f64 	%fd372, 0d0000000000000000;
	mov.u32 	%r440, %r26;
	@%p52 bra 	$L__BB4_41;
	mul.wide.u32 	%rd99, %r26, 8;
	add.s64 	%rd98, %rd31, %rd99;
	// begin inline asm
	ld.global.nc.u64 %rd97, [%rd98];
	// end inline asm
	mov.b64 	%fd372, %rd97;
	add.s32 	%r440, %r26, 256;
$L__BB4_41:
	setp.ge.u32 	%p53, %r440, %r25;
	@%p53 bra 	$L__BB4_47;
	not.b32 	%r114, %r440;
	add.s32 	%r29, %r114, %r25;
	and.b32  	%r115, %r29, 768;
	setp.eq.s32 	%p54, %r115, 768;
	@%p54 bra 	$L__BB4_45;
	mul.wide.u32 	%rd100, %r440, 8;
	add.s64 	%rd227, %rd31, %rd100;
	shr.u32 	%r116, %r29, 8;
	add.s32 	%r117, %r116, 1;
	and.b32  	%r118, %r117, 3;
	neg.s32 	%r438, %r118;
$L__BB4_44:
	.pragma "nounroll";
	// begin inline asm
	ld.global.nc.u64 %rd101, [%rd227];
	// end inline asm
	mov.b64 	%fd125, %rd101;
	setp.lt.f64 	%p55, %fd372, %fd125;
	selp.f64 	%fd372, %fd125, %fd372, %p55;
	add.s32 	%r440, %r440, 256;
	add.s64 	%rd227, %rd227, 2048;
	add.s32 	%r438, %r438, 1;
	setp.ne.s32 	%p56, %r438, 0;
	@%p56 bra 	$L__BB4_44;
$L__BB4_45:
	setp.lt.u32 	%p57, %r29, 768;
	@%p57 bra 	$L__BB4_47;
$L__BB4_46:
	mul.wide.s32 	%rd111, %r440, 8;
	add.s64 	%rd104, %rd31, %rd111;
	// begin inline asm
	ld.global.nc.u64 %rd103, [%rd104];
	// end inline asm
	mov.b64 	%fd126, %rd103;
	setp.lt.f64 	%p58, %fd372, %fd126;
	selp.f64 	%fd127, %fd126, %fd372, %p58;
	add.s64 	%rd106, %rd104, 2048;
	// begin inline asm
	ld.global.nc.u64 %rd105, [%rd106];
	// end inline asm
	mov.b64 	%fd128, %rd105;
	setp.lt.f64 	%p59, %fd127, %fd128;
	selp.f64 	%fd129, %fd128, %fd127, %p59;
	add.s64 	%rd108, %rd104, 4096;
	// begin inline asm
	ld.global.nc.u64 %rd107, [%rd108];
	// end inline asm
	mov.b64 	%fd130, %rd107;
	setp.lt.f64 	%p60, %fd129, %fd130;
	selp.f64 	%fd131, %fd130, %fd129, %p60;
	add.s64 	%rd110, %rd104, 6144;
	// begin inline asm
	ld.global.nc.u64 %rd109, [%rd110];
	// end inline asm
	mov.b64 	%fd132, %rd109;
	setp.lt.f64 	%p61, %fd131, %fd132;
	selp.f64 	%fd372, %fd132, %fd131, %p61;
	add.s32 	%r440, %r440, 1024;
	setp.lt.s32 	%p62, %r440, %r25;
	@%p62 bra 	$L__BB4_46;
$L__BB4_47:
	setp.lt.u64 	%p63, %rd32, 256;
	@%p63 bra 	$L__BB4_52;
	// begin inline asm
	mov.u32 %r182, %laneid;
	// end inline asm
	mov.b64 	%rd122, %fd372;
	mov.b64 	{%r184, %r189}, %rd122;
	mov.b32 	%r190, 1;
	mov.b32 	%r231, 31;
	mov.b32 	%r232, -1;
	// begin inline asm
	shfl.sync.down.b32 %r183, %r184, %r190, %r231, %r232;
	// end inline asm
	// begin inline asm
	shfl.sync.down.b32 %r188, %r189, %r190, %r231, %r232;
	// end inline asm
	mov.b64 	%rd123, {%r183, %r188};
	mov.b64 	%fd180, %rd123;
	setp.gt.s32 	%p91, %r182, 30;
	setp.lt.f64 	%p92, %fd372, %fd180;
	selp.f64 	%fd181, %fd180, %fd372, %p92;
	selp.f64 	%fd182, %fd372, %fd181, %p91;
	mov.b64 	%rd124, %fd182;
	mov.b64 	{%r194, %r199}, %rd124;
	mov.b32 	%r200, 2;
	// begin inline asm
	shfl.sync.down.b32 %r193, %r194, %r200, %r231, %r232;
	// end inline asm
	// begin inline asm
	shfl.sync.down.b32 %r198, %r199, %r200, %r231, %r232;
	// end inline asm
	mov.b64 	%rd125, {%r193, %r198};
	mov.b64 	%fd183, %rd125;
	setp.gt.s32 	%p93, %r182, 29;
	setp.lt.f64 	%p94, %fd182, %fd183;
	selp.f64 	%fd184, %fd183, %fd182, %p94;
	selp.f64 	%fd185, %fd182, %fd184, %p93;
	mov.b64 	%rd126, %fd185;
	mov.b64 	{%r204, %r209}, %rd126;
	mov.b32 	%r210, 4;
	// begin inline asm
	shfl.sync.down.b32 %r203, %r204, %r210, %r231, %r232;
	// end inline asm
	// begin inline asm
	shfl.sync.down.b32 %r208, %r209, %r210, %r231, %r232;
	// end inline asm
	mov.b64 	%rd127, {%r203, %r208};
	mov.b64 	%fd186, %rd127;
	setp.gt.s32 	%p95, %r182, 27;
	setp.lt.f64 	%p96, %fd185, %fd186;
	selp.f64 	%fd187, %fd186, %fd185, %p96;
	selp.f64 	%fd188, %fd185, %fd187, %p95;
	mov.b64 	%rd128, %fd188;
	mov.b64 	{%r214, %r219}, %rd128;
	mov.b32 	%r220, 8;
	// begin inline asm
	shfl.sync.down.b32 %r213, %r214, %r220, %r231, %r232;
	// end inline asm
	// begin inline asm
	shfl.sync.down.b32 %r218, %r219, %r220, %r231, %r232;
	// end inline asm
	mov.b64 	%rd129, {%r213, %r218};
	mov.b64 	%fd189, %rd129;
	setp.gt.s32 	%p97, %r182, 23;
	setp.lt.f64 	%p98, %fd188, %fd189;
	selp.f64 	%fd190, %fd189, %fd188, %p98;
	selp.f64 	%fd191, %fd188, %fd190, %p97;
	mov.b64 	%rd130, %fd191;
	mov.b64 	{%r224, %r229}, %rd130;
	mov.b32 	%r230, 16;
	// begin inline asm
	shfl.sync.down.b32 %r223, %r224, %r230, %r231, %r232;
	// end inline asm
	// begin inline asm
	shfl.sync.down.b32 %r228, %r229, %r230, %r231, %r232;
	// end inline asm
	mov.b64 	%rd131, {%r223, %r228};
	mov.b64 	%fd192, %rd131;
	setp.gt.s32 	%p99, %r182, 15;
	setp.lt.f64 	%p100, %fd191, %fd192;
	selp.f64 	%fd38, %fd192, %fd191, %p100;
	selp.f64 	%fd380, %fd191, %fd38, %p99;
	setp.ne.s32 	%p101, %r182, 0;
	@%p101 bra 	$L__BB4_50;
	shr.u32 	%r233, %r26, 2;
	and.b32  	%r234, %r233, 248;
	mov.u32 	%r235, _ZZN3cub18CUB_300001_SM_10006detail6reduce28DeviceReduceSingleTileKernelINS2_10policy_hubIdyN4cuda3__47maximumIvEEE10Policy1000EPdSB_yS8_ddNS5_3std3__410__identityEEEvT0_T1_T2_T3_T4_T6_E12temp_storage;
	add.s32 	%r236, %r235, %r234;
	st.shared.f64 	[%r236+8], %fd38;
$L__BB4_50:
	bar.sync 	0;
	setp.ne.s32 	%p102, %r26, 0;
	@%p102 bra 	$L__BB4_72;
	ld.shared.f64 	%fd193, [_ZZN3cub18CUB_300001_SM_10006detail6reduce28DeviceReduceSingleTileKernelINS2_10policy_hubIdyN4cuda3__47maximumIvEEE10Policy1000EPdSB_yS8_ddNS5_3std3__410__identityEEEvT0_T1_T2_T3_T4_T6_E12temp_storage+16];
	setp.lt.f64 	%p103, %fd380, %fd193;
	selp.f64 	%fd194, %fd193, %fd380, %p103;
	ld.shared.f64 	%fd195, [_ZZN3cub18CUB_300001_SM_10006detail6reduce28DeviceReduceSingleTileKernelINS2_10policy_hubIdyN4cuda3__47maximumIvEEE10Policy1000EPdSB_yS8_ddNS5_3std3__410__identityEEEvT0_T1_T2_T3_T4_T6_E12temp_storage+24];
	setp.lt.f64 	%p104, %fd194, %fd195;
	selp.f64 	%fd196, %fd195, %fd194, %p104;
	ld.shared.f64 	%fd197, [_ZZN3cub18CUB_300001_SM_10006detail6reduce28DeviceReduceSingleTileKernelINS2_10policy_hubIdyN4cuda3__47maximumIvEEE10Policy1000EPdSB_yS8_ddNS5_3std3__410__identityEEEvT0_T1_T2_T3_T4_T6_E12temp_storage+32];
	setp.lt.f64 	%p105, %fd196, %fd197;
	selp.f64 	%fd198, %fd197, %fd196, %p105;
	ld.shared.f64 	%fd199, [_ZZN3cub18CUB_300001_SM_10006detail6reduce28DeviceReduceSingleTileKernelINS2_10policy_hubIdyN4cuda3__47maximumIvEEE10Policy1000EPdSB_yS8_ddNS5_3std3__410__identityEEEvT0_T1_T2_T3_T4_T6_E12temp_storage+40];
	setp.lt.f64 	%p106, %fd198, %fd199;
	selp.f64 	%fd200, %fd199, %fd198, %p106;
	ld.shared.f64 	%fd201, [_ZZN3cub18CUB_300001_SM_10006detail6reduce28DeviceReduceSingleTileKernelINS2_10policy_hubIdyN4cuda3__47maximumIvEEE10Policy1000EPdSB_yS8_ddNS5_3std3__410__identityEEEvT0_T1_T2_T3_T4_T6_E12temp_storage+48];
	setp.lt.f64 	%p107, %fd200, %fd201;
	selp.f64 	%fd202, %fd201, %fd200, %p107;
	ld.shared.f64 	%fd203, [_ZZN3cub18CUB_300001_SM_10006detail6reduce28DeviceReduceSingleTileKernelINS2_10policy_hubIdyN4cuda3__47maximumIvEEE10Policy1000EPdSB_yS8_ddNS5_3std3__410__identityEEEvT0_T1_T2_T3_T4_T6_E12temp_storage+56];
	setp.lt.f64 	%p108, %fd202, %fd203;
	selp.f64 	%fd204, %fd203, %fd202, %p108;
	ld.shared.f64 	%fd205, [_ZZN3cub18CUB_300001_SM_10006detail6reduce28DeviceReduceSingleTileKernelINS2_10policy_hubIdyN4cuda3__47maximumIvEEE10Policy1000EPdSB_yS8_ddNS5_3std3__410__identityEEEvT0_T1_T2_T3_T4_T6_E12temp_storage+64];
	setp.lt.f64 	%p109, %fd204, %fd205;
	selp.f64 	%fd380, %fd205, %fd204, %p109;
	bra.uni 	$L__BB4_72;
$L__BB4_52:
	// begin inline asm
	mov.u32 %r119, %laneid;
	// end inline asm
	and.b32  	%r170, %r26, 992;
	add.s32 	%r171, %r170, 32;
	setp.gt.u32 	%p64, %r171, %r25;
	not.b32 	%r172, %r170;
	add.s32 	%r173, %r25, %r172;
	selp.b32 	%r168, %r173, 31, %p64;
	mov.b64 	%rd112, %fd372;
	mov.b64 	{%r121, %r126}, %rd112;
	mov.b32 	%r127, 1;
	mov.b32 	%r169, -1;
	// begin inline asm
	shfl.sync.down.b32 %r120, %r121, %r127, %r168, %r169;
	// end inline asm
	// begin inline asm
	shfl.sync.down.b32 %r125, %r126, %r127, %r168, %r169;
	// end inline asm
	mov.b64 	%rd113, {%r120, %r125};
	mov.b64 	%fd133, %rd113;
	setp.lt.s32 	%p65, %r119, %r168;
	setp.lt.f64 	%p66, %fd372, %fd133;
	selp.f64 	%fd134, %fd133, %fd372, %p66;
	selp.f64 	%fd135, %fd134, %fd372, %p65;
	mov.b64 	%rd114, %fd135;
	mov.b64 	{%r131, %r136}, %rd114;
	mov.b32 	%r137, 2;
	// begin inline asm
	shfl.sync.down.b32 %r130, %r131, %r137, %r168, %r169;
	// end inline asm
	// begin inline asm
	shfl.sync.down.b32 %r135, %r136, %r137, %r168, %r169;
	// end inline asm
	mov.b64 	%rd115, {%r130, %r135};
	mov.b64 	%fd136, %rd115;
	add.s32 	%r174, %r119, 2;
	setp.gt.s32 	%p67, %r174, %r168;
	setp.lt.f64 	%p68, %fd135, %fd136;
	selp.f64 	%fd137, %fd136, %fd135, %p68;
	selp.f64 	%fd138, %fd135, %fd137, %p67;
	mov.b64 	%rd116, %fd138;
	mov.b64 	{%r141, %r146}, %rd116;
	mov.b32 	%r147, 4;
	// begin inline asm
	shfl.sync.down.b32 %r140, %r141, %r147, %r168, %r169;
	// end inline asm
	// begin inline asm
	shfl.sync.down.b32 %r145, %r146, %r147, %r168, %r169;
	// end inline asm
	mov.b64 	%rd117, {%r140, %r145};
	mov.b64 	%fd139, %rd117;
	add.s32 	%r175, %r119, 4;
	setp.gt.s32 	%p69, %r175, %r168;
	setp.lt.f64 	%p70, %fd138, %fd139;
	selp.f64 	%fd140, %fd139, %fd138, %p70;
	selp.f64 	%fd141, %fd138, %fd140, %p69;
	mov.b64 	%rd118, %fd141;
	mov.b64 	{%r151, %r156}, %rd118;
	mov.b32 	%r157, 8;
	// begin inline asm
	shfl.sync.down.b32 %r150, %r151, %r157, %r168, %r169;
	// end inline asm
	// begin inline asm
	shfl.sync.down.b32 %r155, %r156, %r157, %r168, %r169;
	// end inline asm
	mov.b64 	%rd119, {%r150, %r155};
	mov.b64 	%fd142, %rd119;
	add.s32 	%r176, %r119, 8;
	setp.gt.s32 	%p71, %r176, %r168;
	setp.lt.f64 	%p72, %fd141, %fd142;
	selp.f64 	%fd143, %fd142, %fd141, %p72;
	selp.f64 	%fd144, %fd141, %fd143, %p71;
	mov.b64 	%rd120, %fd144;
	mov.b64 	{%r161, %r166}, %rd120;
	mov.b32 	%r167, 16;
	// begin inline asm
	shfl.sync.down.b32 %r160, %r161, %r167, %r168, %r169;
	// end inline asm
	// begin inline asm
	shfl.sync.down.b32 %r165, %r166, %r167, %r168, %r169;
	// end inline asm
	mov.b64 	%rd121, {%r160, %r165};
	mov.b64 	%fd145, %rd121;
	add.s32 	%r177, %r119, 16;
	setp.gt.s32 	%p73, %r177, %r168;
	setp.lt.f64 	%p74, %fd144, %fd145;
	selp.f64 	%fd146, %fd145, %fd144, %p74;
	selp.f64 	%fd380, %fd144, %fd146, %p73;
	setp.ne.s32 	%p75, %r119, 0;
	@%p75 bra 	$L__BB4_54;
	shr.u32 	%r178, %r26, 2;
	and.b32  	%r179, %r178, 248;
	mov.u32 	%r180, _ZZN3cub18CUB_300001_SM_10006detail6reduce28DeviceReduceSingleTileKernelINS2_10policy_hubIdyN4cuda3__47maximumIvEEE10Policy1000EPdSB_yS8_ddNS5_3std3__410__identityEEEvT0_T1_T2_T3_T4_T6_E12temp_storage;
	add.s32 	%r181, %r180, %r179;
	st.shared.f64 	[%r181+8], %fd380;
$L__BB4_54:
	bar.sync 	0;
	setp.ne.s32 	%p76, %r26, 0;
	@%p76 bra 	$L__BB4_72;
	setp.gt.u64 	%p77, %rd32, 32;
	ld.shared.f64 	%fd147, [_ZZN3cub18CUB_300001_SM_10006detail6reduce28DeviceReduceSingleTileKernelINS2_10policy_hubIdyN4cuda3__47maximumIvEEE10Policy1000EPdSB_yS8_ddNS5_3std3__410__identityEEEvT0_T1_T2_T3_T4_T6_E12temp_storage+16];
	setp.lt.f64 	%p78, %fd380, %fd147;
	selp.f64 	%fd149, %fd147, %fd380, %p78;
	selp.f64 	%fd150, %fd149, %fd380, %p77;
	setp.gt.u64 	%p79, %rd32, 64;
	ld.shared.f64 	%fd152, [_ZZN3cub18CUB_300001_SM_10006detail6reduce28DeviceReduceSingleTileKernelINS2_10policy_hubIdyN4cuda3__47maximumIvEEE10Policy1000EPdSB_yS8_ddNS5_3std3__410__identityEEEvT0_T1_T2_T3_T4_T6_E12temp_storage+24];
	setp.lt.f64 	%p80, %fd150, %fd152;
	selp.f64 	%fd154, %fd152, %fd150, %p80;
	selp.f64 	%fd155, %fd154, %fd150, %p79;
	setp.gt.u64 	%p81, %rd32, 96;
	ld.shared.f64 	%fd157, [_ZZN3cub18CUB_300001_SM_10006detail6reduce28DeviceReduceSingleTileKernelINS2_10policy_hubIdyN4cuda3__47maximumIvEEE10Policy1000EPdSB_yS8_ddNS5_3std3__410__identityEEEvT0_T1_T2_T3_T4_T6_E12temp_storage+32];
	setp.lt.f64 	%p82, %fd155, %fd157;
	selp.f64 	%fd159, %fd157, %fd155, %p82;
	selp.f64 	%fd160, %fd159, %fd155, %p81;
	setp.gt.u64 	%p83, %rd32, 128;
	ld.shared.f64 	%fd162, [_ZZN3cub18CUB_300001_SM_10006detail6reduce28DeviceReduceSingleTileKernelINS2_10policy_hubIdyN4cuda3__47maximumIvEEE10Policy1000EPdSB_yS8_ddNS5_3std3__410__identityEEEvT0_T1_T2_T3_T4_T6_E12temp_storage+40];
	setp.lt.f64 	%p84, %fd160, %fd162;
	selp.f64 	%fd164, %fd162, %fd160, %p84;
	selp.f64 	%fd165, %fd164, %fd160, %p83;
	setp.gt.u64 	%p85, %rd32, 160;
	ld.shared.f64 	%fd167, [_ZZN3cub18CUB_300001_SM_10006detail6reduce28DeviceReduceSingleTileKernelINS2_10policy_hubIdyN4cuda3__47maximumIvEEE10Policy1000EPdSB_yS8_ddNS5_3std3__410__identityEEEvT0_T1_T2_T3_T4_T6_E12temp_storage+48];
	setp.lt.f64 	%p86, %fd165, %fd167;
	selp.f64 	%fd169, %fd167, %fd165, %p86;
	selp.f64 	%fd170, %fd169, %fd165, %p85;
	setp.gt.u64 	%p87, %rd32, 192;
	ld.shared.f64 	%fd172, [_ZZN3cub18CUB_300001_SM_10006detail6reduce28DeviceReduceSingleTileKernelINS2_10policy_hubIdyN4cuda3__47maximumIvEEE10Policy1000EPdSB_yS8_ddNS5_3std3__410__identityEEEvT0_T1_T2_T3_T4_T6_E12temp_storage+56];
	setp.lt.f64 	%p88, %fd170, %fd172;
	selp.f64 	%fd174, %fd172, %fd170, %p88;
	selp.f64 	%fd175, %fd174, %fd170, %p87;
	setp.gt.u64 	%p89, %rd32, 224;
	ld.shared.f64 	%fd177, [_ZZN3cub18CUB_300001_SM_10006detail6reduce28DeviceReduceSingleTileKernelINS2_10policy_hubIdyN4cuda3__47maximumIvEEE10Policy1000EPdSB_yS8_ddNS5_3std3__410__identityEEEvT0_T1_T2_T3_T4_T6_E12temp_storage+64];
	setp.lt.f64 	%p90, %fd175, %fd177;
	selp.f64 	%fd179, %fd177, %fd175, %p90;
	selp.f64 	%fd380, %fd179, %fd175, %p89;
	bra.uni 	$L__BB4_72;
$L__BB4_56:
	mov.u32 	%r38, %tid.x;
	cvt.u64.u32 	%rd19, %r38;
	mul.wide.u32 	%rd52, %r38, 8;
	add.s64 	%rd36, %rd31, %rd52;
	// begin inline asm
	ld.global.nc.u64 %rd35, [%rd36];
	// end inline asm
	mov.b64 	%fd59, %rd35;
	add.s64 	%rd38, %rd36, 2048;
	// begin inline asm
	ld.global.nc.u64 %rd37, [%rd38];
	// end inline asm
	mov.b64 	%fd60, %rd37;
	add.s64 	%rd40, %rd36, 4096;
	// begin inline asm
	ld.global.nc.u64 %rd39, [%rd40];
	// end inline asm
	mov.b64 	%fd61, %rd39;
	add.s64 	%rd42, %rd36, 6144;
	// begin inline asm
	ld.global.nc.u64 %rd41, [%rd42];
	// end inline asm
	mov.b64 	%fd62, %rd41;
	add.s64 	%rd44, %rd36, 8192;
	// begin inline asm
	ld.global.nc.u64 %rd43, [%rd44];
	// end inline asm
	mov.b64 	%fd63, %rd43;
	add.s64 	%rd46, %rd36, 10240;
	// begin inline asm
	ld.global.nc.u64 %rd45, [%rd46];
	// end inline asm
	mov.b64 	%fd64, %rd45;
	add.s64 	%rd48, %rd36, 12288;
	// begin inline asm
	ld.global.nc.u64 %rd47, [%rd48];
	// end inline asm
	mov.b64 	%fd65, %rd47;
	add.s64 	%rd50, %rd36, 14336;
	// begin inline asm
	ld.global.nc.u64 %rd49, [%rd50];
	// end inline asm
	mov.b64 	%fd66, %rd49;
	setp.lt.f64 	%p4, %fd59, %fd60;
	selp.f64 	%fd67, %fd60, %fd59, %p4;
	setp.lt.f64 	%p5, %fd67, %fd61;
	selp.f64 	%fd68, %fd61, %fd67, %p5;
	setp.lt.f64 	%p6, %fd68, %fd62;
	selp.f64 	%fd69, %fd62, %fd68, %p6;
	setp.lt.f64 	%p7, %fd69, %fd63;
	selp.f64 	%fd70, %fd63, %fd69, %p7;
	setp.lt.f64 	%p8, %fd70, %fd64;
	selp.f64 	%fd71, %fd64, %fd70, %p8;
	setp.lt.f64 	%p9, %fd71, %fd65;
	selp.f64 	%fd72, %fd65, %fd71, %p9;
	setp.lt.f64 	%p10, %fd72, %fd66;
	selp.f64 	%fd379, %fd66, %fd72, %p10;
	add.s64 	%rd21, %rd32, -2048;
	setp.lt.u64 	%p11, %rd21, 2048;
	mov.b64 	%rd229, 2048;
	@%p11 bra 	$L__BB4_60;
	mov.b64 	%rd229, 2048;
$L__BB4_58:
	shl.b64 	%rd70, %rd229, 3;
	add.s64 	%rd55, %rd36, %rd70;
	// begin inline asm
	ld.global.nc.u64 %rd54, [%rd55];
	// end inline asm
	mov.b64 	%fd73, %rd54;
	add.s64 	%rd57, %rd55, 2048;
	// begin inline asm
	ld.global.nc.u64 %rd56, [%rd57];
	// end inline asm
	mov.b64 	%fd74, %rd56;
	add.s64 	%rd59, %rd55, 4096;
	// begin inline asm
	ld.global.nc.u64 %rd58, [%rd59];
	// end inline asm
	mov.b64 	%fd75, %rd58;
	add.s64 	%rd61, %rd55, 6144;
	// begin inline asm
	ld.global.nc.u64 %rd60, [%rd61];
	// end inline asm
	mov.b64 	%fd76, %rd60;
	add.s64 	%rd63, %rd55, 8192;
	// begin inline asm
	ld.global.nc.u64 %rd62, [%rd63];
	// end inline asm
	mov.b64 	%fd77, %rd62;
	add.s64 	%rd65, %rd55, 10240;
	// begin inline asm
	ld.global.nc.u64 %rd64, [%rd65];
	// end inline asm
	mov.b64 	%fd78, %rd64;
	add.s64 	%rd67, %rd55, 12288;
	// begin inline asm
	ld.global.nc.u64 %rd66, [%rd67];
	// end inline asm
	mov.b64 	%fd79, %rd66;
	add.s64 	%rd69, %rd55, 14336;
	// begin inline asm
	ld.global.nc.u64 %rd68, [%rd69];
	// end inline asm
	mov.b64 	%fd80, %rd68;
	setp.lt.f64 	%p12, %fd379, %fd73;
	selp.f64 	%fd81, %fd73, %fd379, %p12;
	setp.lt.f64 	%p13, %fd81, %fd74;
	selp.f64 	%fd82, %fd74, %fd81, %p13;
	setp.lt.f64 	%p14, %fd82, %fd75;
	selp.f64 	%fd83, %fd75, %fd82, %p14;
	setp.lt.f64 	%p15, %fd83, %fd76;
	selp.f64 	%fd84, %fd76, %fd83, %p15;
	setp.lt.f64 	%p16, %fd84, %fd77;
	selp.f64 	%fd85, %fd77, %fd84, %p16;
	setp.lt.f64 	%p17, %fd85, %fd78;
	selp.f64 	%fd86, %fd78, %fd85, %p17;
	setp.lt.f64 	%p18, %fd86, %fd79;
	selp.f64 	%fd87, %fd79, %fd86, %p18;
	setp.lt.f64 	%p19, %fd87, %fd80;
	selp.f64 	%fd379, %fd80, %fd87, %p19;
	sub.s64 	%rd71, %rd32, %rd229;
	setp.lt.u64 	%p20, %rd71, 2048;
	@%p20 bra 	$L__BB4_68;
	add.s64 	%rd229, %rd229, 2048;
	setp.le.u64 	%p21, %rd229, %rd21;
	@%p21 bra 	$L__BB4_58;
$L__BB4_60:
	setp.le.u64 	%p22, %rd32, %rd229;
	@%p22 bra 	$L__BB4_68;
	cvt.u32.u64 	%r49, %rd229;
	cvt.u32.u64 	%r50, %rd32;
	sub.s32 	%r39, %r50, %r49;
	setp.ge.s32 	%p23, %r38, %r39;
	@%p23 bra 	$L__BB4_68;
	not.b32 	%r52, %r38;
	add.s32 	%r53, %r52, %r50;
	sub.s32 	%r40, %r53, %r49;
	and.b32  	%r55, %r40, 768;
	setp.eq.s32 	%p24, %r55, 768;
	mov.u32 	%r444, %r38;
	@%p24 bra 	$L__BB4_65;
	add.s64 	%rd72, %rd229, %rd19;
	shl.b64 	%rd73, %rd72, 3;
	add.s64 	%rd230, %rd31, %rd73;
	shr.u32 	%r56, %r40, 8;
	add.s32 	%r57, %r56, 1;
	and.b32  	%r58, %r57, 3;
	neg.s32 	%r442, %r58;
	mov.u32 	%r444, %r38;
$L__BB4_64:
	.pragma "nounroll";
	// begin inline asm
	ld.global.nc.u64 %rd74, [%rd230];
	// end inline asm
	mov.b64 	%fd89, %rd74;
	setp.lt.f64 	%p25, %fd379, %fd89;
	selp.f64 	%fd379, %fd89, %fd379, %p25;
	add.s32 	%r444, %r444, 256;
	add.s64 	%rd230, %rd230, 2048;
	add.s32 	%r442, %r442, 1;
	setp.ne.s32 	%p26, %r442, 0;
	@%p26 bra 	$L__BB4_64;
$L__BB4_65:
	setp.lt.u32 	%p27, %r40, 768;
	@%p27 bra 	$L__BB4_68;
	cvt.u64.u32 	%rd76, %r444;
	add.s64 	%rd77, %rd229, %rd76;
	shl.b64 	%rd78, %rd77, 3;
	add.s64 	%rd231, %rd31, %rd78;
$L__BB4_67:
	// begin inline asm
	ld.global.nc.u64 %rd79, [%rd231];
	// end inline asm
	mov.b64 	%fd90, %rd79;
	setp.lt.f64 	%p28, %fd379, %fd90;
	selp.f64 	%fd91, %fd90, %fd379, %p28;
	add.s64 	%rd82, %rd231, 2048;
	// begin inline asm
	ld.global.nc.u64 %rd81, [%rd82];
	// end inline asm
	mov.b64 	%fd92, %rd81;
	setp.lt.f64 	%p29, %fd91, %fd92;
	selp.f64 	%fd93, %fd92, %fd91, %p29;
	add.s64 	%rd84, %rd231, 4096;
	// begin inline asm
	ld.global.nc.u64 %rd83, [%rd84];
	// end inline asm
	mov.b64 	%fd94, %rd83;
	setp.lt.f64 	%p30, %fd93, %fd94;
	selp.f64 	%fd95, %fd94, %fd93, %p30;
	add.s64 	%rd86, %rd231, 6144;
	// begin inline asm
	ld.global.nc.u64 %rd85, [%rd86];
	// end inline asm
	mov.b64 	%fd96, %rd85;
	setp.lt.f64 	%p31, %fd95, %fd96;
	selp.f64 	%fd379, %fd96, %fd95, %p31;
	add.s32 	%r444, %r444, 1024;
	add.s64 	%rd231, %rd231, 8192;
	setp.lt.s32 	%p32, %r444, %r39;
	@%p32 bra 	$L__BB4_67;
$L__BB4_68:
	// begin inline asm
	mov.u32 %r59, %laneid;
	// end inline asm
	mov.b64 	%rd87, %fd379;
	mov.b64 	{%r61, %r66}, %rd87;
	mov.b32 	%r67, 1;
	mov.b32 	%r108, 31;
	mov.b32 	%r109, -1;
	// begin inline asm
	shfl.sync.down.b32 %r60, %r61, %r67, %r108, %r109;
	// end inline asm
	// begin inline asm
	shfl.sync.down.b32 %r65, %r66, %r67, %r108, %r109;
	// end inline asm
	mov.b64 	%rd88, {%r60, %r65};
	mov.b64 	%fd97, %rd88;
	setp.gt.s32 	%p33, %r59, 30;
	setp.lt.f64 	%p34, %fd379, %fd97;
	selp.f64 	%fd98, %fd97, %fd379, %p34;
	selp.f64 	%fd99, %fd379, %fd98, %p33;
	mov.b64 	%rd89, %fd99;
	mov.b64 	{%r71, %r76}, %rd89;
	mov.b32 	%r77, 2;
	// begin inline asm
	shfl.sync.down.b32 %r70, %r71, %r77, %r108, %r109;
	// end inline asm
	// begin inline asm
	shfl.sync.down.b32 %r75, %r76, %r77, %r108, %r109;
	// end inline asm
	mov.b64 	%rd90, {%r70, %r75};
	mov.b64 	%fd100, %rd90;
	setp.gt.s32 	%p35, %r59, 29;
	setp.lt.f64 	%p36, %fd99, %fd100;
	selp.f64 	%fd101, %fd100, %fd99, %p36;
	selp.f64 	%fd102, %fd99, %fd101, %p35;
	mov.b64 	%rd91, %fd102;
	mov.b64 	{%r81, %r86}, %rd91;
	mov.b32 	%r87, 4;
	// begin inline asm
	shfl.sync.down.b32 %r80, %r81, %r87, %r108, %r109;
	// end inline asm
	// begin inline asm
	shfl.sync.down.b32 %r85, %r86, %r87, %r108, %r109;
	// end inline asm
	mov.b64 	%rd92, {%r80, %r85};
	mov.b64 	%fd103, %rd92;
	setp.gt.s32 	%p37, %r59, 27;
	setp.lt.f64 	%p38, %fd102, %fd103;
	selp.f64 	%fd104, %fd103, %fd102, %p38;
	selp.f64 	%fd105, %fd102, %fd104, %p37;
	mov.b64 	%rd93, %fd105;
	mov.b64 	{%r91, %r96}, %rd93;
	mov.b32 	%r97, 8;
	// begin inline asm
	shfl.sync.down.b32 %r90, %r91, %r97, %r108, %r109;
	// end inline asm
	// begin inline asm
	shfl.sync.down.b32 %r95, %r96, %r97, %r108, %r109;
	// end inline asm
	mov.b64 	%rd94, {%r90, %r95};
	mov.b64 	%fd106, %rd94;
	setp.gt.s32 	%p39, %r59, 23;
	setp.lt.f64 	%p40, %fd105, %fd106;
	selp.f64 	%fd107, %fd106, %fd105, %p40;
	selp.f64 	%fd108, %fd105, %fd107, %p39;
	mov.b64 	%rd95, %fd108;
	mov.b64 	{%r101, %r106}, %rd95;
	mov.b32 	%r107, 16;
	// begin inline asm
	shfl.sync.down.b32 %r100, %r101, %r107, %r108, %r109;
	// end inline asm
	// begin inline asm
	shfl.sync.down.b32 %r105, %r106, %r107, %r108, %r109;
	// end inline asm
	mov.b64 	%rd96, {%r100, %r105};
	mov.b64 	%fd109, %rd96;
	setp.gt.s32 	%p41, %r59, 15;
	setp.lt.f64 	%p42, %fd108, %fd109;
	selp.f64 	%fd54, %fd109, %fd108, %p42;
	selp.f64 	%fd380, %fd108, %fd54, %p41;
	setp.ne.s32 	%p43, %r59, 0;
	@%p43 bra 	$L__BB4_70;
	shr.u32 	%r110, %r38, 2;
	and.b32  	%r111, %r110, 248;
	mov.u32 	%r112, _ZZN3cub18CUB_300001_SM_10006detail6reduce28DeviceReduceSingleTileKernelINS2_10policy_hubIdyN4cuda3__47maximumIvEEE10Policy1000EPdSB_yS8_ddNS5_3std3__410__identityEEEvT0_T1_T2_T3_T4_T6_E12temp_storage;
	add.s32 	%r113, %r112, %r111;
	st.shared.f64 	[%r113+8], %fd54;
$L__BB4_70:
	bar.sync 	0;
	setp.ne.s32 	%p44, %r38, 0;
	@%p44 bra 	$L__BB4_72;
	ld.shared.f64 	%fd110, [_ZZN3cub18CUB_300001_SM_10006detail6reduce28DeviceReduceSingleTileKernelINS2_10policy_hubIdyN4cuda3__47maximumIvEEE10Policy1000EPdSB_yS8_ddNS5_3std3__410__identityEEEvT0_T1_T2_T3_T4_T6_E12temp_storage+16];
	setp.lt.f64 	%p45, %fd380, %fd110;
	selp.f64 	%fd111, %fd110, %fd380, %p45;
	ld.shared.f64 	%fd112, [_ZZN3cub18CUB_300001_SM_10006detail6reduce28DeviceReduceSingleTileKernelINS2_10policy_hubIdyN4cuda3__47maximumIvEEE10Policy1000EPdSB_yS8_ddNS5_3std3__410__identityEEEvT0_T1_T2_T3_T4_T6_E12temp_storage+24];
	setp.lt.f64 	%p46, %fd111, %fd112;
	selp.f64 	%fd113, %fd112, %fd111, %p46;
	ld.shared.f64 	%fd114, [_ZZN3cub18CUB_300001_SM_10006detail6reduce28DeviceReduceSingleTileKernelINS2_10policy_hubIdyN4cuda3__47maximumIvEEE10Policy1000EPdSB_yS8_ddNS5_3std3__410__identityEEEvT0_T1_T2_T3_T4_T6_E12temp_storage+32];
	setp.lt.f64 	%p47, %fd113, %fd114;
	selp.f64 	%fd115, %fd114, %fd113, %p47;
	ld.shared.f64 	%fd116, [_ZZN3cub18CUB_300001_SM_10006detail6reduce28DeviceReduceSingleTileKernelINS2_10policy_hubIdyN4cuda3__47maximumIvEEE10Policy1000EPdSB_yS8_ddNS5_3std3__410__identityEEEvT0_T1_T2_T3_T4_T6_E12temp_storage+40];
	setp.lt.f64 	%p48, %fd115, %fd116;
	selp.f64 	%fd117, %fd116, %fd115, %p48;
	ld.shared.f64 	%fd118, [_ZZN3cub18CUB_300001_SM_10006detail6reduce28DeviceReduceSingleTileKernelINS2_10policy_hubIdyN4cuda3__47maximumIvEEE10Policy1000EPdSB_yS8_ddNS5_3std3__410__identityEEEvT0_T1_T2_T3_T4_T6_E12temp_storage+48];
	setp.lt.f64 	%p49, %fd117, %fd118;
	selp.f64 	%fd119, %fd118, %fd117, %p49;
	ld.shared.f64 	%fd120, [_ZZN3cub18CUB_300001_SM_10006detail6reduce28DeviceReduceSingleTileKernelINS2_10policy_hubIdyN4cuda3__47maximumIvEEE10Policy1000EPdSB_yS8_ddNS5_3std3__410__identityEEEvT0_T1_T2_T3_T4_T6_E12temp_storage+56];
	setp.lt.f64 	%p50, %fd119, %fd120;
	selp.f64 	%fd121, %fd120, %fd119, %p50;
	ld.shared.f64 	%fd122, [_ZZN3cub18CUB_300001_SM_10006detail6reduce28DeviceReduceSingleTileKernelINS2_10policy_hubIdyN4cuda3__47maximumIvEEE10Policy1000EPdSB_yS8_ddNS5_3std3__410__identityEEEvT0_T1_T2_T3_T4_T6_E12temp_storage+64];
	setp.lt.f64 	%p51, %fd121, %fd122;
	selp.f64 	%fd380, %fd122, %fd121, %p51;
$L__BB4_72:
	mov.u32 	%r426, %tid.x;
	setp.ne.s32 	%p217, %r426, 0;
	@%p217 bra 	$L__BB4_74;
	setp.lt.f64 	%p218, %fd58, %fd380;
	selp.f64 	%fd353, %fd380, %fd58, %p218;
	st.global.f64 	[%rd1], %fd353;
$L__BB4_74:
	ret;

}
	// .globl	_ZN3cub18CUB_300001_SM_10006detail6reduce18DeviceReduceKernelINS2_10policy_hubIdyN4cuda3__47maximumIvEEE10Policy1000EPdyS8_dNS5_3std3__410__identityEEEvT0_PT3_T1_NS0_13GridEvenShareISI_EET2_T4_
.visible .entry _ZN3cub18CUB_300001_SM_10006detail6reduce18DeviceReduceKernelINS2_10policy_hubIdyN4cuda3__47maximumIvEEE10Policy1000EPdyS8_dNS5_3std3__410__identityEEEvT0_PT3_T1_NS0_13GridEvenShareISI_EET2_T4_(
	.param .u64 .ptr .align 1 _ZN3cub18CUB_300001_SM_10006detail6reduce18DeviceReduceKernelINS2_10policy_hubIdyN4cuda3__47maximumIvEEE10Policy1000EPdyS8_dNS5_3std3__410__identityEEEvT0_PT3_T1_NS0_13GridEvenShareISI_EET2_T4__param_0,
	.param .u64 .ptr .align 1 _ZN3cub18CUB_300001_SM_10006detail6reduce18DeviceReduceKernelINS2_10policy_hubIdyN4cuda3__47maximumIvEEE10Policy1000EPdyS8_dNS5_3std3__410__identityEEEvT0_PT3_T1_NS0_13GridEvenShareISI_EET2_T4__param_1,
	.param .u64 _ZN3cub18CUB_300001_SM_10006detail6reduce18DeviceReduceKernelINS2_10policy_hubIdyN4cuda3__47maximumIvEEE10Policy1000EPdyS8_dNS5_3std3__410__identityEEEvT0_PT3_T1_NS0_13GridEvenShareISI_EET2_T4__param_2,
	.param .align 8 .b8 _ZN3cub18CUB_300001_SM_10006detail6reduce18DeviceReduceKernelINS2_10policy_hubIdyN4cuda3__47maximumIvEEE10Policy1000EPdyS8_dNS5_3std3__410__identityEEEvT0_PT3_T1_NS0_13GridEvenShareISI_EET2_T4__param_3[72],
	.param .align 1 .b8 _ZN3cub18CUB_300001_SM_10006detail6reduce18DeviceReduceKernelINS2_10policy_hubIdyN4cuda3__47maximumIvEEE10Policy1000EPdyS8_dNS5_3std3__410__identityEEEvT0_PT3_T1_NS0_13GridEvenShareISI_EET2_T4__param_4[1],
	.param .align 1 .b8 _ZN3cub18CUB_300001_SM_10006detail6reduce18DeviceReduceKernelINS2_10policy_hubIdyN4cuda3__47maximumIvEEE10Policy1000EPdyS8_dNS5_3std3__410__identityEEEvT0_PT3_T1_NS0_13GridEvenShareISI_EET2_T4__param_5[1]
)
.maxntid 256
{
	.reg .pred 	%p<217>;
	.reg .b32 	%r<484>;
	.reg .b64 	%rd<256>;
	.reg .b64 	%fd<375>;
	// demoted variable
	.shared .align 8 .b8 _ZZN3cub18CUB_300001_SM_10006detail6reduce18DeviceReduceKernelINS2_10policy_hubIdyN4cuda3__47maximumIvEEE10Policy1000EPdyS8_dNS5_3std3__410__identityEEEvT0_PT3_T1_NS0_13GridEvenShareISI_EET2_T4_E12temp_storage[80];
	ld.param.u64 	%rd1, [_ZN3cub18CUB_300001_SM_10006detail6reduce18DeviceReduceKernelINS2_10policy_hubIdyN4cuda3__47maximumIvEEE10Policy1000EPdyS8_dNS5_3std3__410__identityEEEvT0_PT3_T1_NS0_13GridEvenShareISI_EET2_T4__param_3+32];
	ld.param.u64 	%rd39, [_ZN3cub18CUB_300001_SM_10006detail6reduce18DeviceReduceKernelINS2_10policy_hubIdyN4cuda3__47maximumIvEEE10Policy1000EPdyS8_dNS5_3std3__410__identityEEEvT0_PT3_T1_NS0_13GridEvenShareISI_EET2_T4__param_0];
	ld.param.u32 	%r1, [_ZN3cub18CUB_300001_SM_10006detail6reduce18DeviceReduceKernelINS2_10policy_hubIdyN4cuda3__47maximumIvEEE10Policy1000EPdyS8_dNS5_3std3__410__identityEEEvT0_PT3_T1_NS0_13GridEvenShareISI_EET2_T4__param_3+40];
	mov.u32 	%r2, %ctaid.x;
	shl.b32 	%r59, %r1, 11;
	cvt.s64.s32 	%rd2, %r59;
	shl.b32 	%r60, %r2, 11;
	cvt.u64.u32 	%rd3, %r60;
	and.b64  	%rd41, %rd39, 31;
	setp.ne.s64 	%p1, %rd41, 0;
	@%p1 bra 	$L__BB5_35;
	sub.s64 	%rd4, %rd1, %rd3;
	setp.gt.u64 	%p109, %rd4, 2047;
	@%p109 bra 	$L__BB5_19;
	cvt.u32.u64 	%r335, %rd3;
	cvt.u32.u64 	%r3, %rd1;
	sub.s32 	%r4, %r3, %r335;
	mov.u32 	%r5, %tid.x;
	setp.ge.s32 	%p158, %r5, %r4;
	mov.f64 	%fd355, 0d0000000000000000;
	mov.u32 	%r467, %r5;
	@%p158 bra 	$L__BB5_4;
	add.s32 	%r337, %r335, %r5;
	mul.wide.u32 	%rd203, %r337, 8;
	add.s64 	%rd202, %rd39, %rd203;
	// begin inline asm
	ld.global.nc.u64 %rd201, [%rd202];
	// end inline asm
	mov.b64 	%fd355, %rd201;
	add.s32 	%r467, %r5, 256;
$L__BB5_4:
	setp.ge.s32 	%p159, %r467, %r4;
	@%p159 bra 	$L__BB5_10;
	not.b32 	%r338, %r467;
	add.s32 	%r8, %r338, %r3;
	and.b32  	%r339, %r8, 768;
	setp.eq.s32 	%p160, %r339, 768;
	@%p160 bra 	$L__BB5_8;
	cvt.u64.u32 	%rd204, %r467;
	add.s64 	%rd205, %rd204, %rd3;
	shl.b64 	%rd206, %rd205, 3;
	add.s64 	%rd244, %rd39, %rd206;
	shr.u32 	%r340, %r8, 8;
	add.s32 	%r341, %r340, 1;
	and.b32  	%r342, %r341, 3;
	neg.s32 	%r465, %r342;
$L__BB5_7:
	.pragma "nounroll";
	// begin inline asm
	ld.global.nc.u64 %rd207, [%rd244];
	// end inline asm
	mov.b64 	%fd269, %rd207;
	setp.lt.f64 	%p161, %fd355, %fd269;
	selp.f64 	%fd355, %fd269, %fd355, %p161;
	add.s32 	%r467, %r467, 256;
	add.s64 	%rd244, %rd244, 2048;
	add.s32 	%r465, %r465, 1;
	setp.ne.s32 	%p162, %r465, 0;
	@%p162 bra 	$L__BB5_7;
$L__BB5_8:
	sub.s32 	%r344, %r8, %r335;
	setp.lt.u32 	%p163, %r344, 768;
	@%p163 bra 	$L__BB5_10;
$L__BB5_9:
	cvt.s64.s32 	%rd217, %r467;
	add.s64 	%rd218, %rd3, %rd217;
	shl.b64 	%rd219, %rd218, 3;
	add.s64 	%rd210, %rd39, %rd219;
	// begin inline asm
	ld.global.nc.u64 %rd209, [%rd210];
	// end inline asm
	mov.b64 	%fd270, %rd209;
	setp.lt.f64 	%p164, %fd355, %fd270;
	selp.f64 	%fd271, %fd270, %fd355, %p164;
	add.s64 	%rd212, %rd210, 2048;
	// begin inline asm
	ld.global.nc.u64 %rd211, [%rd212];
	// end inline asm
	mov.b64 	%fd272, %rd211;
	setp.lt.f64 	%p165, %fd271, %fd272;
	selp.f64 	%fd273, %fd272, %fd271, %p165;
	add.s64 	%rd214, %rd210, 4096;
	// begin inline asm
	ld.global.nc.u64 %rd213, [%rd214];
	// end inline asm
	mov.b64 	%fd274, %rd213;
	setp.lt.f64 	%p166, %fd273, %fd274;
	selp.f64 	%fd275, %fd274, %fd273, %p166;
	add.s64 	%rd216, %rd210, 6144;
	// begin inline asm
	ld.global.nc.u64 %rd215, [%rd216];
	// end inline asm
	mov.b64 	%fd276, %rd215;
	setp.lt.f64 	%p167, %fd275, %fd276;
	selp.f64 	%fd355, %fd276, %fd275, %p167;
	add.s32 	%r467, %r467, 1024;
	setp.lt.s32 	%p168, %r467, %r4;
	@%p168 bra 	$L__BB5_9;
$L__BB5_10:
	setp.lt.s32 	%p169, %r4, 256;
	@%p169 bra 	$L__BB5_15;
	// begin inline asm
	mov.u32 %r408, %laneid;
	// end inline asm
	mov.b64 	%rd230, %fd355;
	mov.b64 	{%r410, %r415}, %rd230;
	mov.b32 	%r416, 1;
	mov.b32 	%r457, 31;
	mov.b32 	%r458, -1;
	// begin inline asm
	shfl.sync.down.b32 %r409, %r410, %r416, %r457, %r458;
	// end inline asm
	// begin inline asm
	shfl.sync.down.b32 %r414, %r415, %r416, %r457, %r458;
	// end inline asm
	mov.b64 	%rd231, {%r409, %r414};
	mov.b64 	%fd324, %rd231;
	setp.gt.s32 	%p197, %r408, 30;
	setp.lt.f64 	%p198, %fd355, %fd324;
	selp.f64 	%fd325, %fd324, %fd355, %p198;
	selp.f64 	%fd326, %fd355, %fd325, %p197;
	mov.b64 	%rd232, %fd326;
	mov.b64 	{%r420, %r425}, %rd232;
	mov.b32 	%r426, 2;
	// begin inline asm
	shfl.sync.down.b32 %r419, %r420, %r426, %r457, %r458;
	// end inline asm
	// begin inline asm
	shfl.sync.down.b32 %r424, %r425, %r426, %r457, %r458;
	// end inline asm
	mov.b64 	%rd233, {%r419, %r424};
	mov.b64 	%fd327, %rd233;
	setp.gt.s32 	%p199, %r408, 29;
	setp.lt.f64 	%p200, %fd326, %fd327;
	selp.f64 	%fd328, %fd327, %fd326, %p200;
	selp.f64 	%fd329, %fd326, %fd328, %p199;
	mov.b64 	%rd234, %fd329;
	mov.b64 	{%r430, %r435}, %rd234;
	mov.b32 	%r436, 4;
	// begin inline asm
	shfl.sync.down.b32 %r429, %r430, %r436, %r457, %r458;
	// end inline asm
	// begin inline asm
	shfl.sync.down.b32 %r434, %r435, %r436, %r457, %r458;
	// end inline asm
	mov.b64 	%rd235, {%r429, %r434};
	mov.b64 	%fd330, %rd235;
	setp.gt.s32 	%p201, %r408, 27;
	setp.lt.f64 	%p202, %fd329, %fd330;
	selp.f64 	%fd331, %fd330, %fd329, %p202;
	selp.f64 	%fd332, %fd329, %fd331, %p201;
	mov.b64 	%rd236, %fd332;
	mov.b64 	{%r440, %r445}, %rd236;
	mov.b32 	%r446, 8;
	// begin inline asm
	shfl.sync.down.b32 %r439, %r440, %r446, %r457, %r458;
	// end inline asm
	// begin inline asm
	shfl.sync.down.b32 %r444, %r445, %r446, %r457, %r458;
	// end inline asm
	mov.b64 	%rd237, {%r439, %r444};
	mov.b64 	%fd333, %rd237;
	setp.gt.s32 	%p203, %r408, 23;
	setp.lt.f64 	%p204, %fd332, %fd333;
	selp.f64 	%fd334, %fd333, %fd332, %p204;
	selp.f64 	%fd335, %fd332, %fd334, %p203;
	mov.b64 	%rd238, %fd335;
	mov.b64 	{%r450, %r455}, %rd238;
	mov.b32 	%r456, 16;
	// begin inline asm
	shfl.sync.down.b32 %r449, %r450, %r456, %r457, %r458;
	// end inline asm
	// begin inline asm
	shfl.sync.down.b32 %r454, %r455, %r456, %r457, %r458;
	// end inline asm
	mov.b64 	%rd239, {%r449, %r454};
	mov.b64 	%fd336, %rd239;
	setp.gt.s32 	%p205, %r408, 15;
	setp.lt.f64 	%p206, %fd335, %fd336;
	selp.f64 	%fd10, %fd336, %fd335, %p206;
	selp.f64 	%fd374, %fd335, %fd10, %p205;
	setp.ne.s32 	%p207, %r408, 0;
	@%p207 bra 	$L__BB5_13;
	shr.u32 	%r459, %r5, 2;
	and.b32  	%r460, %r459, 248;
	mov.u32 	%r461, _ZZN3cub18CUB_300001_SM_10006detail6reduce18DeviceReduceKernelINS2_10policy_hubIdyN4cuda3__47maximumIvEEE10Policy1000EPdyS8_dNS5_3std3__410__identityEEEvT0_PT3_T1_NS0_13GridEvenShareISI_EET2_T4_E12temp_storage;
	add.s32 	%r462, %r461, %r460;
	st.shared.f64 	[%r462+8], %fd10;
$L__BB5_13:
	bar.sync 	0;
	setp.ne.s32 	%p208, %r5, 0;
	@%p208 bra 	$L__BB5_69;
	ld.shared.f64 	%fd337, [_ZZN3cub18CUB_300001_SM_10006detail6reduce18DeviceReduceKernelINS2_10policy_hubIdyN4cuda3__47maximumIvEEE10Policy1000EPdyS8_dNS5_3std3__410__identityEEEvT0_PT3_T1_NS0_13GridEvenShareISI_EET2_T4_E12temp_storage+16];
	setp.lt.f64 	%p209, %fd374, %fd337;
	selp.f64 	%fd338, %fd337, %fd374, %p209;
	ld.shared.f64 	%fd339, [_ZZN3cub18CUB_300001_SM_10006detail6reduce18DeviceReduceKernelINS2_10policy_hubIdyN4cuda3__47maximumIvEEE10Policy1000EPdyS8_dNS5_3std3__410__identityEEEvT0_PT3_T1_NS0_13GridEvenShareISI_EET2_T4_E12temp_storage+24];
	setp.lt.f64 	%p210, %fd338, %fd339;
	selp.f64 	%fd340, %fd339, %fd338, %p210;
	ld.shared.f64 	%fd341, [_ZZN3cub18CUB_300001_SM_10006detail6reduce18DeviceReduceKernelINS2_10policy_hubIdyN4cuda3__47maximumIvEEE10Policy1000EPdyS8_dNS5_3std3__410__identityEEEvT0_PT3_T1_NS0_13GridEvenShareISI_EET2_T4_E12temp_storage+32];
	setp.lt.f64 	%p211, %fd340, %fd341;
	selp.f64 	%fd342, %fd341, %fd340, %p211;
	ld.shared.f64 	%fd343, [_ZZN3cub18CUB_300001_SM_10006detail6reduce18DeviceReduceKernelINS2_10policy_hubIdyN4cuda3__47maximumIvEEE10Policy1000EPdyS8_dNS5_3std3__410__identityEEEvT0_PT3_T1_NS0_13GridEvenShareISI_EET2_T4_E12temp_storage+40];
	setp.lt.f64 	%p212, %fd342, %fd343;
	selp.f64 	%fd344, %fd343, %fd342, %p212;
	ld.shared.f64 	%fd345, [_ZZN3cub18CUB_300001_SM_10006detail6reduce18DeviceReduceKernelINS2_10policy_hubIdyN4cuda3__47maximumIvEEE10Policy1000EPdyS8_dNS5_3std3__410__identityEEEvT0_PT3_T1_NS0_13GridEvenShareISI_EET2_T4_E12temp_storage+48];
	setp.lt.f64 	%p213, %fd344, %fd345;
	selp.f64 	%fd346, %fd345, %fd344, %p213;
	ld.shared.f64 	%fd347, [_ZZN3cub18CUB_300001_SM_10006detail6reduce18DeviceReduceKernelINS2_10policy_hubIdyN4cuda3__47maximumIvEEE10Policy1000EPdyS8_dNS5_3std3__410__identityEEEvT0_PT3_T1_NS0_13GridEvenShareISI_EET2_T4_E12temp_storage+56];
	setp.lt.f64 	%p214, %fd346, %fd347;
	selp.f64 	%fd348, %fd347, %fd346, %p214;
	ld.shared.f64 	%fd349, [_ZZN3cub18CUB_300001_SM_10006detail6reduce18DeviceReduceKernelINS2_10policy_hubIdyN4cuda3__47maximumIvEEE10Policy1000EPdyS8_dNS5_3std3__410__identityEEEvT0_PT3_T1_NS0_13GridEvenShareISI_EET2_T4_E12temp_storage+64];
	setp.lt.f64 	%p215, %fd348, %fd349;
	selp.f64 	%fd374, %fd349, %fd348, %p215;
	bra.uni 	$L__BB5_69;
$L__BB5_15:
	// begin inline asm
	mov.u32 %r345, %laneid;
	// end inline asm
	and.b32  	%r396, %r5, 992;
	add.s32 	%r397, %r396, 32;
	setp.gt.s32 	%p170, %r397, %r4;
	not.b32 	%r398, %r396;
	add.s32 	%r399, %r4, %r398;
	selp.b32 	%r394, %r399, 31, %p170;
	mov.b64 	%rd220, %fd355;
	mov.b64 	{%r347, %r352}, %rd220;
	mov.b32 	%r353, 1;
	mov.b32 	%r395, -1;
	// begin inline asm
	shfl.sync.down.b32 %r346, %r347, %r353, %r394, %r395;
	// end inline asm
	// begin inline asm
	shfl.sync.down.b32 %r351, %r352, %r353, %r394, %r395;
	// end inline asm
	mov.b64 	%rd221, {%r346, %r351};
	mov.b64 	%fd277, %rd221;
	setp.lt.s32 	%p171, %r345, %r394;
	setp.lt.f64 	%p172, %fd355, %fd277;
	selp.f64 	%fd278, %fd277, %fd355, %p172;
	selp.f64 	%fd279, %fd278, %fd355, %p171;
	mov.b64 	%rd222, %fd279;
	mov.b64 	{%r357, %r362}, %rd222;
	mov.b32 	%r363, 2;
	// begin inline asm
	shfl.sync.down.b32 %r356, %r357, %r363, %r394, %r395;
	// end inline asm
	// begin inline asm
	shfl.sync.down.b32 %r361, %r362, %r363, %r394, %r395;
	// end inline asm
	mov.b64 	%rd223, {%r356, %r361};
	mov.b64 	%fd280, %rd223;
	add.s32 	%r400, %r345, 2;
	setp.gt.s32 	%p173, %r400, %r394;
	setp.lt.f64 	%p174, %fd279, %fd280;
	selp.f64 	%fd281, %fd280, %fd279, %p174;
	selp.f64 	%fd282, %fd279, %fd281, %p173;
	mov.b64 	%rd224, %fd282;
	mov.b64 	{%r367, %r372}, %rd224;
	mov.b32 	%r373, 4;
	// begin inline asm
	shfl.sync.down.b32 %r366, %r367, %r373, %r394, %r395;
	// end inline asm
	// begin inline asm
	shfl.sync.down.b32 %r371, %r372, %r373, %r394, %r395;
	// end inline asm
	mov.b64 	%rd225, {%r366, %r371};
	mov.b64 	%fd283, %rd225;
	add.s32 	%r401, %r345, 4;
	setp.gt.s32 	%p175, %r401, %r394;
	setp.lt.f64 	%p176, %fd282, %fd283;
	selp.f64 	%fd284, %fd283, %fd282, %p176;
	selp.f64 	%fd285, %fd282, %fd284, %p175;
	mov.b64 	%rd226, %fd285;
	mov.b64 	{%r377, %r382}, %rd226;
	mov.b32 	%r383, 8;
	// begin inline asm
	shfl.sync.down.b32 %r376, %r377, %r383, %r394, %r395;
	// end inline asm
	// begin inline asm
	shfl.sync.down.b32 %r381, %r382, %r383, %r394, %r395;
	// end inline asm
	mov.b64 	%rd227, {%r376, %r381};
	mov.b64 	%fd286, %rd227;
	add.s32 	%r402, %r345, 8;
	setp.gt.s32 	%p177, %r402, %r394;
	setp.lt.f64 	%p178, %fd285, %fd286;
	selp.f64 	%fd287, %fd286, %fd285, %p178;
	selp.f64 	%fd288, %fd285, %fd287, %p177;
	mov.b64 	%rd228, %fd288;
	mov.b64 	{%r387, %r392}, %rd228;
	mov.b32 	%r393, 16;
	// begin inline asm
	shfl.sync.down.b32 %r386, %r387, %r393, %r394, %r395;
	// end inline asm
	// begin inline asm
	shfl.sync.down.b32 %r391, %r392, %r393, %r394, %r395;
	// end inline asm
	mov.b64 	%rd229, {%r386, %r391};
	mov.b64 	%fd289, %rd229;
	add.s32 	%r403, %r345, 16;
	setp.gt.s32 	%p179, %r403, %r394;
	setp.lt.f64 	%p180, %fd288, %fd289;
	selp.f64 	%fd290, %fd289, %fd288, %p180;
	selp.f64 	%fd374, %fd288, %fd290, %p179;
	setp.ne.s32 	%p181, %r345, 0;
	@%p181 bra 	$L__BB5_17;
	shr.u32 	%r404, %r5, 2;
	and.b32  	%r405, %r404, 248;
	mov.u32 	%r406, _ZZN3cub18CUB_300001_SM_10006detail6reduce18DeviceReduceKernelINS2_10policy_hubIdyN4cuda3__47maximumIvEEE10Policy1000EPdyS8_dNS5_3std3__410__identityEEEvT0_PT3_T1_NS0_13GridEvenShareISI_EET2_T4_E12temp_storage;
	add.s32 	%r407, %r406, %r405;
	st.shared.f64 	[%r407+8], %fd374;
$L__BB5_17:
	bar.sync 	0;
	setp.ne.s32 	%p182, %r5, 0;
	@%p182 bra 	$L__BB5_69;
	setp.gt.s32 	%p183, %r4, 32;
	ld.shared.f64 	%fd291, [_ZZN3cub18CUB_300001_SM_10006detail6reduce18DeviceReduceKernelINS2_10policy_hubIdyN4cuda3__47maximumIvEEE10Policy1000EPdyS8_dNS5_3std3__410__identityEEEvT0_PT3_T1_NS0_13GridEvenShareISI_EET2_T4_E12temp_storage+16];
	setp.lt.f64 	%p184, %fd374, %fd291;
	selp.f64 	%fd293, %fd291, %fd374, %p184;
	selp.f64 	%fd294, %fd293, %fd374, %p183;
	setp.gt.s32 	%p185, %r4, 64;
	ld.shared.f64 	%fd296, [_ZZN3cub18CUB_300001_SM_10006detail6reduce18DeviceReduceKernelINS2_10policy_hubIdyN4cuda3__47maximumIvEEE10Policy1000EPdyS8_dNS5_3std3__410__identityEEEvT0_PT3_T1_NS0_13GridEvenShareISI_EET2_T4_E12temp_storage+24];
	setp.lt.f64 	%p186, %fd294, %fd296;
	selp.f64 	%fd298, %fd296, %fd294, %p186;
	selp.f64 	%fd299, %fd298, %fd294, %p185;
	setp.gt.s32 	%p187, %r4, 96;
	ld.shared.f64 	%fd301, [_ZZN3cub18CUB_300001_SM_10006detail6reduce18DeviceReduceKernelINS2_10policy_hubIdyN4cuda3__47maximumIvEEE10Policy1000EPdyS8_dNS5_3std3__410__identityEEEvT0_PT3_T1_NS0_13GridEvenShareISI_EET2_T4_E12temp_storage+32];
	setp.lt.f64 	%p188, %fd299, %fd301;
	selp.f64 	%fd303, %fd301, %fd299, %p188;
	selp.f64 	%fd304, %fd303, %fd299, %p187;
	setp.gt.s32 	%p189, %r4, 128;
	ld.shared.f64 	%fd306, [_ZZN3cub18CUB_300001_SM_10006detail6reduce18DeviceReduceKernelINS2_10policy_hubIdyN4cuda3__47maximumIvEEE10Policy1000EPdyS8_dNS5_3std3__410__identityEEEvT0_PT3_T1_NS0_13GridEvenShareISI_EET2_T4_E12temp_storage+40];
	setp.lt.f64 	%p190, %fd304, %fd306;
	selp.f64 	%fd308, %fd306, %fd304, %p190;
	selp.f64 	%fd309, %fd308, %fd304, %p189;
	setp.gt.s32 	%p191, %r4, 160;
	ld.shared.f64 	%fd311, [_ZZN3cub18CUB_300001_SM_10006detail6reduce18DeviceReduceKernelINS2_10policy_hubIdyN4cuda3__47maximumIvEEE10Policy1000EPdyS8_dNS5_3std3__410__identityEEEvT0_PT3_T1_NS0_13GridEvenShareISI_EET2_T4_E12temp_storage+48];
	setp.lt.f64 	%p192, %fd309, %fd311;
	selp.f64 	%fd313, %fd311, %fd309, %p192;
	selp.f64 	%fd314, %fd313, %fd309, %p191;
	setp.gt.s32 	%p193, %r4, 192;
	ld.shared.f64 	%fd316, [_ZZN3cub18CUB_300001_SM_10006detail6reduce18DeviceReduceKernelINS2_10policy_hubIdyN4cuda3__47maximumIvEEE10Policy1000EPdyS8_dNS5_3std3__410__identityEEEvT0_PT3_T1_NS0_13GridEvenShareISI_EET2_T4_E12temp_storage+56];
	setp.lt.f64 	%p194, %fd314, %fd316;
	selp.f64 	%fd318, %fd316, %fd314, %p194;
	selp.f64 	%fd319, %fd318, %fd314, %p193;
	setp.gt.s32 	%p195, %r4, 224;
	ld.shared.f64 	%fd321, [_ZZN3cub18CUB_300001_SM_10006detail6reduce18DeviceReduceKernelINS2_10policy_hubIdyN4cuda3__47maximumIvEEE10Policy1000EPdyS8_dNS5_3std3__410__identityEEEvT0_PT3_T1_NS0_13GridEvenShareISI_EET2_T4_E12temp_storage+64];
	setp.lt.f64 	%p196, %fd319, %fd321;
	selp.f64 	%fd323, %fd321, %fd319, %p196;
	selp.f64 	%fd374, %fd323, %fd319, %p195;
	bra.uni 	$L__BB5_69;
$L__BB5_19:
	cvt.u32.u64 	%r261, %rd3;
	mov.u32 	%r17, %tid.x;
	shl.b32 	%r262, %r17, 2;
	add.s32 	%r263, %r261, %r262;
	mul.wide.u32 	%rd156, %r263, 8;
	add.s64 	%rd146, %rd39, %rd156;
	// begin inline asm
	ld.global.nc.v2.u64 {%rd144, %rd145}, [%rd146];
	// end inline asm
	add.s64 	%rd149, %rd146, 16;
	// begin inline asm
	ld.global.nc.v2.u64 {%rd147, %rd148}, [%rd149];
	// end inline asm
	mov.b64 	%fd203, %rd144;
	mov.b64 	%fd204, %rd145;
	mov.b64 	%fd205, %rd147;
	mov.b64 	%fd206, %rd148;
	add.s64 	%rd152, %rd146, 8192;
	// begin inline asm
	ld.global.nc.v2.u64 {%rd150, %rd151}, [%rd152];
	// end inline asm
	add.s64 	%rd155, %rd146, 8208;
	// begin inline asm
	ld.global.nc.v2.u64 {%rd153, %rd154}, [%rd155];
	// end inline asm
	mov.b64 	%fd207, %rd150;
	mov.b64 	%fd208, %rd151;
	mov.b64 	%fd209, %rd153;
	mov.b64 	%fd210, %rd154;
	setp.lt.f64 	%p110, %fd203, %fd204;
	selp.f64 	%fd211, %fd204, %fd203, %p110;
	setp.lt.f64 	%p111, %fd211, %fd205;
	selp.f64 	%fd212, %fd205, %fd211, %p111;
	setp.lt.f64 	%p112, %fd212, %fd206;
	selp.f64 	%fd213, %fd206, %fd212, %p112;
	setp.lt.f64 	%p113, %fd213, %fd207;
	selp.f64 	%fd214, %fd207, %fd213, %p113;
	setp.lt.f64 	%p114, %fd214, %fd208;
	selp.f64 	%fd215, %fd208, %fd214, %p114;
	setp.lt.f64 	%p115, %fd215, %fd209;
	selp.f64 	%fd216, %fd209, %fd215, %p115;
	setp.lt.f64 	%p116, %fd216, %fd210;
	selp.f64 	%fd361, %fd210, %fd216, %p116;
	setp.lt.u64 	%p117, %rd4, %rd2;
	@%p117 bra 	$L__BB5_31;
	add.s64 	%rd246, %rd2, %rd3;
	cvt.u64.u32 	%rd157, %r17;
	add.s64 	%rd158, %rd246, %rd157;
	shl.b64 	%rd159, %rd158, 3;
	add.s64 	%rd245, %rd39, %rd159;
	mov.b32 	%r469, 0;
$L__BB5_21:
	add.s64 	%rd3, %rd3, %rd2;
	add.s64 	%rd160, %rd1, -2048;
	setp.gt.u64 	%p118, %rd3, %rd160;
	@%p118 bra 	$L__BB5_23;
	cvt.u64.u32 	%rd173, %r262;
	add.s64 	%rd174, %rd3, %rd173;
	shl.b64 	%rd175, %rd174, 3;
	add.s64 	%rd163, %rd39, %rd175;
	// begin inline asm
	ld.global.nc.v2.u64 {%rd161, %rd162}, [%rd163];
	// end inline asm
	add.s64 	%rd166, %rd163, 16;
	// begin inline asm
	ld.global.nc.v2.u64 {%rd164, %rd165}, [%rd166];
	// end inline asm
	mov.b64 	%fd217, %rd161;
	mov.b64 	%fd218, %rd162;
	mov.b64 	%fd219, %rd164;
	mov.b64 	%fd220, %rd165;
	add.s64 	%rd169, %rd163, 8192;
	// begin inline asm
	ld.global.nc.v2.u64 {%rd167, %rd168}, [%rd169];
	// end inline asm
	add.s64 	%rd172, %rd163, 8208;
	// begin inline asm
	ld.global.nc.v2.u64 {%rd170, %rd171}, [%rd172];
	// end inline asm
	mov.b64 	%fd221, %rd167;
	mov.b64 	%fd222, %rd168;
	mov.b64 	%fd223, %rd170;
	mov.b64 	%fd224, %rd171;
	setp.lt.f64 	%p119, %fd361, %fd217;
	selp.f64 	%fd225, %fd217, %fd361, %p119;
	setp.lt.f64 	%p120, %fd225, %fd218;
	selp.f64 	%fd226, %fd218, %fd225, %p120;
	setp.lt.f64 	%p121, %fd226, %fd219;
	selp.f64 	%fd227, %fd219, %fd226, %p121;
	setp.lt.f64 	%p122, %fd227, %fd220;
	selp.f64 	%fd228, %fd220, %fd227, %p122;
	setp.lt.f64 	%p123, %fd228, %fd221;
	selp.f64 	%fd229, %fd221, %fd228, %p123;
	setp.lt.f64 	%p124, %fd229, %fd222;
	selp.f64 	%fd230, %fd222, %fd229, %p124;
	setp.lt.f64 	%p125, %fd230, %fd223;
	selp.f64 	%fd231, %fd223, %fd230, %p125;
	setp.lt.f64 	%p126, %fd231, %fd224;
	selp.f64 	%fd361, %fd224, %fd231, %p126;
	sub.s64 	%rd176, %rd1, %rd3;
	setp.lt.u64 	%p127, %rd176, %rd2;
	add.s32 	%r469, %r469, 1;
	add.s64 	%rd246, %rd246, %rd2;
	shl.b64 	%rd177, %rd2, 3;
	add.s64 	%rd245, %rd245, %rd177;
	@%p127 bra 	$L__BB5_31;
	bra.uni 	$L__BB5_21;
$L__BB5_23:
	setp.le.u64 	%p128, %rd1, %rd3;
	@%p128 bra 	$L__BB5_31;
	cvt.u32.u64 	%r266, %rd3;
	cvt.u32.u64 	%r267, %rd1;
	sub.s32 	%r20, %r267, %r266;
	setp.ge.s32 	%p129, %r17, %r20;
	@%p129 bra 	$L__BB5_31;
	cvt.u32.u64 	%r269, %rd2;
	not.b32 	%r271, %r17;
	add.s32 	%r272, %r271, %r267;
	add.s32 	%r273, %r269, %r261;
	sub.s32 	%r274, %r272, %r273;
	mul.lo.s32 	%r275, %r1, %r469;
	shl.b32 	%r276, %r275, 11;
	sub.s32 	%r21, %r274, %r276;
	shr.u32 	%r277, %r272, 8;
	add.s32 	%r22, %r277, 1;
	and.b32  	%r278, %r272, 768;
	setp.eq.s32 	%p130, %r278, 768;
	mov.u32 	%r472, %r17;
	@%p130 bra 	$L__BB5_28;
	and.b32  	%r279, %r22, 3;
	neg.s32 	%r470, %r279;
	mov.u32 	%r472, %r17;
$L__BB5_27:
	.pragma "nounroll";
	// begin inline asm
	ld.global.nc.u64 %rd178, [%rd245];
	// end inline asm
	mov.b64 	%fd233, %rd178;
	setp.lt.f64 	%p131, %fd361, %fd233;
	selp.f64 	%fd361, %fd233, %fd361, %p131;
	add.s32 	%r472, %r472, 256;
	add.s64 	%rd245, %rd245, 2048;
	add.s32 	%r470, %r470, 1;
	setp.ne.s32 	%p132, %r470, 0;
	@%p132 bra 	$L__BB5_27;
$L__BB5_28:
	setp.lt.u32 	%p133, %r21, 768;
	@%p133 bra 	$L__BB5_31;
	cvt.u64.u32 	%rd180, %r472;
	add.s64 	%rd181, %rd180, %rd246;
	shl.b64 	%rd182, %rd181, 3;
	add.s64 	%rd249, %rd39, %rd182;
$L__BB5_30:
	// begin inline asm
	ld.global.nc.u64 %rd183, [%rd249];
	// end inline asm
	mov.b64 	%fd234, %rd183;
	setp.lt.f64 	%p134, %fd361, %fd234;
	selp.f64 	%fd235, %fd234, %fd361, %p134;
	add.s64 	%rd186, %rd249, 2048;
	// begin inline asm
	ld.global.nc.u64 %rd185, [%rd186];
	// end inline asm
	mov.b64 	%fd236, %rd185;
	setp.lt.f64 	%p135, %fd235, %fd236;
	selp.f64 	%fd237, %fd236, %fd235, %p135;
	add.s64 	%rd188, %rd249, 4096;
	// begin inline asm
	ld.global.nc.u64 %rd187, [%rd188];
	// end inline asm
	mov.b64 	%fd238, %rd187;
	setp.lt.f64 	%p136, %fd237, %fd238;
	selp.f64 	%fd239, %fd238, %fd237, %p136;
	add.s64 	%rd190, %rd249, 6144;
	// begin inline asm
	ld.global.nc.u64 %rd189, [%rd190];
	// end inline asm
	mov.b64 	%fd240, %rd189;
	setp.lt.f64 	%p137, %fd239, %fd240;
	selp.f64 	%fd361, %fd240, %fd239, %p137;
	add.s32 	%r472, %r472, 1024;
	add.s64 	%rd249, %rd249, 8192;
	setp.lt.s32 	%p138, %r472, %r20;
	@%p138 bra 	$L__BB5_30;
$L__BB5_31:
	// begin inline asm
	mov.u32 %r280, %laneid;
	// end inline asm
	mov.b64 	%rd191, %fd361;
	mov.b64 	{%r282, %r287}, %rd191;
	mov.b32 	%r288, 1;
	mov.b32 	%r329, 31;
	mov.b32 	%r330, -1;
	// begin inline asm
	shfl.sync.down.b32 %r281, %r282, %r288, %r329, %r330;
	// end inline asm
	// begin inline asm
	shfl.sync.down.b32 %r286, %r287, %r288, %r329, %r330;
	// end inline asm
	mov.b64 	%rd192, {%r281, %r286};
	mov.b64 	%fd241, %rd192;
	setp.gt.s32 	%p139, %r280, 30;
	setp.lt.f64 	%p140, %fd361, %fd241;
	selp.f64 	%fd242, %fd241, %fd361, %p140;
	selp.f64 	%fd243, %fd361, %fd242, %p139;
	mov.b64 	%rd193, %fd243;
	mov.b64 	{%r292, %r297}, %rd193;
	mov.b32 	%r298, 2;
	// begin inline asm
	shfl.sync.down.b32 %r291, %r292, %r298, %r329, %r330;
	// end inline asm
	// begin inline asm
	shfl.sync.down.b32 %r296, %r297, %r298, %r329, %r330;
	// end inline asm
	mov.b64 	%rd194, {%r291, %r296};
	mov.b64 	%fd244, %rd194;
	setp.gt.s32 	%p141, %r280, 29;
	setp.lt.f64 	%p142, %fd243, %fd244;
	selp.f64 	%fd245, %fd244, %fd243, %p142;
	selp.f64 	%fd246, %fd243, %fd245, %p141;
	mov.b64 	%rd195, %fd246;
	mov.b64 	{%r302, %r307}, %rd195;
	mov.b32 	%r308, 4;
	// begin inline asm
	shfl.sync.down.b32 %r301, %r302, %r308, %r329, %r330;
	// end inline asm
	// begin inline asm
	shfl.sync.down.b32 %r306, %r307, %r308, %r329, %r330;
	// end inline asm
	mov.b64 	%rd196, {%r301, %r306};
	mov.b64 	%fd247, %rd196;
	setp.gt.s32 	%p143, %r280, 27;
	setp.lt.f64 	%p144, %fd246, %fd247;
	selp.f64 	%fd248, %fd247, %fd246, %p144;
	selp.f64 	%fd249, %fd246, %fd248, %p143;
	mov.b64 	%rd197, %fd249;
	mov.b64 	{%r312, %r317}, %rd197;
	mov.b32 	%r318, 8;
	// begin inline asm
	shfl.sync.down.b32 %r311, %r312, %r318, %r329, %r330;
	// end inline asm
	// begin inline asm
	shfl.sync.down.b32 %r316, %r317, %r318, %r329, %r330;
	// end inline asm
	mov.b64 	%rd198, {%r311, %r316};
	mov.b64 	%fd250, %rd198;
	setp.gt.s32 	%p145, %r280, 23;
	setp.lt.f64 	%p146, %fd249, %fd250;
	selp.f64 	%fd251, %fd250, %fd249, %p146;
	selp.f64 	%fd252, %fd249, %fd251, %p145;
	mov.b64 	%rd199, %fd252;
	mov.b64 	{%r322, %r327}, %rd199;
	mov.b32 	%r328, 16;
	// begin inline asm
	shfl.sync.down.b32 %r321, %r322, %r328, %r329, %r330;
	// end inline asm
	// begin inline asm
	shfl.sync.down.b32 %r326, %r327, %r328, %r329, %r330;
	// end inline asm
	mov.b64 	%rd200, {%r321, %r326};
	mov.b64 	%fd253, %rd200;
	setp.gt.s32 	%p147, %r280, 15;
	setp.lt.f64 	%p148, %fd252, %fd253;
	selp.f64 	%fd25, %fd253, %fd252, %p148;
	selp.f64 	%fd374, %fd252, %fd25, %p147;
	setp.ne.s32 	%p149, %r280, 0;
	@%p149 bra 	$L__BB5_33;
	shr.u32 	%r331, %r17, 2;
	and.b32  	%r332, %r331, 248;
	mov.u32 	%r333, _ZZN3cub18CUB_300001_SM_10006detail6reduce18DeviceReduceKernelINS2_10policy_hubIdyN4cuda3__47maximumIvEEE10Policy1000EPdyS8_dNS5_3std3__410__identityEEEvT0_PT3_T1_NS0_13GridEvenShareISI_EET2_T4_E12temp_storage;
	add.s32 	%r334, %r333, %r332;
	st.shared.f64 	[%r334+8], %fd25;
$L__BB5_33:
	bar.sync 	0;
	setp.ne.s32 	%p150, %r17, 0;
	@%p150 bra 	$L__BB5_69;
	ld.shared.f64 	%fd254, [_ZZN3cub18CUB_300001_SM_10006detail6reduce18DeviceReduceKernelINS2_10policy_hubIdyN4cuda3__47maximumIvEEE10Policy1000EPdyS8_dNS5_3std3__410__identityEEEvT0_PT3_T1_NS0_13GridEvenShareISI_EET2_T4_E12temp_storage+16];
	setp.lt.f64 	%p151, %fd374, %fd254;
	selp.f64 	%fd255, %fd254, %fd374, %p151;
	ld.shared.f64 	%fd256, [_ZZN3cub18CUB_300001_SM_10006detail6reduce18DeviceReduceKernelINS2_10policy_hubIdyN4cuda3__47maximumIvEEE10Policy1000EPdyS8_dNS5_3std3__410__identityEEEvT0_PT3_T1_NS0_13GridEvenShareISI_EET2_T4_E12temp_storage+24];
	setp.lt.f64 	%p152, %fd255, %fd256;
	selp.f64 	%fd257, %fd256, %fd255, %p152;
	ld.shared.f64 	%fd258, [_ZZN3cub18CUB_300001_SM_10006detail6reduce18DeviceReduceKernelINS2_10policy_hubIdyN4cuda3__47maximumIvEEE10Policy1000EPdyS8_dNS5_3std3__410__identityEEEvT0_PT3_T1_NS0_13GridEvenShareISI_EET2_T4_E12temp_storage+32];
	setp.lt.f64 	%p153, %fd257, %fd258;
	selp.f64 	%fd259, %fd258, %fd257, %p153;
	ld.shared.f64 	%fd260, [_ZZN3cub18CUB_300001_SM_10006detail6reduce18DeviceReduceKernelINS2_10policy_hubIdyN4cuda3__47maximumIvEEE10Policy1000EPdyS8_dNS5_3std3__410__identityEEEvT0_PT3_T1_NS0_13GridEvenShareISI_EET2_T4_E12temp_storage+40];
	setp.lt.f64 	%p154, %fd259, %fd260;
	selp.f64 	%fd261, %fd260, %fd259, %p154;
	ld.shared.f64 	%fd262, [_ZZN3cub18CUB_300001_SM_10006detail6reduce18DeviceReduceKernelINS2_10policy_hubIdyN4cuda3__47maximumIvEEE10Policy1000EPdyS8_dNS5_3std3__410__identityEEEvT0_PT3_T1_NS0_13GridEvenShareISI_EET2_T4_E12temp_storage+48];
	setp.lt.f64 	%p155, %fd261, %fd262;
	selp.f64 	%fd263, %fd262, %fd261, %p155;
	ld.shared.f64 	%fd264, [_ZZN3cub18CUB_300001_SM_10006detail6reduce18DeviceReduceKernelINS2_10policy_hubIdyN4cuda3__47maximumIvEEE10Policy1000EPdyS8_dNS5_3std3__410__identityEEEvT0_PT3_T1_NS0_13GridEvenShareISI_EET2_T4_E12temp_storage+56];
	setp.lt.f64 	%p156, %fd263, %fd264;
	selp.f64 	%fd265, %fd264, %fd263, %p156;
	ld.shared.f64 	%fd266, [_ZZN3cub18CUB_300001_SM_10006detail6reduce18DeviceReduceKernelINS2_10policy_hubIdyN4cuda3__47maximumIvEEE10Policy1000EPdyS8_dNS5_3std3__410__identityEEEvT0_PT3_T1_NS0_13GridEvenShareISI_EET2_T4_E12temp_storage+64];
	setp.lt.f64 	%p157, %fd265, %fd266;
	selp.f64 	%fd374, %fd266, %fd265, %p157;
	bra.uni 	$L__BB5_69;
$L__BB5_35:
	sub.s64 	%rd21, %rd1, %rd3;
	setp.gt.u64 	%p2, %rd21, 2047;
	@%p2 bra 	$L__BB5_53;
	cvt.u32.u64 	%r133, %rd3;
	cvt.u32.u64 	%r31, %rd1;
	sub.s32 	%r32, %r31, %r133;
	mov.u32 	%r33, %tid.x;
	setp.ge.s32 	%p51, %r33, %r32;
	mov.f64 	%fd367, 0d0000000000000000;
	mov.u32 	%r477, %r33;
	@%p51 bra 	$L__BB5_38;
	add.s32 	%r135, %r133, %r33;
	mul.wide.u32 	%rd107, %r135, 8;
	add.s64 	%rd106, %rd39, %rd107;
	// begin inline asm
	ld.global.nc.u64 %rd105, [%rd106];
	// end inline asm
	mov.b64 	%fd367, %rd105;
	add.s32 	%r477, %r33, 256;
$L__BB5_38:
	setp.ge.s32 	%p52, %r477, %r32;
	@%p52 bra 	$L__BB5_44;
	not.b32 	%r136, %r477;
	add.s32 	%r36, %r136, %r31;
	and.b32  	%r137, %r36, 768;
	setp.eq.s32 	%p53, %r137, 768;
	@%p53 bra 	$L__BB5_42;
	cvt.u64.u32 	%rd108, %r477;
	add.s64 	%rd109, %rd108, %rd3;
	shl.b64 	%rd110, %rd109, 3;
	add.s64 	%rd250, %rd39, %rd110;
	shr.u32 	%r138, %r36, 8;
	add.s32 	%r139, %r138, 1;
	and.b32  	%r140, %r139, 3;
	neg.s32 	%r475, %r140;
$L__BB5_41:
	.pragma "nounroll";
	// begin inline asm
	ld.global.nc.u64 %rd111, [%rd250];
	// end inline asm
	mov.b64 	%fd122, %rd111;
	setp.lt.f64 	%p54, %fd367, %fd122;
	selp.f64 	%fd367, %fd122, %fd367, %p54;
	add.s32 	%r477, %r477, 256;
	add.s64 	%rd250, %rd250, 2048;
	add.s32 	%r475, %r475, 1;
	setp.ne.s32 	%p55, %r475, 0;
	@%p55 bra 	$L__BB5_41;
$L__BB5_42:
	sub.s32 	%r142, %r36, %r133;
	setp.lt.u32 	%p56, %r142, 768;
	@%p56 bra 	$L__BB5_44;
$L__BB5_43:
	cvt.s64.s32 	%rd121, %r477;
	add.s64 	%rd122, %rd3, %rd121;
	shl.b64 	%rd123, %rd122, 3;
	add.s64 	%rd114, %rd39, %rd123;
	// begin inline asm
	ld.global.nc.u64 %rd113, [%rd114];
	// end inline asm
	mov.b64 	%fd123, %rd113;
	setp.lt.f64 	%p57, %fd367, %fd123;
	selp.f64 	%fd124, %fd123, %fd367, %p57;
	add.s64 	%rd116, %rd114, 2048;
	// begin inline asm
	ld.global.nc.u64 %rd115, [%rd116];
	// end inline asm
	mov.b64 	%fd125, %rd115;
	setp.lt.f64 	%p58, %fd124, %fd125;
	selp.f64 	%fd126, %fd125, %fd124, %p58;
	add.s64 	%rd118, %rd114, 4096;
	// begin inline asm
	ld.global.nc.u64 %rd117, [%rd118];
	// end inline asm
	mov.b64 	%fd127, %rd117;
	setp.lt.f64 	%p59, %fd126, %fd127;
	selp.f64 	%fd128, %fd127, %fd126, %p59;
	add.s64 	%rd120, %rd114, 6144;
	// begin inline asm
	ld.global.nc.u64 %rd119, [%rd120];
	// end inline asm
	mov.b64 	%fd129, %rd119;
	setp.lt.f64 	%p60, %fd128, %fd129;
	selp.f64 	%fd367, %fd129, %fd128, %p60;
	add.s32 	%r477, %r477, 1024;
	setp.lt.s32 	%p61, %r477, %r32;
	@%p61 bra 	$L__BB5_43;
$L__BB5_44:
	setp.lt.s32 	%p62, %r32, 256;
	@%p62 bra 	$L__BB5_49;
	// begin inline asm
	mov.u32 %r206, %laneid;
	// end inline asm
	mov.b64 	%rd134, %fd367;
	mov.b64 	{%r208, %r213}, %rd134;
	mov.b32 	%r214, 1;
	mov.b32 	%r255, 31;
	mov.b32 	%r256, -1;
	// begin inline asm
	shfl.sync.down.b32 %r207, %r208, %r214, %r255, %r256;
	// end inline asm
	// begin inline asm
	shfl.sync.down.b32 %r212, %r213, %r214, %r255, %r256;
	// end inline asm
	mov.b64 	%rd135, {%r207, %r212};
	mov.b64 	%fd177, %rd135;
	setp.gt.s32 	%p90, %r206, 30;
	setp.lt.f64 	%p91, %fd367, %fd177;
	selp.f64 	%fd178, %fd177, %fd367, %p91;
	selp.f64 	%fd179, %fd367, %fd178, %p90;
	mov.b64 	%rd136, %fd179;
	mov.b64 	{%r218, %r223}, %rd136;
	mov.b32 	%r224, 2;
	// begin inline asm
	shfl.sync.down.b32 %r217, %r218, %r224, %r255, %r256;
	// end inline asm
	// begin inline asm
	shfl.sync.down.b32 %r222, %r223, %r224, %r255, %r256;
	// end inline asm
	mov.b64 	%rd137, {%r217, %r222};
	mov.b64 	%fd180, %rd137;
	setp.gt.s32 	%p92, %r206, 29;
	setp.lt.f64 	%p93, %fd179, %fd180;
	selp.f64 	%fd181, %fd180, %fd179, %p93;
	selp.f64 	%fd182, %fd179, %fd181, %p92;
	mov.b64 	%rd138, %fd182;
	mov.b64 	{%r228, %r233}, %rd138;
	mov.b32 	%r234, 4;
	// begin inline asm
	shfl.sync.down.b32 %r227, %r228, %r234, %r255, %r256;
	// end inline asm
	// begin inline asm
	shfl.sync.down.b32 %r232, %r233, %r234, %r255, %r256;
	// end inline asm
	mov.b64 	%rd139, {%r227, %r232};
	mov.b64 	%fd183, %rd139;
	setp.gt.s32 	%p94, %r206, 27;
	setp.lt.f64 	%p95, %fd182, %fd183;
	selp.f64 	%fd184, %fd183, %fd182, %p95;
	selp.f64 	%fd185, %fd182, %fd184, %p94;
	mov.b64 	%rd140, %fd185;
	mov.b64 	{%r238, %r243}, %rd140;
	mov.b32 	%r244, 8;
	// begin inline asm
	shfl.sync.down.b32 %r237, %r238, %r244, %r255, %r256;
	// end inline asm
	// begin inline asm
	shfl.sync.down.b32 %r242, %r243, %r244, %r255, %r256;
	// end inline asm
	mov.b64 	%rd141, {%r237, %r242};
	mov.b64 	%fd186, %rd141;
	setp.gt.s32 	%p96, %r206, 23;
	setp.lt.f64 	%p97, %fd185, %fd186;
	selp.f64 	%fd187, %fd186, %fd185, %p97;
	selp.f64 	%fd188, %fd185, %fd187, %p96;
	mov.b64 	%rd142, %fd188;
	mov.b64 	{%r248, %r253}, %rd142;
	mov.b32 	%r254, 16;
	// begin inline asm
	shfl.sync.down.b32 %r247, %r248, %r254, %r255, %r256;
	// end inline asm
	// begin inline asm
	shfl.sync.down.b32 %r252, %r253, %r254, %r255, %r256;
	// end inline asm
	mov.b64 	%rd143, {%r247, %r252};
	mov.b64 	%fd189, %rd143;
	setp.gt.s32 	%p98, %r206, 15;
	setp.lt.f64 	%p99, %fd188, %fd189;
	selp.f64 	%fd37, %fd189, %fd188, %p99;
	selp.f64 	%fd374, %fd188, %fd37, %p98;
	setp.ne.s32 	%p100, %r206, 0;
	@%p100 bra 	$L__BB5_47;
	shr.u32 	%r257, %r33, 2;
	and.b32  	%r258, %r257, 248;
	mov.u32 	%r259, _ZZN3cub18CUB_300001_SM_10006detail6reduce18DeviceReduceKernelINS2_10policy_hubIdyN4cuda3__47maximumIvEEE10Policy1000EPdyS8_dNS5_3std3__410__identityEEEvT0_PT3_T1_NS0_13GridEvenShareISI_EET2_T4_E12temp_storage;
	add.s32 	%r260, %r259, %r258;
	st.shared.f64 	[%r260+8], %fd37;
$L__BB5_47:
	bar.sync 	0;
	setp.ne.s32 	%p101, %r33, 0;
	@%p101 bra 	$L__BB5_69;
	ld.shared.f64 	%fd190, [_ZZN3cub18CUB_300001_SM_10006detail6reduce18DeviceReduceKernelINS2_10policy_hubIdyN4cuda3__47maximumIvEEE10Policy1000EPdyS8_dNS5_3std3__410__identityEEEvT0_PT3_T1_NS0_13GridEvenShareISI_EET2_T4_E12temp_storage+16];
	setp.lt.f64 	%p102, %fd374, %fd190;
	selp.f64 	%fd191, %fd190, %fd374, %p102;
	ld.shared.f64 	%fd192, [_ZZN3cub18CUB_300001_SM_10006detail6reduce18DeviceReduceKernelINS2_10policy_hubIdyN4cuda3__47maximumIvEEE10Policy1000EPdyS8_dNS5_3std3__410__identityEEEvT0_PT3_T1_NS0_13GridEvenShareISI_EET2_T4_E12temp_storage+24];
	setp.lt.f64 	%p103, %fd191, %fd192;
	selp.f64 	%fd193, %fd192, %fd191, %p103;
	ld.shared.f64 	%fd194, [_ZZN3cub18CUB_300001_SM_10006detail6reduce18DeviceReduceKernelINS2_10policy_hubIdyN4cuda3__47maximumIvEEE10Policy1000EPdyS8_dNS5_3std3__410__identityEEEvT0_PT3_T1_NS0_13GridEvenShareISI_EET2_T4_E12temp_storage+32];
	setp.lt.f64 	%p104, %fd193, %fd194;
	selp.f64 	%fd195, %fd194, %fd193, %p104;
	ld.shared.f64 	%fd196, [_ZZN3cub18CUB_300001_SM_10006detail6reduce18DeviceReduceKernelINS2_10policy_hubIdyN4cuda3__47maximumIvEEE10Policy1000EPdyS8_dNS5_3std3__410__identityEEEvT0_PT3_T1_NS0_13GridEvenShareISI_EET2_T4_E12temp_storage+40];
	setp.lt.f64 	%p105, %fd195, %fd196;
	selp.f64 	%fd197, %fd196, %fd195, %p105;
	ld.shared.f64 	%fd198, [_ZZN3cub18CUB_300001_SM_10006detail6reduce18DeviceReduceKernelINS2_10policy_hubIdyN4cuda3__47maximumIvEEE10Policy1000EPdyS8_dNS5_3std3__410__identityEEEvT0_PT3_T1_NS0_13GridEvenShareISI_EET2_T4_E12temp_storage+48];
	setp.lt.f64 	%p106, %fd197, %fd198;
	selp.f64 	%fd199, %fd198, %fd197, %p106;
	ld.shared.f64 	%fd200, [_ZZN3cub18CUB_300001_SM_10006detail6reduce18DeviceReduceKernelINS2_10policy_hubIdyN4cuda3__47maximumIvEEE10Policy1000EPdyS8_dNS5_3std3__410__identityEEEvT0_PT3_T1_NS0_13GridEvenShareISI_EET2_T4_E12temp_storage+56];
	setp.lt.f64 	%p107, %fd199, %fd200;
	selp.f64 	%fd201, %fd200, %fd199, %p107;
	ld.shared.f64 	%fd202, [_ZZN3cub18CUB_300001_SM_10006detail6reduce18DeviceReduceKernelINS2_10policy_hubIdyN4cuda3__47maximumIvEEE10Policy1000EPdyS8_dNS5_3std3__410__identityEEEvT0_PT3_T1_NS0_13GridEvenShareISI_EET2_T4_E12temp_storage+64];
	setp.lt.f64 	%p108, %fd201, %fd202;
	selp.f64 	%fd374, %fd202, %fd201, %p108;
	bra.uni 	$L__BB5_69;
$L__BB5_49:
	// begin inline asm
	mov.u32 %r143, %laneid;
	// end inline asm
	and.b32  	%r194, %r33, 992;
	add.s32 	%r195, %r194, 32;
	setp.gt.s32 	%p63, %r195, %r32;
	not.b32 	%r196, %r194;
	add.s32 	%r197, %r32, %r196;
	selp.b32 	%r192, %r197, 31, %p63;
	mov.b64 	%rd124, %fd367;
	mov.b64 	{%r145, %r150}, %rd124;
	mov.b32 	%r151, 1;
	mov.b32 	%r193, -1;
	// begin inline asm
	shfl.sync.down.b32 %r144, %r145, %r151, %r192, %r193;
	// end inline asm
	// begin inline asm
	shfl.sync.down.b32 %r149, %r150, %r151, %r192, %r193;
	// end inline asm
	mov.b64 	%rd125, {%r144, %r149};
	mov.b64 	%fd130, %rd125;
	setp.lt.s32 	%p64, %r143, %r192;
	setp.lt.f64 	%p65, %fd367, %fd130;
	selp.f64 	%fd131, %fd130, %fd367, %p65;
	selp.f64 	%fd132, %fd131, %fd367, %p64;
	mov.b64 	%rd126, %fd132;
	mov.b64 	{%r155, %r160}, %rd126;
	mov.b32 	%r161, 2;
	// begin inline asm
	shfl.sync.down.b32 %r154, %r155, %r161, %r192, %r193;
	// end inline asm
	// begin inline asm
	shfl.sync.down.b32 %r159, %r160, %r161, %r192, %r193;
	// end inline asm
	mov.b64 	%rd127, {%r154, %r159};
	mov.b64 	%fd133, %rd127;
	add.s32 	%r198, %r143, 2;
	setp.gt.s32 	%p66, %r198, %r192;
	setp.lt.f64 	%p67, %fd132, %fd133;
	selp.f64 	%fd134, %fd133, %fd132, %p67;
	selp.f64 	%fd135, %fd132, %fd134, %p66;
	mov.b64 	%rd128, %fd135;
	mov.b64 	{%r165, %r170}, %rd128;
	mov.b32 	%r171, 4;
	// begin inline asm
	shfl.sync.down.b32 %r164, %r165, %r171, %r192, %r193;
	// end inline asm
	// begin inline asm
	shfl.sync.down.b32 %r169, %r170, %r171, %r192, %r193;
	// end inline asm
	mov.b64 	%rd129, {%r164, %r169};
	mov.b64 	%fd136, %rd129;
	add.s32 	%r199, %r143, 4;
	setp.gt.s32 	%p68, %r199, %r192;
	setp.lt.f64 	%p69, %fd135, %fd136;
	selp.f64 	%fd137, %fd136, %fd135, %p69;
	selp.f64 	%fd138, %fd135, %fd137, %p68;
	mov.b64 	%rd130, %fd138;
	mov.b64 	{%r175, %r180}, %rd130;
	mov.b32 	%r181, 8;
	// begin inline asm
	shfl.sync.down.b32 %r174, %r175, %r181, %r192, %r193;
	// end inline asm
	// begin inline asm
	shfl.sync.down.b32 %r179, %r180, %r181, %r192, %r193;
	// end inline asm
	mov.b64 	%rd131, {%r174, %r179};
	mov.b64 	%fd139, %rd131;
	add.s32 	%r200, %r143, 8;
	setp.gt.s32 	%p70, %r200, %r192;
	setp.lt.f64 	%p71, %fd138, %fd139;
	selp.f64 	%fd140, %fd139, %fd138, %p71;
	selp.f64 	%fd141, %fd138, %fd140, %p70;
	mov.b64 	%rd132, %fd141;
	mov.b64 	{%r185, %r190}, %rd132;
	mov.b32 	%r191, 16;
	// begin inline asm
	shfl.sync.down.b32 %r184, %r185, %r191, %r192, %r193;
	// end inline asm
	// begin inline asm
	shfl.sync.down.b32 %r189, %r190, %r191, %r192, %r193;
	// end inline asm
	mov.b64 	%rd133, {%r184, %r189};
	mov.b64 	%fd142, %rd133;
	add.s32 	%r201, %r143, 16;
	setp.gt.s32 	%p72, %r201, %r192;
	setp.lt.f64 	%p73, %fd141, %fd142;
	selp.f64 	%fd143, %fd142, %fd141, %p73;
	selp.f64 	%fd374, %fd141, %fd143, %p72;
	setp.ne.s32 	%p74, %r143, 0;
	@%p74 bra 	$L__BB5_51;
	shr.u32 	%r202, %r33, 2;
	and.b32  	%r203, %r202, 248;
	mov.u32 	%r204, _ZZN3cub18CUB_300001_SM_10006detail6reduce18DeviceReduceKernelINS2_10policy_hubIdyN4cuda3__47maximumIvEEE10Policy1000EPdyS8_dNS5_3std3__410__identityEEEvT0_PT3_T1_NS0_13GridEvenShareISI_EET2_T4_E12temp_storage;
	add.s32 	%r205, %r204, %r203;
	st.shared.f64 	[%r205+8], %fd374;
$L__BB5_51:
	bar.sync 	0;
	setp.ne.s32 	%p75, %r33, 0;
	@%p75 bra 	$L__BB5_69;
	setp.gt.s32 	%p76, %r32, 32;
	ld.shared.f64 	%fd144, [_ZZN3cub18CUB_300001_SM_10006detail6reduce18DeviceReduceKernelINS2_10policy_hubIdyN4cuda3__47maximumIvEEE10Policy1000EPdyS8_dNS5_3std3__410__identityEEEvT0_PT3_T1_NS0_13GridEvenShareISI_EET2_T4_E12temp_storage+16];
	setp.lt.f64 	%p77, %fd374, %fd144;
	selp.f64 	%fd146, %fd144, %fd374, %p77;
	selp.f64 	%fd147, %fd146, %fd374, %p76;
	setp.gt.s32 	%p78, %r32, 64;
	ld.shared.f64 	%fd149, [_ZZN3cub18CUB_300001_SM_10006detail6reduce18DeviceReduceKernelINS2_10policy_hubIdyN4cuda3__47maximumIvEEE10Policy1000EPdyS8_dNS5_3std3__410__identityEEEvT0_PT3_T1_NS0_13GridEvenShareISI_EET2_T4_E12temp_storage+24];
	setp.lt.f64 	%p79, %fd147, %fd149;
	selp.f64 	%fd151, %fd149, %fd147, %p79;
	selp.f64 	%fd152, %fd151, %fd147, %p78;
	setp.gt.s32 	%p80, %r32, 96;
	ld.shared.f64 	%fd154, [_ZZN3cub18CUB_300001_SM_10006detail6reduce18DeviceReduceKernelINS2_10policy_hubIdyN4cuda3__47maximumIvEEE10Policy1000EPdyS8_dNS5_3std3__410__identityEEEvT0_PT3_T1_NS0_13GridEvenShareISI_EET2_T4_E12temp_storage+32];
	setp.lt.f64 	%p81, %fd152, %fd154;
	selp.f64 	%fd156, %fd154, %fd152, %p81;
	selp.f64 	%fd157, %fd156, %fd152, %p80;
	setp.gt.s32 	%p82, %r32, 128;
	ld.shared.f64 	%fd159, [_ZZN3cub18CUB_300001_SM_10006detail6reduce18DeviceReduceKernelINS2_10policy_hubIdyN4cuda3__47maximumIvEEE10Policy1000EPdyS8_dNS5_3std3__410__identityEEEvT0_PT3_T1_NS0_13GridEvenShareISI_EET2_T4_E12temp_storage+40];
	setp.lt.f64 	%p83, %fd157, %fd159;
	selp.f64 	%fd161, %fd159, %fd157, %p83;
	selp.f64 	%fd162, %fd161, %fd157, %p82;
	setp.gt.s32 	%p84, %r32, 160;
	ld.shared.f64 	%fd164, [_ZZN3cub18CUB_300001_SM_10006detail6reduce18DeviceReduceKernelINS2_10policy_hubIdyN4cuda3__47maximumIvEEE10Policy1000EPdyS8_dNS5_3std3__410__identityEEEvT0_PT3_T1_NS0_13GridEvenShareISI_EET2_T4_E12temp_storage+48];
	setp.lt.f64 	%p85, %fd162, %fd164;
	selp.f64 	%fd166, %fd164, %fd162, %p85;
	selp.f64 	%fd167, %fd166, %fd162, %p84;
	setp.gt.s32 	%p86, %r32, 192;
	ld.shared.f64 	%fd169, [_ZZN3cub18CUB_300001_SM_10006detail6reduce18DeviceReduceKernelINS2_10policy_hubIdyN4cuda3__47maximumIvEEE10Policy1000EPdyS8_dNS5_3std3__410__identityEEEvT0_PT3_T1_NS0_13GridEvenShareISI_EET2_T4_E12temp_storage+56];
	setp.lt.f64 	%p87, %fd167, %fd169;
	selp.f64 	%fd171, %fd169, %fd167, %p87;
	selp.f64 	%fd172, %fd171, %fd167, %p86;
	setp.gt.s32 	%p88, %r32, 224;
	ld.shared.f64 	%fd174, [_ZZN3cub18CUB_300001_SM_10006detail6reduce18DeviceReduceKernelINS2_10policy_hubIdyN4cuda3__47maximumIvEEE10Policy1000EPdyS8_dNS5_3std3__410__identityEEEvT0_PT3_T1_NS0_13GridEvenShareISI_EET2_T4_E12temp_storage+64];
	setp.lt.f64 	%p89, %fd172, %fd174;
	selp.f64 	%fd176, %fd174, %fd172, %p89;
	selp.f64 	%fd374, %fd176, %fd172, %p88;
	bra.uni 	$L__BB5_69;
$L__BB5_53:
	cvt.u32.u64 	%r61, %rd3;
	mov.u32 	%r45, %tid.x;
	add.s32 	%r62, %r45, %r61;
	mul.wide.u32 	%rd58, %r62, 8;
	add.s64 	%rd43, %rd39, %rd58;
	// begin inline asm
	ld.global.nc.u64 %rd42, [%rd43];
	// end inline asm
	mov.b64 	%fd56, %rd42;
	add.s64 	%rd45, %rd43, 2048;
	// begin inline asm
	ld.global.nc.u64 %rd44, [%rd45];
	// end inline asm
	mov.b64 	%fd57, %rd44;
	add.s64 	%rd47, %rd43, 4096;
	// begin inline asm
	ld.global.nc.u64 %rd46, [%rd47];
	// end inline asm
	mov.b64 	%fd58, %rd46;
	add.s64 	%rd49, %rd43, 6144;
	// begin inline asm
	ld.global.nc.u64 %rd48, [%rd49];
	// end inline asm
	mov.b64 	%fd59, %rd48;
	add.s64 	%rd51, %rd43, 8192;
	// begin inline asm
	ld.global.nc.u64 %rd50, [%rd51];
	// end inline asm
	mov.b64 	%fd60, %rd50;
	add.s64 	%rd53, %rd43, 10240;
	// begin inline asm
	ld.global.nc.u64 %rd52, [%rd53];
	// end inline asm
	mov.b64 	%fd61, %rd52;
	add.s64 	%rd55, %rd43, 12288;
	// begin inline asm
	ld.global.nc.u64 %rd54, [%rd55];
	// end inline asm
	mov.b64 	%fd62, %rd54;
	add.s64 	%rd57, %rd43, 14336;
	// begin inline asm
	ld.global.nc.u64 %rd56, [%rd57];
	// end inline asm
	mov.b64 	%fd63, %rd56;
	setp.lt.f64 	%p3, %fd56, %fd57;
	selp.f64 	%fd64, %fd57, %fd56, %p3;
	setp.lt.f64 	%p4, %fd64, %fd58;
	selp.f64 	%fd65, %fd58, %fd64, %p4;
	setp.lt.f64 	%p5, %fd65, %fd59;
	selp.f64 	%fd66, %fd59, %fd65, %p5;
	setp.lt.f64 	%p6, %fd66, %fd60;
	selp.f64 	%fd67, %fd60, %fd66, %p6;
	setp.lt.f64 	%p7, %fd67, %fd61;
	selp.f64 	%fd68, %fd61, %fd67, %p7;
	setp.lt.f64 	%p8, %fd68, %fd62;
	selp.f64 	%fd69, %fd62, %fd68, %p8;
	setp.lt.f64 	%p9, %fd69, %fd63;
	selp.f64 	%fd373, %fd63, %fd69, %p9;
	setp.lt.u64 	%p10, %rd21, %rd2;
	@%p10 bra 	$L__BB5_65;
	cvt.u64.u32 	%rd25, %r45;
	add.s64 	%rd252, %rd2, %rd3;
	add.s64 	%rd59, %rd252, %rd25;
	shl.b64 	%rd60, %rd59, 3;
	add.s64 	%rd251, %rd39, %rd60;
	mov.b32 	%r479, 0;
$L__BB5_55:
	add.s64 	%rd3, %rd3, %rd2;
	add.s64 	%rd61, %rd1, -2048;
	setp.gt.u64 	%p11, %rd3, %rd61;
	@%p11 bra 	$L__BB5_57;
	add.s64 	%rd78, %rd3, %rd25;
	shl.b64 	%rd79, %rd78, 3;
	add.s64 	%rd63, %rd39, %rd79;
	// begin inline asm
	ld.global.nc.u64 %rd62, [%rd63];
	// end inline asm
	mov.b64 	%fd70, %rd62;
	add.s64 	%rd65, %rd63, 2048;
	// begin inline asm
	ld.global.nc.u64 %rd64, [%rd65];
	// end inline asm
	mov.b64 	%fd71, %rd64;
	add.s64 	%rd67, %rd63, 4096;
	// begin inline asm
	ld.global.nc.u64 %rd66, [%rd67];
	// end inline asm
	mov.b64 	%fd72, %rd66;
	add.s64 	%rd69, %rd63, 6144;
	// begin inline asm
	ld.global.nc.u64 %rd68, [%rd69];
	// end inline asm
	mov.b64 	%fd73, %rd68;
	add.s64 	%rd71, %rd63, 8192;
	// begin inline asm
	ld.global.nc.u64 %rd70, [%rd71];
	// end inline asm
	mov.b64 	%fd74, %rd70;
	add.s64 	%rd73, %rd63, 10240;
	// begin inline asm
	ld.global.nc.u64 %rd72, [%rd73];
	// end inline asm
	mov.b64 	%fd75, %rd72;
	add.s64 	%rd75, %rd63, 12288;
	// begin inline asm
	ld.global.nc.u64 %rd74, [%rd75];
	// end inline asm
	mov.b64 	%fd76, %rd74;
	add.s64 	%rd77, %rd63, 14336;
	// begin inline asm
	ld.global.nc.u64 %rd76, [%rd77];
	// end inline asm
	mov.b64 	%fd77, %rd76;
	setp.lt.f64 	%p12, %fd373, %fd70;
	selp.f64 	%fd78, %fd70, %fd373, %p12;
	setp.lt.f64 	%p13, %fd78, %fd71;
	selp.f64 	%fd79, %fd71, %fd78, %p13;
	setp.lt.f64 	%p14, %fd79, %fd72;
	selp.f64 	%fd80, %fd72, %fd79, %p14;
	setp.lt.f64 	%p15, %fd80, %fd73;
	selp.f64 	%fd81, %fd73, %fd80, %p15;
	setp.lt.f64 	%p16, %fd81, %fd74;
	selp.f64 	%fd82, %fd74, %fd81, %p16;
	setp.lt.f64 	%p17, %fd82, %fd75;
	selp.f64 	%fd83, %fd75, %fd82, %p17;
	setp.lt.f64 	%p18, %fd83, %fd76;
	selp.f64 	%fd84, %fd76, %fd83, %p18;
	setp.lt.f64 	%p19, %fd84, %fd77;
	selp.f64 	%fd373, %fd77, %fd84, %p19;
	sub.s64 	%rd80, %rd1, %rd3;
	setp.lt.u64 	%p20, %rd80, %rd2;
	add.s32 	%r479, %r479, 1;
	add.s64 	%rd252, %rd252, %rd2;
	shl.b64 	%rd81, %rd2, 3;
	add.s64 	%rd251, %rd251, %rd81;
	@%p20 bra 	$L__BB5_65;
	bra.uni 	$L__BB5_55;
$L__BB5_57:
	setp.le.u64 	%p21, %rd1, %rd3;
	@%p21 bra 	$L__BB5_65;
	cvt.u32.u64 	%r64, %rd3;
	cvt.u32.u64 	%r65, %rd1;
	sub.s32 	%r48, %r65, %r64;
	setp.ge.s32 	%p22, %r45, %r48;
	@%p22 bra 	$L__BB5_65;
	cvt.u32.u64 	%r67, %rd2;
	not.b32 	%r69, %r45;
	add.s32 	%r70, %r69, %r65;
	add.s32 	%r71, %r67, %r61;
	sub.s32 	%r72, %r70, %r71;
	mul.lo.s32 	%r73, %r1, %r479;
	shl.b32 	%r74, %r73, 11;
	sub.s32 	%r49, %r72, %r74;
	shr.u32 	%r75, %r70, 8;
	add.s32 	%r50, %r75, 1;
	and.b32  	%r76, %r70, 768;
	setp.eq.s32 	%p23, %r76, 768;
	mov.u32 	%r482, %r45;
	@%p23 bra 	$L__BB5_62;
	and.b32  	%r77, %r50, 3;
	neg.s32 	%r480, %r77;
	mov.u32 	%r482, %r45;
$L__BB5_61:
	.pragma "nounroll";
	// begin inline asm
	ld.global.nc.u64 %rd82, [%rd251];
	// end inline asm
	mov.b64 	%fd86, %rd82;
	setp.lt.f64 	%p24, %fd373, %fd86;
	selp.f64 	%fd373, %fd86, %fd373, %p24;
	add.s32 	%r482, %r482, 256;
	add.s64 	%rd251, %rd251, 2048;
	add.s32 	%r480, %r480, 1;
	setp.ne.s32 	%p25, %r480, 0;
	@%p25 bra 	$L__BB5_61;
$L__BB5_62:
	setp.lt.u32 	%p26, %r49, 768;
	@%p26 bra 	$L__BB5_65;
	cvt.u64.u32 	%rd84, %r482;
	add.s64 	%rd85, %rd84, %rd252;
	shl.b64 	%rd86, %rd85, 3;
	add.s64 	%rd255, %rd39, %rd86;
$L__BB5_64:
	// begin inline asm
	ld.global.nc.u64 %rd87, [%rd255];
	// end inline asm
	mov.b64 	%fd87, %rd87;
	setp.lt.f64 	%p27, %fd373, %fd87;
	selp.f64 	%fd88, %fd87, %fd373, %p27;
	add.s64 	%rd90, %rd255, 2048;
	// begin inline asm
	ld.global.nc.u64 %rd89, [%rd90];
	// end inline asm
	mov.b64 	%fd89, %rd89;
	setp.lt.f64 	%p28, %fd88, %fd89;
	selp.f64 	%fd90, %fd89, %fd88, %p28;
	add.s64 	%rd92, %rd255, 4096;
	// begin inline asm
	ld.global.nc.u64 %rd91, [%rd92];
	// end inline asm
	mov.b64 	%fd91, %rd91;
	setp.lt.f64 	%p29, %fd90, %fd91;
	selp.f64 	%fd92, %fd91, %fd90, %p29;
	add.s64 	%rd94, %rd255, 6144;
	// begin inline asm
	ld.global.nc.u64 %rd93, [%rd94];
	// end inline asm
	mov.b64 	%fd93, %rd93;
	setp.lt.f64 	%p30, %fd92, %fd93;
	selp.f64 	%fd373, %fd93, %fd92, %p30;
	add.s32 	%r482, %r482, 1024;
	add.s64 	%rd255, %rd255, 8192;
	setp.lt.s32 	%p31, %r482, %r48;
	@%p31 bra 	$L__BB5_64;
$L__BB5_65:
	// begin inline asm
	mov.u32 %r78, %laneid;
	// end inline asm
	mov.b64 	%rd95, %fd373;
	mov.b64 	{%r80, %r85}, %rd95;
	mov.b32 	%r86, 1;
	mov.b32 	%r127, 31;
	mov.b32 	%r128, -1;
	// begin inline asm
	shfl.sync.down.b32 %r79, %r80, %r86, %r127, %r128;
	// end inline asm
	// begin inline asm
	shfl.sync.down.b32 %r84, %r85, %r86, %r127, %r128;
	// end inline asm
	mov.b64 	%rd96, {%r79, %r84};
	mov.b64 	%fd94, %rd96;
	setp.gt.s32 	%p32, %r78, 30;
	setp.lt.f64 	%p33, %fd373, %fd94;
	selp.f64 	%fd95, %fd94, %fd373, %p33;
	selp.f64 	%fd96, %fd373, %fd95, %p32;
	mov.b64 	%rd97, %fd96;
	mov.b64 	{%r90, %r95}, %rd97;
	mov.b32 	%r96, 2;
	// begin inline asm
	shfl.sync.down.b32 %r89, %r90, %r96, %r127, %r128;
	// end inline asm
	// begin inline asm
	shfl.sync.down.b32 %r94, %r95, %r96, %r127, %r128;
	// end inline asm
	mov.b64 	%rd98, {%r89, %r94};
	mov.b64 	%fd97, %rd98;
	setp.gt.s32 	%p34, %r78, 29;
	setp.lt.f64 	%p35, %fd96, %fd97;
	selp.f64 	%fd98, %fd97, %fd96, %p35;
	selp.f64 	%fd99, %fd96, %fd98, %p34;
	mov.b64 	%rd99, %fd99;
	mov.b64 	{%r100, %r105}, %rd99;
	mov.b32 	%r106, 4;
	// begin inline asm
	shfl.sync.down.b32 %r99, %r100, %r106, %r127, %r128;
	// end inline asm
	// begin inline asm
	shfl.sync.down.b32 %r104, %r105, %r106, %r127, %r128;
	// end inline asm
	mov.b64 	%rd100, {%r99, %r104};
	mov.b64 	%fd100, %rd100;
	setp.gt.s32 	%p36, %r78, 27;
	setp.lt.f64 	%p37, %fd99, %fd100;
	selp.f64 	%fd101, %fd100, %fd99, %p37;
	selp.f64 	%fd102, %fd99, %fd101, %p36;
	mov.b64 	%rd101, %fd102;
	mov.b64 	{%r110, %r115}, %rd101;
	mov.b32 	%r116, 8;
	// begin inline asm
	shfl.sync.down.b32 %r109, %r110, %r116, %r127, %r128;
	// end inline asm
	// begin inline asm
	shfl.sync.down.b32 %r114, %r115, %r116, %r127, %r128;
	// end inline asm
	mov.b64 	%rd102, {%r109, %r114};
	mov.b64 	%fd103, %rd102;
	setp.gt.s32 	%p38, %r78, 23;
	setp.lt.f64 	%p39, %fd102, %fd103;
	selp.f64 	%fd104, %fd103, %fd102, %p39;
	selp.f64 	%fd105, %fd102, %fd104, %p38;
	mov.b64 	%rd103, %fd105;
	mov.b64 	{%r120, %r125}, %rd103;
	mov.b32 	%r126, 16;
	// begin inline asm
	shfl.sync.down.b32 %r119, %r120, %r126, %r127, %r128;
	// end inline asm
	// begin inline asm
	shfl.sync.down.b32 %r124, %r125, %r126, %r127, %r128;
	// end inline asm
	mov.b64 	%rd104, {%r119, %r124};
	mov.b64 	%fd106, %rd104;
	setp.gt.s32 	%p40, %r78, 15;
	setp.lt.f64 	%p41, %fd105, %fd106;
	selp.f64 	%fd52, %fd106, %fd105, %p41;
	selp.f64 	%fd374, %fd105, %fd52, %p40;
	setp.ne.s32 	%p42, %r78, 0;
	@%p42 bra 	$L__BB5_67;
	shr.u32 	%r129, %r45, 2;
	and.b32  	%r130, %r129, 248;
	mov.u32 	%r131, _ZZN3cub18CUB_300001_SM_10006detail6reduce18DeviceReduceKernelINS2_10policy_hubIdyN4cuda3__47maximumIvEEE10Policy1000EPdyS8_dNS5_3std3__410__identityEEEvT0_PT3_T1_NS0_13GridEvenShareISI_EET2_T4_E12temp_storage;
	add.s32 	%r132, %r131, %r130;
	st.shared.f64 	[%r132+8], %fd52;
$L__BB5_67:
	bar.sync 	0;
	setp.ne.s32 	%p43, %r45, 0;
	@%p43 bra 	$L__BB5_69;
	ld.shared.f64 	%fd107, [_ZZN3cub18CUB_300001_SM_10006detail6reduce18DeviceReduceKernelINS2_10policy_hubIdyN4cuda3__47maximumIvEEE10Policy1000EPdyS8_dNS5_3std3__410__identityEEEvT0_PT3_T1_NS0_13GridEvenShareISI_EET2_T4_E12temp_storage+16];
	setp.lt.f64 	%p44, %fd374, %fd107;
	selp.f64 	%fd108, %fd107, %fd374, %p44;
	ld.shared.f64 	%fd109, [_ZZN3cub18CUB_300001_SM_10006detail6reduce18DeviceReduceKernelINS2_10policy_hubIdyN4cuda3__47maximumIvEEE10Policy1000EPdyS8_dNS5_3std3__410__identityEEEvT0_PT3_T1_NS0_13GridEvenShareISI_EET2_T4_E12temp_storage+24];
	setp.lt.f64 	%p45, %fd108, %fd109;
	selp.f64 	%fd110, %fd109, %fd108, %p45;
	ld.shared.f64 	%fd111, [_ZZN3cub18CUB_300001_SM_10006detail6reduce18DeviceReduceKernelINS2_10policy_hubIdyN4cuda3__47maximumIvEEE10Policy1000EPdyS8_dNS5_3std3__410__identityEEEvT0_PT3_T1_NS0_13GridEvenShareISI_EET2_T4_E12temp_storage+32];
	setp.lt.f64 	%p46, %fd110, %fd111;
	selp.f64 	%fd112, %fd111, %fd110, %p46;
	ld.shared.f64 	%fd113, [_ZZN3cub18CUB_300001_SM_10006detail6reduce18DeviceReduceKernelINS2_10policy_hubIdyN4cuda3__47maximumIvEEE10Policy1000EPdyS8_dNS5_3std3__410__identityEEEvT0_PT3_T1_NS0_13GridEvenShareISI_EET2_T4_E12temp_storage+40];
	setp.lt.f64 	%p47, %fd112, %fd113;
	selp.f64 	%fd114, %fd113, %fd112, %p47;
	ld.shared.f64 	%fd115, [_ZZN3cub18CUB_300001_SM_10006detail6reduce18DeviceReduceKernelINS2_10policy_hubIdyN4cuda3__47maximumIvEEE10Policy1000EPdyS8_dNS5_3std3__410__identityEEEvT0_PT3_T1_NS0_13GridEvenShareISI_EET2_T4_E12temp_storage+48];
	setp.lt.f64 	%p48, %fd114, %fd115;
	selp.f64 	%fd116, %fd115, %fd114, %p48;
	ld.shared.f64 	%fd117, [_ZZN3cub18CUB_300001_SM_10006detail6reduce18DeviceReduceKernelINS2_10policy_hubIdyN4cuda3__47maximumIvEEE10Policy1000EPdyS8_dNS5_3std3__410__identityEEEvT0_PT3_T1_NS0_13GridEvenShareISI_EET2_T4_E12temp_storage+56];
	setp.lt.f64 	%p49, %fd116, %fd117;
	selp.f64 	%fd118, %fd117, %fd116, %p49;
	ld.shared.f64 	%fd119, [_ZZN3cub18CUB_300001_SM_10006detail6reduce18DeviceReduceKernelINS2_10policy_hubIdyN4cuda3__47maximumIvEEE10Policy1000EPdyS8_dNS5_3std3__410__identityEEEvT0_PT3_T1_NS0_13GridEvenShareISI_EET2_T4_E12temp_storage+64];
	setp.lt.f64 	%p50, %fd118, %fd119;
	selp.f64 	%fd374, %fd119, %fd118, %p50;
$L__BB5_69:
	mov.u32 	%r463, %tid.x;
	setp.ne.s32 	%p216, %r463, 0;
	@%p216 bra 	$L__BB5_71;
	ld.param.u64 	%rd243, [_ZN3cub18CUB_300001_SM_10006detail6reduce18DeviceReduceKernelINS2_10policy_hubIdyN4cuda3__47maximumIvEEE10Policy1000EPdyS8_dNS5_3std3__410__identityEEEvT0_PT3_T1_NS0_13GridEvenShareISI_EET2_T4__param_1];
	cvta.to.global.u64 	%rd240, %rd243;
	mul.wide.u32 	%rd241, %r2, 8;
	add.s64 	%rd242, %rd240, %rd241;
	st.global.f64 	[%rd242], %fd374;
$L__BB5_71:
	ret;

}
	// .globl	_ZN3cub18CUB_300001_SM_10006detail6reduce28DeviceReduceSingleTileKernelINS2_10policy_hubIdyN4cuda3__47maximumIvEEE10Policy1000EPdSB_iS8_ddNS5_3std3__410__identityEEEvT0_T1_T2_T3_T4_T6_
.visible .entry _ZN3cub18CUB_300001_SM_10006detail6reduce28DeviceReduceSingleTileKernelINS2_10policy_hubIdyN4cuda3__47maximumIvEEE10Policy1000EPdSB_iS8_ddNS5_3std3__410__identityEEEvT0_T1_T2_T3_T4_T6_(
	.param .u64 .ptr .align 1 _ZN3cub18CUB_300001_SM_10006detail6reduce28DeviceReduceSingleTileKernelINS2_10policy_hubIdyN4cuda3__47maximumIvEEE10Policy1000EPdSB_iS8_ddNS5_3std3__410__identityEEEvT0_T1_T2_T3_T4_T6__param_0,
	.param .u64 .ptr .align 1 _ZN3cub18CUB_300001_SM_10006detail6reduce28DeviceReduceSingleTileKernelINS2_10policy_hubIdyN4cuda3__47maximumIvEEE10Policy1000EPdSB_iS8_ddNS5_3std3__410__identityEEEvT0_T1_T2_T3_T4_T6__param_1,
	.param .u32 _ZN3cub18CUB_300001_SM_10006detail6reduce28DeviceReduceSingleTileKernelINS2_10policy_hubIdyN4cuda3__47maximumIvEEE10Policy1000EPdSB_iS8_ddNS5_3std3__410__identityEEEvT0_T1_T2_T3_T4_T6__param_2,
	.param .align 1 .b8 _ZN3cub18CUB_300001_SM_10006detail6reduce28DeviceReduceSingleTileKernelINS2_10policy_hubIdyN4cuda3__47maximumIvEEE10Policy1000EPdSB_iS8_ddNS5_3std3__410__identityEEEvT0_T1_T2_T3_T4_T6__param_3[1],
	.param .f64 _ZN3cub18CUB_300001_SM_10006detail6reduce28DeviceReduceSingleTileKernelINS2_10policy_hubIdyN4cuda3__47maximumIvEEE10Policy1000EPdSB_iS8_ddNS5_3std3__410__identityEEEvT0_T1_T2_T3_T4_T6__param_4,
	.param .align 1 .b8 _ZN3cub18CUB_300001_SM_10006detail6reduce28DeviceReduceSingleTileKernelINS2_10policy_hubIdyN4cuda3__47maximumIvEEE10Policy1000EPdSB_iS8_ddNS5_3std3__410__identityEEEvT0_T1_T2_T3_T4_T6__param_5[1]
)
.maxntid 256
.minnctapersm 1
{
	.reg .pred 	%p<220>;
	.reg .b32 	%r<472>;
	.reg .b64 	%rd<206>;
	.reg .b64 	%fd<381>;
	// demoted variable
	.shared .align 8 .b8 _ZZN3cub18CUB_300001_SM_10006detail6reduce28DeviceReduceSingleTileKernelINS2_10policy_hubIdyN4cuda3__47maximumIvEEE10Policy1000EPdSB_iS8_ddNS5_3std3__410__identityEEEvT0_T1_T2_T3_T4_T6_E12temp_storage[80];
	ld.param.u64 	%rd15, [_ZN3cub18CUB_300001_SM_10006detail6reduce28DeviceReduceSingleTileKernelINS2_10policy_hubIdyN4cuda3__47maximumIvEEE10Policy1000EPdSB_iS8_ddNS5_3std3__410__identityEEEvT0_T1_T2_T3_T4_T6__param_0];
	ld.param.u64 	%rd16, [_ZN3cub18CUB_300001_SM_10006detail6reduce28DeviceReduceSingleTileKernelINS2_10policy_hubIdyN4cuda3__47maximumIvEEE10Policy1000EPdSB_iS8_ddNS5_3std3__410__identityEEEvT0_T1_T2_T3_T4_T6__param_1];
	ld.param.u32 	%r68, [_ZN3cub18CUB_300001_SM_10006detail6reduce28DeviceReduceSingleTileKernelINS2_10policy_hubIdyN4cuda3__47maximumIvEEE10Policy1000EPdSB_iS8_ddNS5_3std3__410__identityEEEvT0_T1_T2_T3_T4_T6__param_2];
	ld.param.f64 	%fd58, [_ZN3cub18CUB_300001_SM_10006detail6reduce28DeviceReduceSingleTileKernelINS2_10policy_hubIdyN4cuda3__47maximumIvEEE10Policy1000EPdSB_iS8_ddNS5_3std3__410__identityEEEvT0_T1_T2_T3_T4_T6__param_4];
	cvta.to.global.u64 	%rd1, %rd16;
	setp.ne.s32 	%p1, %r68, 0;
	@%p1 bra 	$L__BB6_3;
	mov.u32 	%r445, %tid.x;
	setp.ne.s32 	%p219, %r445, 0;
	@%p219 bra 	$L__BB6_74;
	st.global.f64 	[%rd1], %fd58;
	bra.uni 	$L__BB6_74;
$L__BB6_3:
	and.b64  	%rd17, %rd15, 31;
	setp.ne.s64 	%p2, %rd17, 0;
	@%p2 bra 	$L__BB6_38;
	setp.gt.s32 	%p110, %r68, 2047;
	@%p110 bra 	$L__BB6_22;
	mov.u32 	%r1, %tid.x;
	setp.ge.s32 	%p159, %r1, %r68;
	mov.f64 	%fd359, 0d0000000000000000;
	mov.u32 	%r449, %r1;
	@%p159 bra 	$L__BB6_7;
	mul.wide.u32 	%rd169, %r1, 8;
	add.s64 	%rd168, %rd15, %rd169;
	// begin inline asm
	ld.global.nc.u64 %rd167, [%rd168];
	// end inline asm
	mov.b64 	%fd359, %rd167;
	add.s32 	%r449, %r1, 256;
$L__BB6_7:
	setp.ge.s32 	%p160, %r449, %r68;
	@%p160 bra 	$L__BB6_13;
	not.b32 	%r321, %r449;
	add.s32 	%r4, %r68, %r321;
	and.b32  	%r322, %r4, 768;
	setp.eq.s32 	%p161, %r322, 768;
	@%p161 bra 	$L__BB6_11;
	mul.wide.u32 	%rd170, %r449, 8;
	add.s64 	%rd202, %rd15, %rd170;
	shr.u32 	%r323, %r4, 8;
	add.s32 	%r324, %r323, 1;
	and.b32  	%r325, %r324, 3;
	neg.s32 	%r447, %r325;
$L__BB6_10:
	.pragma "nounroll";
	// begin inline asm
	ld.global.nc.u64 %rd171, [%rd202];
	// end inline asm
	mov.b64 	%fd272, %rd171;
	setp.lt.f64 	%p162, %fd359, %fd272;
	selp.f64 	%fd359, %fd272, %fd359, %p162;
	add.s32 	%r449, %r449, 256;
	add.s64 	%rd202, %rd202, 2048;
	add.s32 	%r447, %r447, 1;
	setp.ne.s32 	%p163, %r447, 0;
	@%p163 bra 	$L__BB6_10;
$L__BB6_11:
	setp.lt.u32 	%p164, %r4, 768;
	@%p164 bra 	$L__BB6_13;
$L__BB6_12:
	mul.wide.s32 	%rd181, %r449, 8;
	add.s64 	%rd174, %rd15, %rd181;
	// begin inline asm
	ld.global.nc.u64 %rd173, [%rd174];
	// end inline asm
	mov.b64 	%fd273, %rd173;
	setp.lt.f64 	%p165, %fd359, %fd273;
	selp.f64 	%fd274, %fd273, %fd359, %p165;
	add.s64 	%rd176, %rd174, 2048;
	// begin inline asm
	ld.global.nc.u64 %rd175, [%rd176];
	// end inline asm
	mov.b64 	%fd275, %rd175;
	setp.lt.f64 	%p166, %fd274, %fd275;
	selp.f64 	%fd276, %fd275, %fd274, %p166;
	add.s64 	%rd178, %rd174, 4096;
	// begin inline asm
	ld.global.nc.u64 %rd177, [%rd178];
	// end inline asm
	mov.b64 	%fd277, %rd177;
	setp.lt.f64 	%p167, %fd276, %fd277;
	selp.f64 	%fd278, %fd277, %fd276, %p167;
	add.s64 	%rd180, %rd174, 6144;
	// begin inline asm
	ld.global.nc.u64 %rd179, [%rd180];
	// end inline asm
	mov.b64 	%fd279, %rd179;
	setp.lt.f64 	%p168, %fd278, %fd279;
	selp.f64 	%fd359, %fd279, %fd278, %p168;
	add.s32 	%r449, %r449, 1024;
	setp.lt.s32 	%p169, %r449, %r68;
	@%p169 bra 	$L__BB6_12;
$L__BB6_13:
	setp.lt.s32 	%p170, %r68, 256;
	@%p170 bra 	$L__BB6_18;
	// begin inline asm
	mov.u32 %r389, %laneid;
	// end inline asm
	mov.b64 	%rd192, %fd359;
	mov.b64 	{%r391, %r396}, %rd192;
	mov.b32 	%r397, 1;
	mov.b32 	%r438, 31;
	mov.b32 	%r439, -1;
	// begin inline asm
	shfl.sync.down.b32 %r390, %r391, %r397, %r438, %r439;
	// end inline asm
	// begin inline asm
	shfl.sync.down.b32 %r395, %r396, %r397, %r438, %r439;
	// end inline asm
	mov.b64 	%rd193, {%r390, %r395};
	mov.b64 	%fd327, %rd193;
	setp.gt.s32 	%p198, %r389, 30;
	setp.lt.f64 	%p199, %fd359, %fd327;
	selp.f64 	%fd328, %fd327, %fd359, %p199;
	selp.f64 	%fd329, %fd359, %fd328, %p198;
	mov.b64 	%rd194, %fd329;
	mov.b64 	{%r401, %r406}, %rd194;
	mov.b32 	%r407, 2;
	// begin inline asm
	shfl.sync.down.b32 %r400, %r401, %r407, %r438, %r439;
	// end inline asm
	// begin inline asm
	shfl.sync.down.b32 %r405, %r406, %r407, %r438, %r439;
	// end inline asm
	mov.b64 	%rd195, {%r400, %r405};
	mov.b64 	%fd330, %rd195;
	setp.gt.s32 	%p200, %r389, 29;
	setp.lt.f64 	%p201, %fd329, %fd330;
	selp.f64 	%fd331, %fd330, %fd329, %p201;
	selp.f64 	%fd332, %fd329, %fd331, %p200;
	mov.b64 	%rd196, %fd332;
	mov.b64 	{%r411, %r416}, %rd196;
	mov.b32 	%r417, 4;
	// begin inline asm
	shfl.sync.down.b32 %r410, %r411, %r417, %r438, %r439;
	// end inline asm
	// begin inline asm
	shfl.sync.down.b32 %r415, %r416, %r417, %r438, %r439;
	// end inline asm
	mov.b64 	%rd197, {%r410, %r415};
	mov.b64 	%fd333, %rd197;
	setp.gt.s32 	%p202, %r389, 27;
	setp.lt.f64 	%p203, %fd332, %fd333;
	selp.f64 	%fd334, %fd333, %fd332, %p203;
	selp.f64 	%fd335, %fd332, %fd334, %p202;
	mov.b64 	%rd198, %fd335;
	mov.b64 	{%r421, %r426}, %rd198;
	mov.b32 	%r427, 8;
	// begin inline asm
	shfl.sync.down.b32 %r420, %r421, %r427, %r438, %r439;
	// end inline asm
	// begin inline asm
	shfl.sync.down.b32 %r425, %r426, %r427, %r438, %r439;
	// end inline asm
	mov.b64 	%rd199, {%r420, %r425};
	mov.b64 	%fd336, %rd199;
	setp.gt.s32 	%p204, %r389, 23;
	setp.lt.f64 	%p205, %fd335, %fd336;
	selp.f64 	%fd337, %fd336, %fd335, %p205;
	selp.f64 	%fd338, %fd335, %fd337, %p204;
	mov.b64 	%rd200, %fd338;
	mov.b64 	{%r431, %r436}, %rd200;
	mov.b32 	%r437, 16;
	// begin inline asm
	shfl.sync.down.b32 %r430, %r431, %r437, %r438, %r439;
	// end inline asm
	// begin inline asm
	shfl.sync.down.b32 %r435, %r436, %r437, %r438, %r439;
	// end inline asm
	mov.b64 	%rd201, {%r430, %r435};
	mov.b64 	%fd339, %rd201;
	setp.gt.s32 	%p206, %r389, 15;
	setp.lt.f64 	%p207, %fd338, %fd339;
	selp.f64 	%fd10, %fd339, %fd338, %p207;
	selp.f64 	%fd380, %fd338, %fd10, %p206;
	setp.ne.s32 	%p208, %r389, 0;
	@%p208 bra 	$L__BB6_16;
	shr.u32 	%r440, %r1, 2;
	and.b32  	%r441, %r440, 248;
	mov.u32 	%r442, _ZZN3cub18CUB_300001_SM_10006detail6reduce28DeviceReduceSingleTileKernelINS2_10policy_hubIdyN4cuda3__47maximumIvEEE10Policy1000EPdSB_iS8_ddNS5_3std3__410__identityEEEvT0_T1_T2_T3_T4_T6_E12temp_storage;
	add.s32 	%r443, %r442, %r441;
	st.shared.f64 	[%r443+8], %fd10;
$L__BB6_16:
	bar.sync 	0;
	setp.ne.s32 	%p209, %r1, 0;
	@%p209 bra 	$L__BB6_72;
	ld.shared.f64 	%fd340, [_ZZN3cub18CUB_300001_SM_10006detail6reduce28DeviceReduceSingleTileKernelINS2_10policy_hubIdyN4cuda3__47maximumIvEEE10Policy1000EPdSB_iS8_ddNS5_3std3__410__identityEEEvT0_T1_T2_T3_T4_T6_E12temp_storage+16];
	setp.lt.f64 	%p210, %fd380, %fd340;
	selp.f64 	%fd341, %fd340, %fd380, %p210;
	ld.shared.f64 	%fd342, [_ZZN3cub18CUB_300001_SM_10006detail6reduce28DeviceReduceSingleTileKernelINS2_10policy_hubIdyN4cuda3__47maximumIvEEE10Policy1000EPdSB_iS8_ddNS5_3std3__410__identityEEEvT0_T1_T2_T3_T4_T6_E12temp_storage+24];
	setp.lt.f64 	%p211, %fd341, %fd342;
	selp.f64 	%fd343, %fd342, %fd341, %p211;
	ld.shared.f64 	%fd344, [_ZZN3cub18CUB_300001_SM_10006detail6reduce28DeviceReduceSingleTileKernelINS2_10policy_hubIdyN4cuda3__47maximumIvEEE10Policy1000EPdSB_iS8_ddNS5_3std3__410__identityEEEvT0_T1_T2_T3_T4_T6_E12temp_storage+32];
	setp.lt.f64 	%p212, %fd343, %fd344;
	selp.f64 	%fd345, %fd344, %fd343, %p212;
	ld.shared.f64 	%fd346, [_ZZN3cub18CUB_300001_SM_10006detail6reduce28DeviceReduceSingleTileKernelINS2_10policy_hubIdyN4cuda3__47maximumIvEEE10Policy1000EPdSB_iS8_ddNS5_3std3__410__identityEEEvT0_T1_T2_T3_T4_T6_E12temp_storage+40];
	setp.lt.f64 	%p213, %fd345, %fd346;
	selp.f64 	%fd347, %fd346, %fd345, %p213;
	ld.shared.f64 	%fd348, [_ZZN3cub18CUB_300001_SM_10006detail6reduce28DeviceReduceSingleTileKernelINS2_10policy_hubIdyN4cuda3__47maximumIvEEE10Policy1000EPdSB_iS8_ddNS5_3std3__410__identityEEEvT0_T1_T2_T3_T4_T6_E12temp_storage+48];
	setp.lt.f64 	%p214, %fd347, %fd348;
	selp.f64 	%fd349, %fd348, %fd347, %p214;
	ld.shared.f64 	%fd350, [_ZZN3cub18CUB_300001_SM_10006detail6reduce28DeviceReduceSingleTileKernelINS2_10policy_hubIdyN4cuda3__47maximumIvEEE10Policy1000EPdSB_iS8_ddNS5_3std3__410__identityEEEvT0_T1_T2_T3_T4_T6_E12temp_storage+56];
	setp.lt.f64 	%p215, %fd349, %fd350;
	selp.f64 	%fd351, %fd350, %fd349, %p215;
	ld.shared.f64 	%fd352, [_ZZN3cub18CUB_300001_SM_10006detail6reduce28DeviceReduceSingleTileKernelINS2_10policy_hubIdyN4cuda3__47maximumIvEEE10Policy1000EPdSB_iS8_ddNS5_3std3__410__identityEEEvT0_T1_T2_T3_T4_T6_E12temp_storage+64];
	setp.lt.f64 	%p216, %fd351, %fd352;
	selp.f64 	%fd380, %fd352, %fd351, %p216;
	bra.uni 	$L__BB6_72;
$L__BB6_18:
	// begin inline asm
	mov.u32 %r326, %laneid;
	// end inline asm
	and.b32  	%r377, %r1, 992;
	add.s32 	%r378, %r377, 32;
	setp.gt.s32 	%p171, %r378, %r68;
	not.b32 	%r379, %r377;
	add.s32 	%r380, %r68, %r379;
	selp.b32 	%r375, %r380, 31, %p171;
	mov.b64 	%rd182, %fd359;
	mov.b64 	{%r328, %r333}, %rd182;
	mov.b32 	%r334, 1;
	mov.b32 	%r376, -1;
	// begin inline asm
	shfl.sync.down.b32 %r327, %r328, %r334, %r375, %r376;
	// end inline asm
	// begin inline asm
	shfl.sync.down.b32 %r332, %r333, %r334, %r375, %r376;
	// end inline asm
	mov.b64 	%rd183, {%r327, %r332};
	mov.b64 	%fd280, %rd183;
	setp.lt.s32 	%p172, %r326, %r375;
	setp.lt.f64 	%p173, %fd359, %fd280;
	selp.f64 	%fd281, %fd280, %fd359, %p173;
	selp.f64 	%fd282, %fd281, %fd359, %p172;
	mov.b64 	%rd184, %fd282;
	mov.b64 	{%r338, %r343}, %rd184;
	mov.b32 	%r344, 2;
	// begin inline asm
	shfl.sync.down.b32 %r337, %r338, %r344, %r375, %r376;
	// end inline asm
	// begin inline asm
	shfl.sync.down.b32 %r342, %r343, %r344, %r375, %r376;
	// end inline asm
	mov.b64 	%rd185, {%r337, %r342};
	mov.b64 	%fd283, %rd185;
	add.s32 	%r381, %r326, 2;
	setp.gt.s32 	%p174, %r381, %r375;
	setp.lt.f64 	%p175, %fd282, %fd283;
	selp.f64 	%fd284, %fd283, %fd282, %p175;
	selp.f64 	%fd285, %fd282, %fd284, %p174;
	mov.b64 	%rd186, %fd285;
	mov.b64 	{%r348, %r353}, %rd186;
	mov.b32 	%r354, 4;
	// begin inline asm
	shfl.sync.down.b32 %r347, %r348, %r354, %r375, %r376;
	// end inline asm
	// begin inline asm
	shfl.sync.down.b32 %r352, %r353, %r354, %r375, %r376;
	// end inline asm
	mov.b64 	%rd187, {%r347, %r352};
	mov.b64 	%fd286, %rd187;
	add.s32 	%r382, %r326, 4;
	setp.gt.s32 	%p176, %r382, %r375;
	setp.lt.f64 	%p177, %fd285, %fd286;
	selp.f64 	%fd287, %fd286, %fd285, %p177;
	selp.f64 	%fd288, %fd285, %fd287, %p176;
	mov.b64 	%rd188, %fd288;
	mov.b64 	{%r358, %r363}, %rd188;
	mov.b32 	%r364, 8;
	// begin inline asm
	shfl.sync.down.b32 %r357, %r358, %r364, %r375, %r376;
	// end inline asm
	// begin inline asm
	shfl.sync.down.b32 %r362, %r363, %r364, %r375, %r376;
	// end inline asm
	mov.b64 	%rd189, {%r357, %r362};
	mov.b64 	%fd289, %rd189;
	add.s32 	%r383, %r326, 8;
	setp.gt.s32 	%p178, %r383, %r375;
	setp.lt.f64 	%p179, %fd288, %fd289;
	selp.f64 	%fd290, %fd289, %fd288, %p179;
	selp.f64 	%fd291, %fd288, %fd290, %p178;
	mov.b64 	%rd190, %fd291;
	mov.b64 	{%r368, %r373}, %rd190;
	mov.b32 	%r374, 16;
	// begin inline asm
	shfl.sync.down.b32 %r367, %r368, %r374, %r375, %r376;
	// end inline asm
	// begin inline asm
	shfl.sync.down.b32 %r372, %r373, %r374, %r375, %r376;
	// end inline asm
	mov.b64 	%rd191, {%r367, %r372};
	mov.b64 	%fd292, %rd191;
	add.s32 	%r384, %r326, 16;
	setp.gt.s32 	%p180, %r384, %r375;
	setp.lt.f64 	%p181, %fd291, %fd292;
	selp.f64 	%fd293, %fd292, %fd291, %p181;
	selp.f64 	%fd380, %fd291, %fd293, %p180;
	setp.ne.s32 	%p182, %r326, 0;
	@%p182 bra 	$L__BB6_20;
	shr.u32 	%r385, %r1, 2;
	and.b32  	%r386, %r385, 248;
	mov.u32 	%r387, _ZZN3cub18CUB_300001_SM_10006detail6reduce28DeviceReduceSingleTileKernelINS2_10policy_hubIdyN4cuda3__47maximumIvEEE10Policy1000EPdSB_iS8_ddNS5_3std3__410__identityEEEvT0_T1_T2_T3_T4_T6_E12temp_storage;
	add.s32 	%r388, %r387, %r386;
	st.shared.f64 	[%r388+8], %fd380;
$L__BB6_20:
	bar.sync 	0;
	setp.ne.s32 	%p183, %r1, 0;
	@%p183 bra 	$L__BB6_72;
	setp.gt.s32 	%p184, %r68, 32;
	ld.shared.f64 	%fd294, [_ZZN3cub18CUB_300001_SM_10006detail6reduce28DeviceReduceSingleTileKernelINS2_10policy_hubIdyN4cuda3__47maximumIvEEE10Policy1000EPdSB_iS8_ddNS5_3std3__410__identityEEEvT0_T1_T2_T3_T4_T6_E12temp_storage+16];
	setp.lt.f64 	%p185, %fd380, %fd294;
	selp.f64 	%fd296, %fd294, %fd380, %p185;
	selp.f64 	%fd297, %fd296, %fd380, %p184;
	setp.gt.s32 	%p186, %r68, 64;
	ld.shared.f64 	%fd299, [_ZZN3cub18CUB_300001_SM_10006detail6reduce28DeviceReduceSingleTileKernelINS2_10policy_hubIdyN4cuda3__47maximumIvEEE10Policy1000EPdSB_iS8_ddNS5_3std3__410__identityEEEvT0_T1_T2_T3_T4_T6_E12temp_storage+24];
	setp.lt.f64 	%p187, %fd297, %fd299;
	selp.f64 	%fd301, %fd299, %fd297, %p187;
	selp.f64 	%fd302, %fd301, %fd297, %p186;
	setp.gt.s32 	%p188, %r68, 96;
	ld.shared.f64 	%fd304, [_ZZN3cub18CUB_300001_SM_10006detail6reduce28DeviceReduceSingleTileKernelINS2_10policy_hubIdyN4cuda3__47maximumIvEEE10Policy1000EPdSB_iS8_ddNS5_3std3__410__identityEEEvT0_T1_T2_T3_T4_T6_E12temp_storage+32];
	setp.lt.f64 	%p189, %fd302, %fd304;
	selp.f64 	%fd306, %fd304, %fd302, %p189;
	selp.f64 	%fd307, %fd306, %fd302, %p188;
	setp.gt.s32 	%p190, %r68, 128;
	ld.shared.f64 	%fd309, [_ZZN3cub18CUB_300001_SM_10006detail6reduce28DeviceReduceSingleTileKernelINS2_10policy_hubIdyN4cuda3__47maximumIvEEE10Policy1000EPdSB_iS8_ddNS5_3std3__410__identityEEEvT0_T1_T2_T3_T4_T6_E12temp_storage+40];
	setp.lt.f64 	%p191, %fd307, %fd309;
	selp.f64 	%fd311, %fd309, %fd307, %p191;
	selp.f64 	%fd312, %fd311, %fd307, %p190;
	setp.gt.s32 	%p192, %r68, 160;
	ld.shared.f64 	%fd314, [_ZZN3cub18CUB_300001_SM_10006detail6reduce28DeviceReduceSingleTileKernelINS2_10policy_hubIdyN4cuda3__47maximumIvEEE10Policy1000EPdSB_iS8_ddNS5_3std3__410__identityEEEvT0_T1_T2_T3_T4_T6_E12temp_storage+48];
	setp.lt.f64 	%p193, %fd312, %fd314;
	selp.f64 	%fd316, %fd314, %fd312, %p193;
	selp.f64 	%fd317, %fd316, %fd312, %p192;
	setp.gt.s32 	%p194, %r68, 192;
	ld.shared.f64 	%fd319, [_ZZN3cub18CUB_300001_SM_10006detail6reduce28DeviceReduceSingleTileKernelINS2_10policy_hubIdyN4cuda3__47maximumIvEEE10Policy1000EPdSB_iS8_ddNS5_3std3__410__identityEEEvT0_T1_T2_T3_T4_T6_E12temp_storage+56];
	setp.lt.f64 	%p195, %fd317, %fd319;
	selp.f64 	%fd321, %fd319, %fd317, %p195;
	selp.f64 	%fd322, %fd321, %fd317, %p194;
	setp.gt.s32 	%p196, %r68, 224;
	ld.shared.f64 	%fd324, [_ZZN3cub18CUB_300001_SM_10006detail6reduce28DeviceReduceSingleTileKernelINS2_10policy_hubIdyN4cuda3__47maximumIvEEE10Policy1000EPdSB_iS8_ddNS5_3std3__410__identityEEEvT0_T1_T2_T3_T4_T6_E12temp_storage+64];
	setp.lt.f64 	%p197, %fd322, %fd324;
	selp.f64 	%fd326, %fd324, %fd322, %p197;
	selp.f64 	%fd380, %fd326, %fd322, %p196;
	bra.uni 	$L__BB6_72;
$L__BB6_22:
	mov.u32 	%r13, %tid.x;
	shl.b32 	%r14, %r13, 2;
	mul.wide.u32 	%rd126, %r14, 8;
	add.s64 	%rd116, %rd15, %rd126;
	// begin inline asm
	ld.global.nc.v2.u64 {%rd114, %rd115}, [%rd116];
	// end inline asm
	add.s64 	%rd119, %rd116, 16;
	// begin inline asm
	ld.global.nc.v2.u64 {%rd117, %rd118}, [%rd119];
	// end inline asm
	mov.b64 	%fd206, %rd114;
	mov.b64 	%fd207, %rd115;
	mov.b64 	%fd208, %rd117;
	mov.b64 	%fd209, %rd118;
	add.s64 	%rd122, %rd116, 8192;
	// begin inline asm
	ld.global.nc.v2.u64 {%rd120, %rd121}, [%rd122];
	// end inline asm
	add.s64 	%rd125, %rd116, 8208;
	// begin inline asm
	ld.global.nc.v2.u64 {%rd123, %rd124}, [%rd125];
	// end inline asm
	mov.b64 	%fd210, %rd120;
	mov.b64 	%fd211, %rd121;
	mov.b64 	%fd212, %rd123;
	mov.b64 	%fd213, %rd124;
	setp.lt.f64 	%p111, %fd206, %fd207;
	selp.f64 	%fd214, %fd207, %fd206, %p111;
	setp.lt.f64 	%p112, %fd214, %fd208;
	selp.f64 	%fd215, %fd208, %fd214, %p112;
	setp.lt.f64 	%p113, %fd215, %fd209;
	selp.f64 	%fd216, %fd209, %fd215, %p113;
	setp.lt.f64 	%p114, %fd216, %fd210;
	selp.f64 	%fd217, %fd210, %fd216, %p114;
	setp.lt.f64 	%p115, %fd217, %fd211;
	selp.f64 	%fd218, %fd211, %fd217, %p115;
	setp.lt.f64 	%p116, %fd218, %fd212;
	selp.f64 	%fd219, %fd212, %fd218, %p116;
	setp.lt.f64 	%p117, %fd219, %fd213;
	selp.f64 	%fd366, %fd213, %fd219, %p117;
	setp.lt.u32 	%p118, %r68, 4096;
	mov.b32 	%r452, 2048;
	@%p118 bra 	$L__BB6_26;
	add.s32 	%r15, %r68, -2048;
	mov.b32 	%r452, 2048;
$L__BB6_24:
	add.s32 	%r258, %r452, %r14;
	mul.wide.u32 	%rd139, %r258, 8;
	add.s64 	%rd129, %rd15, %rd139;
	// begin inline asm
	ld.global.nc.v2.u64 {%rd127, %rd128}, [%rd129];
	// end inline asm
	add.s64 	%rd132, %rd129, 16;
	// begin inline asm
	ld.global.nc.v2.u64 {%rd130, %rd131}, [%rd132];
	// end inline asm
	mov.b64 	%fd220, %rd127;
	mov.b64 	%fd221, %rd128;
	mov.b64 	%fd222, %rd130;
	mov.b64 	%fd223, %rd131;
	add.s64 	%rd135, %rd129, 8192;
	// begin inline asm
	ld.global.nc.v2.u64 {%rd133, %rd134}, [%rd135];
	// end inline asm
	add.s64 	%rd138, %rd129, 8208;
	// begin inline asm
	ld.global.nc.v2.u64 {%rd136, %rd137}, [%rd138];
	// end inline asm
	mov.b64 	%fd224, %rd133;
	mov.b64 	%fd225, %rd134;
	mov.b64 	%fd226, %rd136;
	mov.b64 	%fd227, %rd137;
	setp.lt.f64 	%p119, %fd366, %fd220;
	selp.f64 	%fd228, %fd220, %fd366, %p119;
	setp.lt.f64 	%p120, %fd228, %fd221;
	selp.f64 	%fd229, %fd221, %fd228, %p120;
	setp.lt.f64 	%p121, %fd229, %fd222;
	selp.f64 	%fd230, %fd222, %fd229, %p121;
	setp.lt.f64 	%p122, %fd230, %fd223;
	selp.f64 	%fd231, %fd223, %fd230, %p122;
	setp.lt.f64 	%p123, %fd231, %fd224;
	selp.f64 	%fd232, %fd224, %fd231, %p123;
	setp.lt.f64 	%p124, %fd232, %fd225;
	selp.f64 	%fd233, %fd225, %fd232, %p124;
	setp.lt.f64 	%p125, %fd233, %fd226;
	selp.f64 	%fd234, %fd226, %fd233, %p125;
	setp.lt.f64 	%p126, %fd234, %fd227;
	selp.f64 	%fd366, %fd227, %fd234, %p126;
	sub.s32 	%r259, %r68, %r452;
	setp.lt.s32 	%p127, %r259, 2048;
	@%p127 bra 	$L__BB6_34;
	add.s32 	%r452, %r452, 2048;
	setp.le.s32 	%p128, %r452, %r15;
	@%p128 bra 	$L__BB6_24;
$L__BB6_26:
	setp.le.s32 	%p129, %r68, %r452;
	@%p129 bra 	$L__BB6_34;
	sub.s32 	%r19, %r68, %r452;
	setp.ge.s32 	%p130, %r13, %r19;
	@%p130 bra 	$L__BB6_34;
	not.b32 	%r260, %r13;
	add.s32 	%r261, %r68, %r260;
	sub.s32 	%r20, %r261, %r452;
	and.b32  	%r262, %r20, 768;
	setp.eq.s32 	%p131, %r262, 768;
	mov.u32 	%r456, %r13;
	@%p131 bra 	$L__BB6_31;
	add.s32 	%r454, %r13, %r452;
	shr.u32 	%r263, %r20, 8;
	add.s32 	%r264, %r263, 1;
	and.b32  	%r265, %r264, 3;
	neg.s32 	%r453, %r265;
	mov.u32 	%r456, %r13;
$L__BB6_30:
	.pragma "nounroll";
	mul.wide.u32 	%rd142, %r454, 8;
	add.s64 	%rd141, %rd15, %rd142;
	// begin inline asm
	ld.global.nc.u64 %rd140, [%rd141];
	// end inline asm
	mov.b64 	%fd236, %rd140;
	setp.lt.f64 	%p132, %fd366, %fd236;
	selp.f64 	%fd366, %fd236, %fd366, %p132;
	add.s32 	%r456, %r456, 256;
	add.s32 	%r454, %r454, 256;
	add.s32 	%r453, %r453, 1;
	setp.ne.s32 	%p133, %r453, 0;
	@%p133 bra 	$L__BB6_30;
$L__BB6_31:
	setp.lt.u32 	%p134, %r20, 768;
	@%p134 bra 	$L__BB6_34;
	cvt.u64.u32 	%rd143, %r456;
	cvt.u64.u32 	%rd144, %r452;
	add.s64 	%rd145, %rd143, %rd144;
	shl.b64 	%rd146, %rd145, 3;
	add.s64 	%rd147, %rd146, %rd15;
	add.s64 	%rd203, %rd147, 4096;
	add.s32 	%r457, %r456, %r452;
$L__BB6_33:
	mul.wide.u32 	%rd156, %r457, 8;
	add.s64 	%rd149, %rd15, %rd156;
	// begin inline asm
	ld.global.nc.u64 %rd148, [%rd149];
	// end inline asm
	mov.b64 	%fd237, %rd148;
	setp.lt.f64 	%p135, %fd366, %fd237;
	selp.f64 	%fd238, %fd237, %fd366, %p135;
	add.s64 	%rd151, %rd203, -2048;
	// begin inline asm
	ld.global.nc.u64 %rd150, [%rd151];
	// end inline asm
	mov.b64 	%fd239, %rd150;
	setp.lt.f64 	%p136, %fd238, %fd239;
	selp.f64 	%fd240, %fd239, %fd238, %p136;
	// begin inline asm
	ld.global.nc.u64 %rd152, [%rd203];
	// end inline asm
	mov.b64 	%fd241, %rd152;
	setp.lt.f64 	%p137, %fd240, %fd241;
	selp.f64 	%fd242, %fd241, %fd240, %p137;
	add.s64 	%rd155, %rd203, 2048;
	// begin inline asm
	ld.global.nc.u64 %rd154, [%rd155];
	// end inline asm
	mov.b64 	%fd243, %rd154;
	setp.lt.f64 	%p138, %fd242, %fd243;
	selp.f64 	%fd366, %fd243, %fd242, %p138;
	add.s32 	%r456, %r456, 1024;
	add.s64 	%rd203, %rd203, 8192;
	add.s32 	%r457, %r457, 1024;
	setp.lt.s32 	%p139, %r456, %r19;
	@%p139 bra 	$L__BB6_33;
$L__BB6_34:
	// begin inline asm
	mov.u32 %r266, %laneid;
	// end inline asm
	mov.b64 	%rd157, %fd366;
	mov.b64 	{%r268, %r273}, %rd157;
	mov.b32 	%r274, 1;
	mov.b32 	%r315, 31;
	mov.b32 	%r316, -1;
	// begin inline asm
	shfl.sync.down.b32 %r267, %r268, %r274, %r315, %r316;
	// end inline asm
	// begin inline asm
	shfl.sync.down.b32 %r272, %r273, %r274, %r315, %r316;
	// end inline asm
	mov.b64 	%rd158, {%r267, %r272};
	mov.b64 	%fd244, %rd158;
	setp.gt.s32 	%p140, %r266, 30;
	setp.lt.f64 	%p141, %fd366, %fd244;
	selp.f64 	%fd245, %fd244, %fd366, %p141;
	selp.f64 	%fd246, %fd366, %fd245, %p140;
	mov.b64 	%rd159, %fd246;
	mov.b64 	{%r278, %r283}, %rd159;
	mov.b32 	%r284, 2;
	// begin inline asm
	shfl.sync.down.b32 %r277, %r278, %r284, %r315, %r316;
	// end inline asm
	// begin inline asm
	shfl.sync.down.b32 %r282, %r283, %r284, %r315, %r316;
	// end inline asm
	mov.b64 	%rd160, {%r277, %r282};
	mov.b64 	%fd247, %rd160;
	setp.gt.s32 	%p142, %r266, 29;
	setp.lt.f64 	%p143, %fd246, %fd247;
	selp.f64 	%fd248, %fd247, %fd246, %p143;
	selp.f64 	%fd249, %fd246, %fd248, %p142;
	mov.b64 	%rd161, %fd249;
	mov.b64 	{%r288, %r293}, %rd161;
	mov.b32 	%r294, 4;
	// begin inline asm
	shfl.sync.down.b32 %r287, %r288, %r294, %r315, %r316;
	// end inline asm
	// begin inline asm
	shfl.sync.down.b32 %r292, %r293, %r294, %r315, %r316;
	// end inline asm
	mov.b64 	%rd162, {%r287, %r292};
	mov.b64 	%fd250, %rd162;
	setp.gt.s32 	%p144, %r266, 27;
	setp.lt.f64 	%p145, %fd249, %fd250;
	selp.f64 	%fd251, %fd250, %fd249, %p145;
	selp.f64 	%fd252, %fd249, %fd251, %p144;
	mov.b64 	%rd163, %fd252;
	mov.b64 	{%r298, %r303}, %rd163;
	mov.b32 	%r304, 8;
	// begin inline asm
	shfl.sync.down.b32 %r297, %r298, %r304, %r315, %r316;
	// end inline asm
	// begin inline asm
	shfl.sync.down.b32 %r302, %r303, %r304, %r315, %r316;
	// end inline asm
	mov.b64 	%rd164, {%r297, %r302};
	mov.b64 	%fd253, %rd164;
	setp.gt.s32 	%p146, %r266, 23;
	setp.lt.f64 	%p147, %fd252, %fd253;
	selp.f64 	%fd254, %fd253, %fd252, %p147;
	selp.f64 	%fd255, %fd252, %fd254, %p146;
	mov.b64 	%rd165, %fd255;
	mov.b64 	{%r308, %r313}, %rd165;
	mov.b32 	%r314, 16;
	// begin inline asm
	shfl.sync.down.b32 %r307, %r308, %r314, %r315, %r316;
	// end inline asm
	// begin inline asm
	shfl.sync.down.b32 %r312, %r313, %r314, %r315, %r316;
	// end inline asm
	mov.b64 	%rd166, {%r307, %r312};
	mov.b64 	%fd256, %rd166;
	setp.gt.s32 	%p148, %r266, 15;
	setp.lt.f64 	%p149, %fd255, %fd256;
	selp.f64 	%fd26, %fd256, %fd255, %p149;
	selp.f64 	%fd380, %fd255, %fd26, %p148;
	setp.ne.s32 	%p150, %r266, 0;
	@%p150 bra 	$L__BB6_36;
	shr.u32 	%r317, %r13, 2;
	and.b32  	%r318, %r317, 248;
	mov.u32 	%r319, _ZZN3cub18CUB_300001_SM_10006detail6reduce28DeviceReduceSingleTileKernelINS2_10policy_hubIdyN4cuda3__47maximumIvEEE10Policy1000EPdSB_iS8_ddNS5_3std3__410__identityEEEvT0_T1_T2_T3_T4_T6_E12temp_storage;
	add.s32 	%r320, %r319, %r318;
	st.shared.f64 	[%r320+8], %fd26;
$L__BB6_36:
	bar.sync 	0;
	setp.ne.s32 	%p151, %r13, 0;
	@%p151 bra 	$L__BB6_72;
	ld.shared.f64 	%fd257, [_ZZN3cub18CUB_300001_SM_10006detail6reduce28DeviceReduceSingleTileKernelINS2_10policy_hubIdyN4cuda3__47maximumIvEEE10Policy1000EPdSB_iS8_ddNS5_3std3__410__identityEEEvT0_T1_T2_T3_T4_T6_E12temp_storage+16];
	setp.lt.f64 	%p152, %fd380, %fd257;
	selp.f64 	%fd258, %fd257, %fd380, %p152;
	ld.shared.f64 	%fd259, [_ZZN3cub18CUB_300001_SM_10006detail6reduce28DeviceReduceSingleTileKernelINS2_10policy_hubIdyN4cuda3__47maximumIvEEE10Policy1000EPdSB_iS8_ddNS5_3std3__410__identityEEEvT0_T1_T2_T3_T4_T6_E12temp_storage+24];
	setp.lt.f64 	%p153, %fd258, %fd259;
	selp.f64 	%fd260, %fd259, %fd258, %p153;
	ld.shared.f64 	%fd261, [_ZZN3cub18CUB_300001_SM_10006detail6reduce28DeviceReduceSingleTileKernelINS2_10policy_hubIdyN4cuda3__47maximumIvEEE10Policy1000EPdSB_iS8_ddNS5_3std3__410__identityEEEvT0_T1_T2_T3_T4_T6_E12temp_storage+32];
	setp.lt.f64 	%p154, %fd260, %fd261;
	selp.f64 	%fd262, %fd261, %fd260, %p154;
	ld.shared.f64 	%fd263, [_ZZN3cub18CUB_300001_SM_10006detail6reduce28DeviceReduceSingleTileKernelINS2_10policy_hubIdyN4cuda3__47maximumIvEEE10Policy1000EPdSB_iS8_ddNS5_3std3__410__identityEEEvT0_T1_T2_T3_T4_T6_E12temp_storage+40];
	setp.lt.f64 	%p155, %fd262, %fd263;
	selp.f64 	%fd264, %fd263, %fd262, %p155;
	ld.shared.f64 	%fd265, [_ZZN3cub18CUB_300001_SM_10006detail6reduce28DeviceReduceSingleTileKernelINS2_10policy_hubIdyN4cuda3__47maximumIvEEE10Policy1000EPdSB_iS8_ddNS5_3std3__410__identityEEEvT0_T1_T2_T3_T4_T6_E12temp_storage+48];
	setp.lt.f64 	%p156, %fd264, %fd265;
	selp.f64 	%fd266, %fd265, %fd264, %p156;
	ld.shared.f64 	%fd267, [_ZZN3cub18CUB_300001_SM_10006detail6reduce28DeviceReduceSingleTileKernelINS2_10policy_hubIdyN4cuda3__47maximumIvEEE10Policy1000EPdSB_iS8_ddNS5_3std3__410__identityEEEvT0_T1_T2_T3_T4_T6_E12temp_storage+56];
	setp.lt.f64 	%p157, %fd266, %fd267;
	selp.f64 	%fd268, %fd267, %fd266, %p157;
	ld.shared.f64 	%fd269, [_ZZN3cub18CUB_300001_SM_10006detail6reduce28DeviceReduceSingleTileKernelINS2_10policy_hubIdyN4cuda3__47maximumIvEEE10Policy1000EPdSB_iS8_ddNS5_3std3__410__identityEEEvT0_T1_T2_T3_T4_T6_E12temp_storage+64];
	setp.lt.f64 	%p158, %fd268, %fd269;
	selp.f64 	%fd380, %fd269, %fd268, %p158;
	bra.uni 	$L__BB6_72;
$L__BB6_38:
	setp.gt.s32 	%p3, %r68, 2047;
	@%p3 bra 	$L__BB6_56;
	mov.u32 	%r35, %tid.x;
	setp.ge.s32 	%p52, %r35, %r68;
	mov.f64 	%fd372, 0d0000000000000000;
	mov.u32 	%r462, %r35;
	@%p52 bra 	$L__BB6_41;
	mul.wide.u32 	%rd81, %r35, 8;
	add.s64 	%rd80, %rd15, %rd81;
	// begin inline asm
	ld.global.nc.u64 %rd79, [%rd80];
	// end inline asm
	mov.b64 	%fd372, %rd79;
	add.s32 	%r462, %r35, 256;
$L__BB6_41:
	setp.ge.s32 	%p53, %r462, %r68;
	@%p53 bra 	$L__BB6_47;
	not.b32 	%r133, %r462;
	add.s32 	%r38, %r68, %r133;
	and.b32  	%r134, %r38, 768;
	setp.eq.s32 	%p54, %r134, 768;
	@%p54 bra 	$L__BB6_45;
	mul.wide.u32 	%rd82, %r462, 8;
	add.s64 	%rd204, %rd15, %rd82;
	shr.u32 	%r135, %r38, 8;
	add.s32 	%r136, %r135, 1;
	and.b32  	%r137, %r136, 3;
	neg.s32 	%r460, %r137;
$L__BB6_44:
	.pragma "nounroll";
	// begin inline asm
	ld.global.nc.u64 %rd83, [%rd204];
	// end inline asm
	mov.b64 	%fd125, %rd83;
	setp.lt.f64 	%p55, %fd372, %fd125;
	selp.f64 	%fd372, %fd125, %fd372, %p55;
	add.s32 	%r462, %r462, 256;
	add.s64 	%rd204, %rd204, 2048;
	add.s32 	%r460, %r460, 1;
	setp.ne.s32 	%p56, %r460, 0;
	@%p56 bra 	$L__BB6_44;
$L__BB6_45:
	setp.lt.u32 	%p57, %r38, 768;
	@%p57 bra 	$L__BB6_47;
$L__BB6_46:
	mul.wide.s32 	%rd93, %r462, 8;
	add.s64 	%rd86, %rd15, %rd93;
	// begin inline asm
	ld.global.nc.u64 %rd85, [%rd86];
	// end inline asm
	mov.b64 	%fd126, %rd85;
	setp.lt.f64 	%p58, %fd372, %fd126;
	selp.f64 	%fd127, %fd126, %fd372, %p58;
	add.s64 	%rd88, %rd86, 2048;
	// begin inline asm
	ld.global.nc.u64 %rd87, [%rd88];
	// end inline asm
	mov.b64 	%fd128, %rd87;
	setp.lt.f64 	%p59, %fd127, %fd128;
	selp.f64 	%fd129, %fd128, %fd127, %p59;
	add.s64 	%rd90, %rd86, 4096;
	// begin inline asm
	ld.global.nc.u64 %rd89, [%rd90];
	// end inline asm
	mov.b64 	%fd130, %rd89;
	setp.lt.f64 	%p60, %fd129, %fd130;
	selp.f64 	%fd131, %fd130, %fd129, %p60;
	add.s64 	%rd92, %rd86, 6144;
	// begin inline asm
	ld.global.nc.u64 %rd91, [%rd92];
	// end inline asm
	mov.b64 	%fd132, %rd91;
	setp.lt.f64 	%p61, %fd131, %fd132;
	selp.f64 	%fd372, %fd132, %fd131, %p61;
	add.s32 	%r462, %r462, 1024;
	setp.lt.s32 	%p62, %r462, %r68;
	@%p62 bra 	$L__BB6_46;
$L__BB6_47:
	setp.lt.s32 	%p63, %r68, 256;
	@%p63 bra 	$L__BB6_52;
	// begin inline asm
	mov.u32 %r201, %laneid;
	// end inline asm
	mov.b64 	%rd104, %fd372;
	mov.b64 	{%r203, %r208}, %rd104;
	mov.b32 	%r209, 1;
	mov.b32 	%r250, 31;
	mov.b32 	%r251, -1;
	// begin inline asm
	shfl.sync.down.b32 %r202, %r203, %r209, %r250, %r251;
	// end inline asm
	// begin inline asm
	shfl.sync.down.b32 %r207, %r208, %r209, %r250, %r251;
	// end inline asm
	mov.b64 	%rd105, {%r202, %r207};
	mov.b64 	%fd180, %rd105;
	setp.gt.s32 	%p91, %r201, 30;
	setp.lt.f64 	%p92, %fd372, %fd180;
	selp.f64 	%fd181, %fd180, %fd372, %p92;
	selp.f64 	%fd182, %fd372, %fd181, %p91;
	mov.b64 	%rd106, %fd182;
	mov.b64 	{%r213, %r218}, %rd106;
	mov.b32 	%r219, 2;
	// begin inline asm
	shfl.sync.down.b32 %r212, %r213, %r219, %r250, %r251;
	// end inline asm
	// begin inline asm
	shfl.sync.down.b32 %r217, %r218, %r219, %r250, %r251;
	// end inline asm
	mov.b64 	%rd107, {%r212, %r217};
	mov.b64 	%fd183, %rd107;
	setp.gt.s32 	%p93, %r201, 29;
	setp.lt.f64 	%p94, %fd182, %fd183;
	selp.f64 	%fd184, %fd183, %fd182, %p94;
	selp.f64 	%fd185, %fd182, %fd184, %p93;
	mov.b64 	%rd108, %fd185;
	mov.b64 	{%r223, %r228}, %rd108;
	mov.b32 	%r229, 4;
	// begin inline asm
	shfl.sync.down.b32 %r222, %r223, %r229, %r250, %r251;
	// end inline asm
	// begin inline asm
	shfl.sync.down.b32 %r227, %r228, %r229, %r250, %r251;
	// end inline asm
	mov.b64 	%rd109, {%r222, %r227};
	mov.b64 	%fd186, %rd109;
	setp.gt.s32 	%p95, %r201, 27;
	setp.lt.f64 	%p96, %fd185, %fd186;
	selp.f64 	%fd187, %fd186, %fd185, %p96;
	selp.f64 	%fd188, %fd185, %fd187, %p95;
	mov.b64 	%rd110, %fd188;
	mov.b64 	{%r233, %r238}, %rd110;
	mov.b32 	%r239, 8;
	// begin inline asm
	shfl.sync.down.b32 %r232, %r233, %r239, %r250, %r251;
	// end inline asm
	// begin inline asm
	shfl.sync.down.b32 %r237, %r238, %r239, %r250, %r251;
	// end inline asm
	mov.b64 	%rd111, {%r232, %r237};
	mov.b64 	%fd189, %rd111;
	setp.gt.s32 	%p97, %r201, 23;
	setp.lt.f64 	%p98, %fd188, %fd189;
	selp.f64 	%fd190, %fd189, %fd188, %p98;
	selp.f64 	%fd191, %fd188, %fd190, %p97;
	mov.b64 	%rd112, %fd191;
	mov.b64 	{%r243, %r248}, %rd112;
	mov.b32 	%r249, 16;
	// begin inline asm
	shfl.sync.down.b32 %r242, %r243, %r249, %r250, %r251;
	// end inline asm
	// begin inline asm
	shfl.sync.down.b32 %r247, %r248, %r249, %r250, %r251;
	// end inline asm
	mov.b64 	%rd113, {%r242, %r247};
	mov.b64 	%fd192, %rd113;
	setp.gt.s32 	%p99, %r201, 15;
	setp.lt.f64 	%p100, %fd191, %fd192;
	selp.f64 	%fd38, %fd192, %fd191, %p100;
	selp.f64 	%fd380, %fd191, %fd38, %p99;
	setp.ne.s32 	%p101, %r201, 0;
	@%p101 bra 	$L__BB6_50;
	shr.u32 	%r252, %r35, 2;
	and.b32  	%r253, %r252, 248;
	mov.u32 	%r254, _ZZN3cub18CUB_300001_SM_10006detail6reduce28DeviceReduceSingleTileKernelINS2_10policy_hubIdyN4cuda3__47maximumIvEEE10Policy1000EPdSB_iS8_ddNS5_3std3__410__identityEEEvT0_T1_T2_T3_T4_T6_E12temp_storage;
	add.s32 	%r255, %r254, %r253;
	st.shared.f64 	[%r255+8], %fd38;
$L__BB6_50:
	bar.sync 	0;
	setp.ne.s32 	%p102, %r35, 0;
	@%p102 bra 	$L__BB6_72;
	ld.shared.f64 	%fd193, [_ZZN3cub18CUB_300001_SM_10006detail6reduce28DeviceReduceSingleTileKernelINS2_10policy_hubIdyN4cuda3__47maximumIvEEE10Policy1000EPdSB_iS8_ddNS5_3std3__410__identityEEEvT0_T1_T2_T3_T4_T6_E12temp_storage+16];
	setp.lt.f64 	%p103, %fd380, %fd193;
	selp.f64 	%fd194, %fd193, %fd380, %p103;
	ld.shared.f64 	%fd195, [_ZZN3cub18CUB_300001_SM_10006detail6reduce28DeviceReduceSingleTileKernelINS2_10policy_hubIdyN4cuda3__47maximumIvEEE10Policy1000EPdSB_iS8_ddNS5_3std3__410__identityEEEvT0_T1_T2_T3_T4_T6_E12temp_storage+24];
	setp.lt.f64 	%p104, %fd194, %fd195;
	selp.f64 	%fd196, %fd195, %fd194, %p104;
	ld.shared.f64 	%fd197, [_ZZN3cub18CUB_300001_SM_10006detail6reduce28DeviceReduceSingleTileKernelINS2_10policy_hubIdyN4cuda3__47maximumIvEEE10Policy1000EPdSB_iS8_ddNS5_3std3__410__identityEEEvT0_T1_T2_T3_T4_T6_E12temp_storage+32];
	setp.lt.f64 	%p105, %fd196, %fd197;
	selp.f64 	%fd198, %fd197, %fd196, %p105;
	ld.shared.f64 	%fd199, [_ZZN3cub18CUB_300001_SM_10006detail6reduce28DeviceReduceSingleTileKernelINS2_10policy_hubIdyN4cuda3__47maximumIvEEE10Policy1000EPdSB_iS8_ddNS5_3std3__410__identityEEEvT0_T1_T2_T3_T4_T6_E12temp_storage+40];
	setp.lt.f64 	%p106, %fd198, %fd199;
	selp.f64 	%fd200, %fd199, %fd198, %p106;
	ld.shared.f64 	%fd201, [_ZZN3cub18CUB_300001_SM_10006detail6reduce28DeviceReduceSingleTileKernelINS2_10policy_hubIdyN4cuda3__47maximumIvEEE10Policy1000EPdSB_iS8_ddNS5_3std3__410__identityEEEvT0_T1_T2_T3_T4_T6_E12temp_storage+48];
	setp.lt.f64 	%p107, %fd200, %fd201;
	selp.f64 	%fd202, %fd201, %fd200, %p107;
	ld.shared.f64 	%fd203, [_ZZN3cub18CUB_300001_SM_10006detail6reduce28DeviceReduceSingleTileKernelINS2_10policy_hubIdyN4cuda3__47maximumIvEEE10Policy1000EPdSB_iS8_ddNS5_3std3__410__identityEEEvT0_T1_T2_T3_T4_T6_E12temp_storage+56];
	setp.lt.f64 	%p108, %fd202, %fd203;
	selp.f64 	%fd204, %fd203, %fd202, %p108;
	ld.shared.f64 	%fd205, [_ZZN3cub18CUB_300001_SM_10006detail6reduce28DeviceReduceSingleTileKernelINS2_10policy_hubIdyN4cuda3__47maximumIvEEE10Policy1000EPdSB_iS8_ddNS5_3std3__410__identityEEEvT0_T1_T2_T3_T4_T6_E12temp_storage+64];
	setp.lt.f64 	%p109, %fd204, %fd205;
	selp.f64 	%fd380, %fd205, %fd204, %p109;
	bra.uni 	$L__BB6_72;
$L__BB6_52:
	// begin inline asm
	mov.u32 %r138, %laneid;
	// end inline asm
	and.b32  	%r189, %r35, 992;
	add.s32 	%r190, %r189, 32;
	setp.gt.s32 	%p64, %r190, %r68;
	not.b32 	%r191, %r189;
	add.s32 	%r192, %r68, %r191;
	selp.b32 	%r187, %r192, 31, %p64;
	mov.b64 	%rd94, %fd372;
	mov.b64 	{%r140, %r145}, %rd94;
	mov.b32 	%r146, 1;
	mov.b32 	%r188, -1;
	// begin inline asm
	shfl.sync.down.b32 %r139, %r140, %r146, %r187, %r188;
	// end inline asm
	// begin inline asm
	shfl.sync.down.b32 %r144, %r145, %r146, %r187, %r188;
	// end inline asm
	mov.b64 	%rd95, {%r139, %r144};
	mov.b64 	%fd133, %rd95;
	setp.lt.s32 	%p65, %r138, %r187;
	setp.lt.f64 	%p66, %fd372, %fd133;
	selp.f64 	%fd134, %fd133, %fd372, %p66;
	selp.f64 	%fd135, %fd134, %fd372, %p65;
	mov.b64 	%rd96, %fd135;
	mov.b64 	{%r150, %r155}, %rd96;
	mov.b32 	%r156, 2;
	// begin inline asm
	shfl.sync.down.b32 %r149, %r150, %r156, %r187, %r188;
	// end inline asm
	// begin inline asm
	shfl.sync.down.b32 %r154, %r155, %r156, %r187, %r188;
	// end inline asm
	mov.b64 	%rd97, {%r149, %r154};
	mov.b64 	%fd136, %rd97;
	add.s32 	%r193, %r138, 2;
	setp.gt.s32 	%p67, %r193, %r187;
	setp.lt.f64 	%p68, %fd135, %fd136;
	selp.f64 	%fd137, %fd136, %fd135, %p68;
	selp.f64 	%fd138, %fd135, %fd137, %p67;
	mov.b64 	%rd98, %fd138;
	mov.b64 	{%r160, %r165}, %rd98;
	mov.b32 	%r166, 4;
	// begin inline asm
	shfl.sync.down.b32 %r159, %r160, %r166, %r187, %r188;
	// end inline asm
	// begin inline asm
	shfl.sync.down.b32 %r164, %r165, %r166, %r187, %r188;
	// end inline asm
	mov.b64 	%rd99, {%r159, %r164};
	mov.b64 	%fd139, %rd99;
	add.s32 	%r194, %r138, 4;
	setp.gt.s32 	%p69, %r194, %r187;
	setp.lt.f64 	%p70, %fd138, %fd139;
	selp.f64 	%fd140, %fd139, %fd138, %p70;
	selp.f64 	%fd141, %fd138, %fd140, %p69;
	mov.b64 	%rd100, %fd141;
	mov.b64 	{%r170, %r175}, %rd100;
	mov.b32 	%r176, 8;
	// begin inline asm
	shfl.sync.down.b32 %r169, %r170, %r176, %r187, %r188;
	// end inline asm
	// begin inline asm
	shfl.sync.down.b32 %r174, %r175, %r176, %r187, %r188;
	// end inline asm
	mov.b64 	%rd101, {%r169, %r174};
	mov.b64 	%fd142, %rd101;
	add.s32 	%r195, %r138, 8;
	setp.gt.s32 	%p71, %r195, %r187;
	setp.lt.f64 	%p72, %fd141, %fd142;
	selp.f64 	%fd143, %fd142, %fd141, %p72;
	selp.f64 	%fd144, %fd141, %fd143, %p71;
	mov.b64 	%rd102, %fd144;
	mov.b64 	{%r180, %r185}, %rd102;
	mov.b32 	%r186, 16;
	// begin inline asm
	shfl.sync.down.b32 %r179, %r180, %r186, %r187, %r188;
	// end inline asm
	// begin inline asm
	shfl.sync.down.b32 %r184, %r185, %r186, %r187, %r188;
	// end inline asm
	mov.b64 	%rd103, {%r179, %r184};
	mov.b64 	%fd145, %rd103;
	add.s32 	%r196, %r138, 16;
	setp.gt.s32 	%p73, %r196, %r187;
	setp.lt.f64 	%p74, %fd144, %fd145;
	selp.f64 	%fd146, %fd145, %fd144, %p74;
	selp.f64 	%fd380, %fd144, %fd146, %p73;
	setp.ne.s32 	%p75, %r138, 0;
	@%p75 bra 	$L__BB6_54;
	shr.u32 	%r197, %r35, 2;
	and.b32  	%r198, %r197, 248;
	mov.u32 	%r199, _ZZN3cub18CUB_300001_SM_10006detail6reduce28DeviceReduceSingleTileKernelINS2_10policy_hubIdyN4cuda3__47maximumIvEEE10Policy1000EPdSB_iS8_ddNS5_3std3__410__identityEEEvT0_T1_T2_T3_T4_T6_E12temp_storage;
	add.s32 	%r200, %r199, %r198;
	st.shared.f64 	[%r200+8], %fd380;
$L__BB6_54:
	bar.sync 	0;
	setp.ne.s32 	%p76, %r35, 0;
	@%p76 bra 	$L__BB6_72;
	setp.gt.s32 	%p77, %r68, 32;
	ld.shared.f64 	%fd147, [_ZZN3cub18CUB_300001_SM_10006detail6reduce28DeviceReduceSingleTileKernelINS2_10policy_hubIdyN4cuda3__47maximumIvEEE10Policy1000EPdSB_iS8_ddNS5_3std3__410__identityEEEvT0_T1_T2_T3_T4_T6_E12temp_storage+16];
	setp.lt.f64 	%p78, %fd380, %fd147;
	selp.f64 	%fd149, %fd147, %fd380, %p78;
	selp.f64 	%fd150, %fd149, %fd380, %p77;
	setp.gt.s32 	%p79, %r68, 64;
	ld.shared.f64 	%fd152, [_ZZN3cub18CUB_300001_SM_10006detail6reduce28DeviceReduceSingleTileKernelINS2_10policy_hubIdyN4cuda3__47maximumIvEEE10Policy1000EPdSB_iS8_ddNS5_3std3__410__identityEEEvT0_T1_T2_T3_T4_T6_E12temp_storage+24];
	setp.lt.f64 	%p80, %fd150, %fd152;
	selp.f64 	%fd154, %fd152, %fd150, %p80;
	selp.f64 	%fd155, %fd154, %fd150, %p79;
	setp.gt.s32 	%p81, %r68, 96;
	ld.shared.f64 	%fd157, [_ZZN3cub18CUB_300001_SM_10006detail6reduce28DeviceReduceSingleTileKernelINS2_10policy_hubIdyN4cuda3__47maximumIvEEE10Policy1000EPdSB_iS8_ddNS5_3std3__410__identityEEEvT0_T1_T2_T3_T4_T6_E12temp_storage+32];
	setp.lt.f64 	%p82, %fd155, %fd157;
	selp.f64 	%fd159, %fd157, %fd155, %p82;
	selp.f64 	%fd160, %fd159, %fd155, %p81;
	setp.gt.s32 	%p83, %r68, 128;
	ld.shared.f64 	%fd162, [_ZZN3cub18CUB_300001_SM_10006detail6reduce28DeviceReduceSingleTileKernelINS2_10policy_hubIdyN4cuda3__47maximumIvEEE10Policy1000EPdSB_iS8_ddNS5_3std3__410__identityEEEvT0_T1_T2_T3_T4_T6_E12temp_storage+40];
	setp.lt.f64 	%p84, %fd160, %fd162;
	selp.f64 	%fd164, %fd162, %fd160, %p84;
	selp.f64 	%fd165, %fd164, %fd160, %p83;
	setp.gt.s32 	%p85, %r68, 160;
	ld.shared.f64 	%fd167, [_ZZN3cub18CUB_300001_SM_10006detail6reduce28DeviceReduceSingleTileKernelINS2_10policy_hubIdyN4cuda3__47maximumIvEEE10Policy1000EPdSB_iS8_ddNS5_3std3__410__identityEEEvT0_T1_T2_T3_T4_T6_E12temp_storage+48];
	setp.lt.f64 	%p86, %fd165, %fd167;
	selp.f64 	%fd169, %fd167, %fd165, %p86;
	selp.f64 	%fd170, %fd169, %fd165, %p85;
	setp.gt.s32 	%p87, %r68, 192;
	ld.shared.f64 	%fd172, [_ZZN3cub18CUB_300001_SM_10006detail6reduce28DeviceReduceSingleTileKernelINS2_10policy_hubIdyN4cuda3__47maximumIvEEE10Policy1000EPdSB_iS8_ddNS5_3std3__410__identityEEEvT0_T1_T2_T3_T4_T6_E12temp_storage+56];
	setp.lt.f64 	%p88, %fd170, %fd172;
	selp.f64 	%fd174, %fd172, %fd170, %p88;
	selp.f64 	%fd175, %fd174, %fd170, %p87;
	setp.gt.s32 	%p89, %r68, 224;
	ld.shared.f64 	%fd177, [_ZZN3cub18CUB_300001_SM_10006detail6reduce28DeviceReduceSingleTileKernelINS2_10policy_hubIdyN4cuda3__47maximumIvEEE10Policy1000EPdSB_iS8_ddNS5_3std3__410__identityEEEvT0_T1_T2_T3_T4_T6_E12temp_storage+64];
	setp.lt.f64 	%p90, %fd175, %fd177;
	selp.f64 	%fd179, %fd177, %fd175, %p90;
	selp.f64 	%fd380, %fd179, %fd175, %p89;
	bra.uni 	$L__BB6_72;
$L__BB6_56:
	mov.u32 	%r47, %tid.x;
	mul.wide.u32 	%rd34, %r47, 8;
	add.s64 	%rd19, %rd15, %rd34;
	// begin inline asm
	ld.global.nc.u64 %rd18, [%rd19];
	// end inline asm
	mov.b64 	%fd59, %rd18;
	add.s64 	%rd21, %rd19, 2048;
	// begin inline asm
	ld.global.nc.u64 %rd20, [%rd21];
	// end inline asm
	mov.b64 	%fd60, %rd20;
	add.s64 	%rd23, %rd19, 4096;
	// begin inline asm
	ld.global.nc.u64 %rd22, [%rd23];
	// end inline asm
	mov.b64 	%fd61, %rd22;
	add.s64 	%rd25, %rd19, 6144;
	// begin inline asm
	ld.global.nc.u64 %rd24, [%rd25];
	// end inline asm
	mov.b64 	%fd62, %rd24;
	add.s64 	%rd27, %rd19, 8192;
	// begin inline asm
	ld.global.nc.u64 %rd26, [%rd27];
	// end inline asm
	mov.b64 	%fd63, %rd26;
	add.s64 	%rd29, %rd19, 10240;
	// begin inline asm
	ld.global.nc.u64 %rd28, [%rd29];
	// end inline asm
	mov.b64 	%fd64, %rd28;
	add.s64 	%rd31, %rd19, 12288;
	// begin inline asm
	ld.global.nc.u64 %rd30, [%rd31];
	// end inline asm
	mov.b64 	%fd65, %rd30;
	add.s64 	%rd33, %rd19, 14336;
	// begin inline asm
	ld.global.nc.u64 %rd32, [%rd33];
	// end inline asm
	mov.b64 	%fd66, %rd32;
	setp.lt.f64 	%p4, %fd59, %fd60;
	selp.f64 	%fd67, %fd60, %fd59, %p4;
	setp.lt.f64 	%p5, %fd67, %fd61;
	selp.f64 	%fd68, %fd61, %fd67, %p5;
	setp.lt.f64 	%p6, %fd68, %fd62;
	selp.f64 	%fd69, %fd62, %fd68, %p6;
	setp.lt.f64 	%p7, %fd69, %fd63;
	selp.f64 	%fd70, %fd63, %fd69, %p7;
	setp.lt.f64 	%p8, %fd70, %fd64;
	selp.f64 	%fd71, %fd64, %fd70, %p8;
	setp.lt.f64 	%p9, %fd71, %fd65;
	selp.f64 	%fd72, %fd65, %fd71, %p9;
	setp.lt.f64 	%p10, %fd72, %fd66;
	selp.f64 	%fd379, %fd66, %fd72, %p10;
	setp.lt.u32 	%p11, %r68, 4096;
	mov.b32 	%r465, 2048;
	@%p11 bra 	$L__BB6_60;
	add.s32 	%r48, %r68, -2048;
	mov.b32 	%r465, 2048;
$L__BB6_58:
	mul.wide.s32 	%rd51, %r465, 8;
	add.s64 	%rd36, %rd19, %rd51;
	// begin inline asm
	ld.global.nc.u64 %rd35, [%rd36];
	// end inline asm
	mov.b64 	%fd73, %rd35;
	add.s64 	%rd38, %rd36, 2048;
	// begin inline asm
	ld.global.nc.u64 %rd37, [%rd38];
	// end inline asm
	mov.b64 	%fd74, %rd37;
	add.s64 	%rd40, %rd36, 4096;
	// begin inline asm
	ld.global.nc.u64 %rd39, [%rd40];
	// end inline asm
	mov.b64 	%fd75, %rd39;
	add.s64 	%rd42, %rd36, 6144;
	// begin inline asm
	ld.global.nc.u64 %rd41, [%rd42];
	// end inline asm
	mov.b64 	%fd76, %rd41;
	add.s64 	%rd44, %rd36, 8192;
	// begin inline asm
	ld.global.nc.u64 %rd43, [%rd44];
	// end inline asm
	mov.b64 	%fd77, %rd43;
	add.s64 	%rd46, %rd36, 10240;
	// begin inline asm
	ld.global.nc.u64 %rd45, [%rd46];
	// end inline asm
	mov.b64 	%fd78, %rd45;
	add.s64 	%rd48, %rd36, 12288;
	// begin inline asm
	ld.global.nc.u64 %rd47, [%rd48];
	// end inline asm
	mov.b64 	%fd79, %rd47;
	add.s64 	%rd50, %rd36, 14336;
	// begin inline asm
	ld.global.nc.u64 %rd49, [%rd50];
	// end inline asm
	mov.b64 	%fd80, %rd49;
	setp.lt.f64 	%p12, %fd379, %fd73;
	selp.f64 	%fd81, %fd73, %fd379, %p12;
	setp.lt.f64 	%p13, %fd81, %fd74;
	selp.f64 	%fd82, %fd74, %fd81, %p13;
	setp.lt.f64 	%p14, %fd82, %fd75;
	selp.f64 	%fd83, %fd75, %fd82, %p14;
	setp.lt.f64 	%p15, %fd83, %fd76;
	selp.f64 	%fd84, %fd76, %fd83, %p15;
	setp.lt.f64 	%p16, %fd84, %fd77;
	selp.f64 	%fd85, %fd77, %fd84, %p16;
	setp.lt.f64 	%p17, %fd85, %fd78;
	selp.f64 	%fd86, %fd78, %fd85, %p17;
	setp.lt.f64 	%p18, %fd86, %fd79;
	selp.f64 	%fd87, %fd79, %fd86, %p18;
	setp.lt.f64 	%p19, %fd87, %fd80;
	selp.f64 	%fd379, %fd80, %fd87, %p19;
	sub.s32 	%r71, %r68, %r465;
	setp.lt.s32 	%p20, %r71, 2048;
	@%p20 bra 	$L__BB6_68;
	add.s32 	%r465, %r465, 2048;
	setp.le.s32 	%p21, %r465, %r48;
	@%p21 bra 	$L__BB6_58;
$L__BB6_60:
	setp.le.s32 	%p22, %r68, %r465;
	@%p22 bra 	$L__BB6_68;
	sub.s32 	%r52, %r68, %r465;
	setp.ge.s32 	%p23, %r47, %r52;
	@%p23 bra 	$L__BB6_68;
	not.b32 	%r72, %r47;
	add.s32 	%r73, %r68, %r72;
	sub.s32 	%r53, %r73, %r465;
	and.b32  	%r74, %r53, 768;
	setp.eq.s32 	%p24, %r74, 768;
	mov.u32 	%r469, %r47;
	@%p24 bra 	$L__BB6_65;
	add.s32 	%r467, %r47, %r465;
	shr.u32 	%r75, %r53, 8;
	add.s32 	%r76, %r75, 1;
	and.b32  	%r77, %r76, 3;
	neg.s32 	%r466, %r77;
	mov.u32 	%r469, %r47;
$L__BB6_64:
	.pragma "nounroll";
	mul.wide.u32 	%rd54, %r467, 8;
	add.s64 	%rd53, %rd15, %rd54;
	// begin inline asm
	ld.global.nc.u64 %rd52, [%rd53];
	// end inline asm
	mov.b64 	%fd89, %rd52;
	setp.lt.f64 	%p25, %fd379, %fd89;
	selp.f64 	%fd379, %fd89, %fd379, %p25;
	add.s32 	%r469, %r469, 256;
	add.s32 	%r467, %r467, 256;
	add.s32 	%r466, %r466, 1;
	setp.ne.s32 	%p26, %r466, 0;
	@%p26 bra 	$L__BB6_64;
$L__BB6_65:
	setp.lt.u32 	%p27, %r53, 768;
	@%p27 bra 	$L__BB6_68;
	cvt.u64.u32 	%rd55, %r469;
	cvt.u64.u32 	%rd56, %r465;
	add.s64 	%rd57, %rd55, %rd56;
	shl.b64 	%rd58, %rd57, 3;
	add.s64 	%rd59, %rd58, %rd15;
	add.s64 	%rd205, %rd59, 4096;
	add.s32 	%r470, %r469, %r465;
$L__BB6_67:
	mul.wide.u32 	%rd68, %r470, 8;
	add.s64 	%rd61, %rd15, %rd68;
	// begin inline asm
	ld.global.nc.u64 %rd60, [%rd61];
	// end inline asm
	mov.b64 	%fd90, %rd60;
	setp.lt.f64 	%p28, %fd379, %fd90;
	selp.f64 	%fd91, %fd90, %fd379, %p28;
	add.s64 	%rd63, %rd205, -2048;
	// begin inline asm
	ld.global.nc.u64 %rd62, [%rd63];
	// end inline asm
	mov.b64 	%fd92, %rd62;
	setp.lt.f64 	%p29, %fd91, %fd92;
	selp.f64 	%fd93, %fd92, %fd91, %p29;
	// begin inline asm
	ld.global.nc.u64 %rd64, [%rd205];
	// end inline asm
	mov.b64 	%fd94, %rd64;
	setp.lt.f64 	%p30, %fd93, %fd94;
	selp.f64 	%fd95, %fd94, %fd93, %p30;
	add.s64 	%rd67, %rd205, 2048;
	// begin inline asm
	ld.global.nc.u64 %rd66, [%rd67];
	// end inline asm
	mov.b64 	%fd96, %rd66;
	setp.lt.f64 	%p31, %fd95, %fd96;
	selp.f64 	%fd379, %fd96, %fd95, %p31;
	add.s32 	%r469, %r469, 1024;
	add.s64 	%rd205, %rd205, 8192;
	add.s32 	%r470, %r470, 1024;
	setp.lt.s32 	%p32, %r469, %r52;
	@%p32 bra 	$L__BB6_67;
$L__BB6_68:
	// begin inline asm
	mov.u32 %r78, %laneid;
	// end inline asm
	mov.b64 	%rd69, %fd379;
	mov.b64 	{%r80, %r85}, %rd69;
	mov.b32 	%r86, 1;
	mov.b32 	%r127, 31;
	mov.b32 	%r128, -1;
	// begin inline asm
	shfl.sync.down.b32 %r79, %r80, %r86, %r127, %r128;
	// end inline asm
	// begin inline asm
	shfl.sync.down.b32 %r84, %r85, %r86, %r127, %r128;
	// end inline asm
	mov.b64 	%rd70, {%r79, %r84};
	mov.b64 	%fd97, %rd70;
	setp.gt.s32 	%p33, %r78, 30;
	setp.lt.f64 	%p34, %fd379, %fd97;
	selp.f64 	%fd98, %fd97, %fd379, %p34;
	selp.f64 	%fd99, %fd379, %fd98, %p33;
	mov.b64 	%rd71, %fd99;
	mov.b64 	{%r90, %r95}, %rd71;
	mov.b32 	%r96, 2;
	// begin inline asm
	shfl.sync.down.b32 %r89, %r90, %r96, %r127, %r128;
	// end inline asm
	// begin inline asm
	shfl.sync.down.b32 %r94, %r95, %r96, %r127, %r128;
	// end inline asm
	mov.b64 	%rd72, {%r89, %r94};
	mov.b64 	%fd100, %rd72;
	setp.gt.s32 	%p35, %r78, 29;
	setp.lt.f64 	%p36, %fd99, %fd100;
	selp.f64 	%fd101, %fd100, %fd99, %p36;
	selp.f64 	%fd102, %fd99, %fd101, %p35;
	mov.b64 	%rd73, %fd102;
	mov.b64 	{%r100, %r105}, %rd73;
	mov.b32 	%r106, 4;
	// begin inline asm
	shfl.sync.down.b32 %r99, %r100, %r106, %r127, %r128;
	// end inline asm
	// begin inline asm
	shfl.sync.down.b32 %r104, %r105, %r106, %r127, %r128;
	// end inline asm
	mov.b64 	%rd74, {%r99, %r104};
	mov.b64 	%fd103, %rd74;
	setp.gt.s32 	%p37, %r78, 27;
	setp.lt.f64 	%p38, %fd102, %fd103;
	selp.f64 	%fd104, %fd103, %fd102, %p38;
	selp.f64 	%fd105, %fd102, %fd104, %p37;
	mov.b64 	%rd75, %fd105;
	mov.b64 	{%r110, %r115}, %rd75;
	mov.b32 	%r116, 8;
	// begin inline asm
	shfl.sync.down.b32 %r109, %r110, %r116, %r127, %r128;
	// end inline asm
	// begin inline asm
	shfl.sync.down.b32 %r114, %r115, %r116, %r127, %r128;
	// end inline asm
	mov.b64 	%rd76, {%r109, %r114};
	mov.b64 	%fd106, %rd76;
	setp.gt.s32 	%p39, %r78, 23;
	setp.lt.f64 	%p40, %fd105, %fd106;
	selp.f64 	%fd107, %fd106, %fd105, %p40;
	selp.f64 	%fd108, %fd105, %fd107, %p39;
	mov.b64 	%rd77, %fd108;
	mov.b64 	{%r120, %r125}, %rd77;
	mov.b32 	%r126, 16;
	// begin inline asm
	shfl.sync.down.b32 %r119, %r120, %r126, %r127, %r128;
	// end inline asm
	// begin inline asm
	shfl.sync.down.b32 %r124, %r125, %r126, %r127, %r128;
	// end inline asm
	mov.b64 	%rd78, {%r119, %r124};
	mov.b64 	%fd109, %rd78;
	setp.gt.s32 	%p41, %r78, 15;
	setp.lt.f64 	%p42, %fd108, %fd109;
	selp.f64 	%fd54, %fd109, %fd108, %p42;
	selp.f64 	%fd380, %fd108, %fd54, %p41;
	setp.ne.s32 	%p43, %r78, 0;
	@%p43 bra 	$L__BB6_70;
	shr.u32 	%r129, %r47, 2;
	and.b32  	%r130, %r129, 248;
	mov.u32 	%r131, _ZZN3cub18CUB_300001_SM_10006detail6reduce28DeviceReduceSingleTileKernelINS2_10policy_hubIdyN4cuda3__47maximumIvEEE10Policy1000EPdSB_iS8_ddNS5_3std3__410__identityEEEvT0_T1_T2_T3_T4_T6_E12temp_storage;
	add.s32 	%r132, %r131, %r130;
	st.shared.f64 	[%r132+8], %fd54;
$L__BB6_70:
	bar.sync 	0;
	setp.ne.s32 	%p44, %r47, 0;
	@%p44 bra 	$L__BB6_72;
	ld.shared.f64 	%fd110, [_ZZN3cub18CUB_300001_SM_10006detail6reduce28DeviceReduceSingleTileKernelINS2_10policy_hubIdyN4cuda3__47maximumIvEEE10Policy1000EPdSB_iS8_ddNS5_3std3__410__identityEEEvT0_T1_T2_T3_T4_T6_E12temp_storage+16];
	setp.lt.f64 	%p45, %fd380, %fd110;
	selp.f64 	%fd111, %fd110, %fd380, %p45;
	ld.shared.f64 	%fd112, [_ZZN3cub18CUB_300001_SM_10006detail6reduce28DeviceReduceSingleTileKernelINS2_10policy_hubIdyN4cuda3__47maximumIvEEE10Policy1000EPdSB_iS8_ddNS5_3std3__410__identityEEEvT0_T1_T2_T3_T4_T6_E12temp_storage+24];
	setp.lt.f64 	%p46, %fd111, %fd112;
	selp.f64 	%fd113, %fd112, %fd111, %p46;
	ld.shared.f64 	%fd114, [_ZZN3cub18CUB_300001_SM_10006detail6reduce28DeviceReduceSingleTileKernelINS2_10policy_hubIdyN4cuda3__47maximumIvEEE10Policy1000EPdSB_iS8_ddNS5_3std3__410__identityEEEvT0_T1_T2_T3_T4_T6_E12temp_storage+32];
	setp.lt.f64 	%p47, %fd113, %fd114;
	selp.f64 	%fd115, %fd114, %fd113, %p47;
	ld.shared.f64 	%fd116, [_ZZN3cub18CUB_300001_SM_10006detail6reduce28DeviceReduceSingleTileKernelINS2_10policy_hubIdyN4cuda3__47maximumIvEEE10Policy1000EPdSB_iS8_ddNS5_3std3__410__identityEEEvT0_T1_T2_T3_T4_T6_E12temp_storage+40];
	setp.lt.f64 	%p48, %fd115, %fd116;
	selp.f64 	%fd117, %fd116, %fd115, %p48;
	ld.shared.f64 	%fd118, [_ZZN3cub18CUB_300001_SM_10006detail6reduce28DeviceReduceSingleTileKernelINS2_10policy_hubIdyN4cuda3__47maximumIvEEE10Policy1000EPdSB_iS8_ddNS5_3std3__410__identityEEEvT0_T1_T2_T3_T4_T6_E12temp_storage+48];
	setp.lt.f64 	%p49, %fd117, %fd118;
	selp.f64 	%fd119, %fd118, %fd117, %p49;
	ld.shared.f64 	%fd120, [_ZZN3cub18CUB_300001_SM_10006detail6reduce28DeviceReduceSingleTileKernelINS2_10policy_hubIdyN4cuda3__47maximumIvEEE10Policy1000EPdSB_iS8_ddNS5_3std3__410__identityEEEvT0_T1_T2_T3_T4_T6_E12temp_storage+56];
	setp.lt.f64 	%p50, %fd119, %fd120;
	selp.f64 	%fd121, %fd120, %fd119, %p50;
	ld.shared.f64 	%fd122, [_ZZN3cub18CUB_300001_SM_10006detail6reduce28DeviceReduceSingleTileKernelINS2_10policy_hubIdyN4cuda3__47maximumIvEEE10Policy1000EPdSB_iS8_ddNS5_3std3__410__identityEEEvT0_T1_T2_T3_T4_T6_E12temp_storage+64];
	setp.lt.f64 	%p51, %fd121, %fd122;
	selp.f64 	%fd380, %fd122, %fd121, %p51;
$L__BB6_72:
	mov.u32 	%r444, %tid.x;
	setp.ne.s32 	%p217, %r444, 0;
	@%p217 bra 	$L__BB6_74;
	setp.lt.f64 	%p218, %fd58, %fd380;
	selp.f64 	%fd353, %fd380, %fd58, %p218;
	st.global.f64 	[%rd1], %fd353;
$L__BB6_74:
	ret;

}


// ===== COMPILED SASS (sm_100) =====

	.target	sm_100

	.elftype	@"ET_EXEC"


//--------------------- .note.nv.tkinfo           --------------------------
	.section	.note.nv.tkinfo,"",@"SHT_NOTE"
	.sectionflags	@"SHF_NOTE_NV_TKINFO"
	.tkinfo
        /*0018*/ 	.word	0x00000002
        /*0030*/ 	.string	""
        /*0030*/ 	.string	"ptxas"
        /*0030*/ 	.string	"Cuda compilation tools, release 13.0, V13.0.88"
        /*0030*/ 	.string	"Build cuda_13.0.r13.0/compiler.36424714_0"
        /*0030*/ 	.string	"-arch sm_100 -m 64 "



//--------------------- .note.nv.cuinfo           --------------------------
	.section	.note.nv.cuinfo,"",@"SHT_NOTE"
	.sectionflags	@"SHF_NOTE_NV_CUINFO"
        /*0018*/ 	.short	0x0002
        /*001a*/ 	.short	0x0064
        /*001c*/ 	.short	0x0082
	.zero		2


//--------------------- .nv.info                  --------------------------
	.section	.nv.info,"",@"SHT_CUDA_INFO"
	.align	4


	//----- nvinfo : EIATTR_REGCOUNT
	.align		4
        /*0000*/ 	.byte	0x04, 0x2f
        /*0002*/ 	.short	(.L_41 - .L_40)
	.align		4
.L_40:
        /*0004*/ 	.word	index@(_Z7iteratePdS_m)
        /*0008*/ 	.word	0x00000014


	//----- nvinfo : EIATTR_FRAME_SIZE
	.align		4
.L_41:
        /*000c*/ 	.byte	0x04, 0x11
        /*000e*/ 	.short	(.L_43 - .L_42)
	.align		4
.L_42:
        /*0010*/ 	.word	index@(_Z7iteratePdS_m)
        /*0014*/ 	.word	0x00000000


	//----- nvinfo : EIATTR_REGCOUNT
	.align		4
.L_43:
        /*0018*/ 	.byte	0x04, 0x2f
        /*001a*/ 	.short	(.L_45 - .L_44)
	.align		4
.L_44:
        /*001c*/ 	.word	index@(_Z7restorePdi)
        /*0020*/ 	.word	0x00000019


	//----- nvinfo : EIATTR_FRAME_SIZE
	.align		4
.L_45:
        /*0024*/ 	.byte	0x04, 0x11
        /*0026*/ 	.short	(.L_47 - .L_46)
	.align		4
.L_46:
        /*0028*/ 	.word	index@($__internal_0_$__cuda_sm20_div_rn_f64_full)
        /*002c*/ 	.word	0x00000000


	//----- nvinfo : EIATTR_FRAME_SIZE
	.align		4
.L_47:
        /*0030*/ 	.byte	0x04, 0x11
        /*0032*/ 	.short	(.L_49 - .L_48)
	.align		4
.L_48:
        /*0034*/ 	.word	index@(_Z7restorePdi)
        /*0038*/ 	.word	0x00000000


	//----- nvinfo : EIATTR_REGCOUNT
	.align		4
.L_49:
        /*003c*/ 	.byte	0x04, 0x2f
        /*003e*/ 	.short	(.L_51 - .L_50)
	.align		4
.L_50:
        /*0040*/ 	.word	index@(_Z11subtractionPdS_m)
        /*0044*/ 	.word	0x0000000c


	//----- nvinfo : EIATTR_FRAME_SIZE
	.align		4
.L_51:
        /*0048*/ 	.byte	0x04, 0x11
        /*004a*/ 	.short	(.L_53 - .L_52)
	.align		4
.L_52:
        /*004c*/ 	.word	index@(_Z11subtractionPdS_m)
        /*0050*/ 	.word	0x00000000


	//----- nvinfo : EIATTR_REGCOUNT
	.align		4
.L_53:
        /*0054*/ 	.byte	0x04, 0x2f
        /*0056*/ 	.short	(.L_55 - .L_54)
	.align		4
.L_54:
        /*0058*/ 	.word	index@(_ZN3cub18CUB_300001_SM_10006detail11EmptyKernelIvEEvv)
        /*005c*/ 	.word	0x00000004


	//----- nvinfo : EIATTR_FRAME_SIZE
	.align		4
.L_55:
        /*0060*/ 	.byte	0x04, 0x11
        /*0062*/ 	.short	(.L_57 - .L_56)
	.align		4
.L_56:
        /*0064*/ 	.word	index@(_ZN3cub18CUB_300001_SM_10006detail11EmptyKernelIvEEvv)
        /*0068*/ 	.word	0x00000000


	//----- nvinfo : EIATTR_REGCOUNT
	.align		4
.L_57:
        /*006c*/ 	.byte	0x04, 0x2f
        /*006e*/ 	.short	(.L_59 - .L_58)
	.align		4
.L_58:
        /*0070*/ 	.word	index@(_ZN3cub18CUB_300001_SM_10006detail6reduce28DeviceReduceSingleTileKernelINS2_10policy_hubIdyN4cuda3__47maximumIvEEE10Policy1000EPdSB_yS8_ddNS5_3std3__410__identityEEEvT0_T1_T2_T3_T4_T6_)
        /*0074*/ 	.word	0x00000030


	//----- nvinfo : EIATTR_FRAME_SIZE
	.align		4
.L_59:
        /*0078*/ 	.byte	0x04, 0x11
        /*007a*/ 	.short	(.L_61 - .L_60)
	.align		4
.L_60:
        /*007c*/ 	.word	index@(_ZN3cub18CUB_300001_SM_10006detail6reduce28DeviceReduceSingleTileKernelINS2_10policy_hubIdyN4cuda3__47maximumIvEEE10Policy1000EPdSB_yS8_ddNS5_3std3__410__identityEEEvT0_T1_T2_T3_T4_T6_)
        /*0080*/ 	.word	0x00000000


	//----- nvinfo : EIATTR_REGCOUNT
	.align		4
.L_61:
        /*0084*/ 	.byte	0x04, 0x2f
        /*0086*/ 	.short	(.L_63 - .L_62)
	.align		4
.L_62:
        /*0088*/ 	.word	index@(_ZN3cub18CUB_300001_SM_10006detail6reduce18DeviceReduceKernelINS2_10policy_hubIdyN4cuda3__47maximumIvEEE10Policy1000EPdyS8_dNS5_3std3__410__identityEEEvT0_PT3_T1_NS0_13GridEvenShareISI_EET2_T4_)
        /*008c*/ 	.word	0x0000001f


	//----- nvinfo : EIATTR_FRAME_SIZE
	.align		4
.L_63:
        /*0090*/ 	.byte	0x04, 0x11
        /*0092*/ 	.short	(.L_65 - .L_64)
	.align		4
.L_64:
        /*0094*/ 	.word	index@(_ZN3cub18CUB_300001_SM_10006detail6reduce18DeviceReduceKernelINS2_10policy_hubIdyN4cuda3__47maximumIvEEE10Policy1000EPdyS8_dNS5_3std3__410__identityEEEvT0_PT3_T1_NS0_13GridEvenShareISI_EET2_T4_)
        /*0098*/ 	.word	0x00000000


	//----- nvinfo : EIATTR_REGCOUNT
	.align		4
.L_65:
        /*009c*/ 	.byte	0x04, 0x2f
        /*009e*/ 	.short	(.L_67 - .L_66)
	.align		4
.L_66:
        /*00a0*/ 	.word	index@(_ZN3cub18CUB_300001_SM_10006detail6reduce28DeviceReduceSingleTileKernelINS2_10policy_hubIdyN4cuda3__47maximumIvEEE10Policy1000EPdSB_iS8_ddNS5_3std3__410__identityEEEvT0_T1_T2_T3_T4_T6_)
        /*00a4*/ 	.word	0x00000030


	//----- nvinfo : EIATTR_FRAME_SIZE
	.align		4
.L_67:
        /*00a8*/ 	.byte	0x04, 0x11
        /*00aa*/ 	.short	(.L_69 - .L_68)
	.align		4
.L_68:
        /*00ac*/ 	.word	index@(_ZN3cub18CUB_300001_SM_10006detail6reduce28DeviceReduceSingleTileKernelINS2_10policy_hubIdyN4cuda3__47maximumIvEEE10Policy1000EPdSB_iS8_ddNS5_3std3__410__identityEEEvT0_T1_T2_T3_T4_T6_)
        /*00b0*/ 	.word	0x00000000


	//----- nvinfo : EIATTR_MIN_STACK_SIZE
	.align		4
.L_69:
        /*00b4*/ 	.byte	0x04, 0x12
        /*00b6*/ 	.short	(.L_71 - .L_70)
	.align		4
.L_70:
        /*00b8*/ 	.word	index@(_ZN3cub18CUB_300001_SM_10006detail6reduce28DeviceReduceSingleTileKernelINS2_10policy_hubIdyN4cuda3__47maximumIvEEE10Policy1000EPdSB_iS8_ddNS5_3std3__410__identityEEEvT0_T1_T2_T3_T4_T6_)
        /*00bc*/ 	.word	0x00000000


	//----- nvinfo : EIATTR_MIN_STACK_SIZE
	.align		4
.L_71:
        /*00c0*/ 	.byte	0x04, 0x12
        /*00c2*/ 	.short	(.L_73 - .L_72)
	.align		4
.L_72:
        /*00c4*/ 	.word	index@(_ZN3cub18CUB_300001_SM_10006detail6reduce18DeviceReduceKernelINS2_10policy_hubIdyN4cuda3__47maximumIvEEE10Policy1000EPdyS8_dNS5_3std3__410__identityEEEvT0_PT3_T1_NS0_13GridEvenShareISI_EET2_T4_)
        /*00c8*/ 	.word	0x00000000


	//----- nvinfo : EIATTR_MIN_STACK_SIZE
	.align		4
.L_73:
        /*00cc*/ 	.byte	0x04, 0x12
        /*00ce*/ 	.short	(.L_75 - .L_74)
	.align		4
.L_74:
        /*00d0*/ 	.word	index@(_ZN3cub18CUB_300001_SM_10006detail6reduce28DeviceReduceSingleTileKernelINS2_10policy_hubIdyN4cuda3__47maximumIvEEE10Policy1000EPdSB_yS8_ddNS5_3std3__410__identityEEEvT0_T1_T2_T3_T4_T6_)
        /*00d4*/ 	.word	0x00000000


	//----- nvinfo : EIATTR_MIN_STACK_SIZE
	.align		4
.L_75:
        /*00d8*/ 	.byte	0x04, 0x12
        /*00da*/ 	.short	(.L_77 - .L_76)
	.align		4
.L_76:
        /*00dc*/ 	.word	index@(_ZN3cub18CUB_300001_SM_10006detail11EmptyKernelIvEEvv)
        /*00e0*/ 	.word	0x00000000


	//----- nvinfo : EIATTR_MIN_STACK_SIZE
	.align		4
.L_77:
        /*00e4*/ 	.byte	0x04, 0x12
        /*00e6*/ 	.short	(.L_79 - .L_78)
	.align		4
.L_78:
        /*00e8*/ 	.word	index@(_Z11subtractionPdS_m)
        /*00ec*/ 	.word	0x00000000


	//----- nvinfo : EIATTR_MIN_STACK_SIZE
	.align		4
.L_79:
        /*00f0*/ 	.byte	0x04, 0x12
        /*00f2*/ 	.short	(.L_81 - .L_80)
	.align		4
.L_80:
        /*00f4*/ 	.word	index@(_Z7restorePdi)
        /*00f8*/ 	.word	0x00000000


	//----- nvinfo : EIATTR_MIN_STACK_SIZE
	.align		4
.L_81:
        /*00fc*/ 	.byte	0x04, 0x12
        /*00fe*/ 	.short	(.L_83 - .L_82)
	.align		4
.L_82:
        /*0100*/ 	.word	index@(_Z7iteratePdS_m)
        /*0104*/ 	.word	0x00000000
.L_83:


//--------------------- .nv.compat                --------------------------
	.section	.nv.compat,"",@"SHT_CUDA_COMPAT_INFO"
	.align	4
        /*0000*/ 	.byte	0x02, 0x09, 0x00, 0x00, 0x02, 0x02, 0x01, 0x00, 0x02, 0x05, 0x05, 0x00, 0x03, 0x07, 0x01, 0x01
        /*0010*/ 	.byte	0x02, 0x03, 0x00, 0x00, 0x02, 0x06, 0x01, 0x00, 0x04, 0x0b, 0x08, 0x00, 0x01, 0x00, 0x00, 0x00
        /*0020*/ 	.byte	0x00, 0x00, 0x00, 0x00


//--------------------- .nv.info._ZN3cub18CUB_300001_SM_10006detail6reduce28DeviceReduceSingleTileKernelINS2_10policy_hubIdyN4cuda3__47maximumIvEEE10Policy1000EPdSB_iS8_ddNS5_3std3__410__identityEEEvT0_T1_T2_T3_T4_T6_ --------------------------
	.section	.nv.info._ZN3cub18CUB_300001_SM_10006detail6reduce28DeviceReduceSingleTileKernelINS2_10policy_hubIdyN4cuda3__47maximumIvEEE10Policy1000EPdSB_iS8_ddNS5_3std3__410__identityEEEvT0_T1_T2_T3_T4_T6_,"",@"SHT_CUDA_INFO"
	.sectionflags	@""
	.align	4


	//----- nvinfo : EIATTR_CUDA_API_VERSION
	.align		4
        /*0000*/ 	.byte	0x04, 0x37
        /*0002*/ 	.short	(.L_85 - .L_84)
.L_84:
        /*0004*/ 	.word	0x00000082


	//----- nvinfo : EIATTR_KPARAM_INFO
	.align		4
.L_85:
        /*0008*/ 	.byte	0x04, 0x17
        /*000a*/ 	.short	(.L_87 - .L_86)
.L_86:
        /*000c*/ 	.word	0x00000000
        /*0010*/ 	.short	0x0005
        /*0012*/ 	.short	0x0020
        /*0014*/ 	.byte	0x00, 0xf0, 0x05, 0x00


	//----- nvinfo : EIATTR_KPARAM_INFO
	.align		4
.L_87:
        /*0018*/ 	.byte	0x04, 0x17
        /*001a*/ 	.short	(.L_89 - .L_88)
.L_88:
        /*001c*/ 	.word	0x00000000
        /*0020*/ 	.short	0x0004
        /*0022*/ 	.short	0x0018
        /*0024*/ 	.byte	0x00, 0xf0, 0x21, 0x00


	//----- nvinfo : EIATTR_KPARAM_INFO
	.align		4
.L_89:
        /*0028*/ 	.byte	0x04, 0x17
        /*002a*/ 	.short	(.L_91 - .L_90)
.L_90:
        /*002c*/ 	.word	0x00000000
        /*0030*/ 	.short	0x0003
        /*0032*/ 	.short	0x0014
        /*0034*/ 	.byte	0x00, 0xf0, 0x05, 0x00


	//----- nvinfo : EIATTR_KPARAM_INFO
	.align		4
.L_91:
        /*0038*/ 	.byte	0x04, 0x17
        /*003a*/ 	.short	(.L_93 - .L_92)
.L_92:
        /*003c*/ 	.word	0x00000000
        /*0040*/ 	.short	0x0002
        /*0042*/ 	.short	0x0010
        /*0044*/ 	.byte	0x00, 0xf0, 0x11, 0x00


	//----- nvinfo : EIATTR_KPARAM_INFO
	.align		4
.L_93:
        /*0048*/ 	.byte	0x04, 0x17
        /*004a*/ 	.short	(.L_95 - .L_94)
.L_94:
        /*004c*/ 	.word	0x00000000
        /*0050*/ 	.short	0x0001
        /*0052*/ 	.short	0x0008
        /*0054*/ 	.byte	0x00, 0xf5, 0x21, 0x00


	//----- nvinfo : EIATTR_KPARAM_INFO
	.align		4
.L_95:
        /*0058*/ 	.byte	0x04, 0x17
        /*005a*/ 	.short	(.L_97 - .L_96)
.L_96:
        /*005c*/ 	.word	0x00000000
        /*0060*/ 	.short	0x0000
        /*0062*/ 	.short	0x0000
        /*0064*/ 	.byte	0x00, 0xf5, 0x21, 0x00


	//----- nvinfo : EIATTR_SPARSE_MMA_MASK
	.align		4
.L_97:
        /*0068*/ 	.byte	0x03, 0x50
        /*006a*/ 	.short	0x0000


	//----- nvinfo : EIATTR_MAXREG_COUNT
	.align		4
        /*006c*/ 	.byte	0x03, 0x1b
        /*006e*/ 	.short	0x00ff


	//----- nvinfo : EIATTR_NUM_BARRIERS
	.align		4
        /*0070*/ 	.byte	0x02, 0x4c
        /*0072*/ 	.byte	0x01
	.zero		1


	//----- nvinfo : EIATTR_MERCURY_ISA_VERSION
	.align		4
        /*0074*/ 	.byte	0x03, 0x5f
        /*0076*/ 	.short	0x0101


	//----- nvinfo : EIATTR_COOP_GROUP_MASK_REGIDS
	.align		4
        /*0078*/ 	.byte	0x04, 0x29
        /*007a*/ 	.short	(.L_99 - .L_98)


	//   ....[0]....
.L_98:
        /*007c*/ 	.word	0xffffffff


	//   ....[1]....
        /*0080*/ 	.word	0xffffffff


	//   ....[2]....
        /*0084*/ 	.word	0xffffffff


	//   ....[3]....
        /*0088*/ 	.word	0xffffffff


	//   ....[4]....
        /*008c*/ 	.word	0xffffffff


	//   ....[5]....
        /*0090*/ 	.word	0xffffffff


	//   ....[6]....
        /*0094*/ 	.word	0xffffffff


	//   ....[7]....
        /*0098*/ 	.word	0xffffffff


	//   ....[8]....
        /*009c*/ 	.word	0xffffffff


	//   ....[9]....
        /*00a0*/ 	.word	0xffffffff


	//   ....[10]....
        /*00a4*/ 	.word	0xffffffff


	//   ....[11]....
        /*00a8*/ 	.word	0xffffffff


	//   ....[12]....
        /*00ac*/ 	.word	0xffffffff


	//   ....[13]....
        /*00b0*/ 	.word	0xffffffff


	//   ....[14]....
        /*00b4*/ 	.word	0xffffffff


	//   ....[15]....
        /*00b8*/ 	.word	0xffffffff


	//   ....[16]....
        /*00bc*/ 	.word	0xffffffff


	//   ....[17]....
        /*00c0*/ 	.word	0xffffffff


	//   ....[18]....
        /*00c4*/ 	.word	0xffffffff


	//   ....[19]....
        /*00c8*/ 	.word	0xffffffff


	//   ....[20]....
        /*00cc*/ 	.word	0xffffffff


	//   ....[21]....
        /*00d0*/ 	.word	0xffffffff


	//   ....[22]....
        /*00d4*/ 	.word	0xffffffff


	//   ....[23]....
        /*00d8*/ 	.word	0xffffffff


	//   ....[24]....
        /*00dc*/ 	.word	0xffffffff


	//   ....[25]....
        /*00e0*/ 	.word	0xffffffff


	//   ....[26]....
        /*00e4*/ 	.word	0xffffffff


	//   ....[27]....
        /*00e8*/ 	.word	0xffffffff


	//   ....[28]....
        /*00ec*/ 	.word	0xffffffff


	//   ....[29]....
        /*00f0*/ 	.word	0xffffffff


	//   ....[30]....
        /*00f4*/ 	.word	0xffffffff


	//   ....[31]....
        /*00f8*/ 	.word	0xffffffff


	//   ....[32]....
        /*00fc*/ 	.word	0xffffffff


	//   ....[33]....
        /*0100*/ 	.word	0xffffffff


	//   ....[34]....
        /*0104*/ 	.word	0xffffffff


	//   ....[35]....
        /*0108*/ 	.word	0xffffffff


	//   ....[36]....
        /*010c*/ 	.word	0xffffffff


	//   ....[37]....
        /*0110*/ 	.word	0xffffffff


	//   ....[38]....
        /*0114*/ 	.word	0xffffffff


	//   ....[39]....
        /*0118*/ 	.word	0xffffffff


	//   ....[40]....
        /*011c*/ 	.word	0xffffffff


	//   ....[41]....
        /*0120*/ 	.word	0xffffffff


	//   ....[42]....
        /*0124*/ 	.word	0xffffffff


	//   ....[43]....
        /*0128*/ 	.word	0xffffffff


	//   ....[44]....
        /*012c*/ 	.word	0xffffffff


	//   ....[45]....
        /*0130*/ 	.word	0xffffffff


	//   ....[46]....
        /*0134*/ 	.word	0xffffffff


	//   ....[47]....
        /*0138*/ 	.word	0xffffffff


	//   ....[48]....
        /*013c*/ 	.word	0xffffffff


	//   ....[49]....
        /*0140*/ 	.word	0xffffffff


	//   ....[50]....
        /*0144*/ 	.word	0xffffffff


	//   ....[51]....
        /*0148*/ 	.word	0xffffffff


	//   ....[52]....
        /*014c*/ 	.word	0xffffffff


	//   ....[53]....
        /*0150*/ 	.word	0xffffffff


	//   ....[54]....
        /*0154*/ 	.word	0xffffffff


	//   ....[55]....
        /*0158*/ 	.word	0xffffffff


	//   ....[56]....
        /*015c*/ 	.word	0xffffffff


	//   ....[57]....
        /*0160*/ 	.word	0xffffffff


	//   ....[58]....
        /*0164*/ 	.word	0xffffffff


	//   ....[59]....
        /*0168*/ 	.word	0xffffffff


	//----- nvinfo : EIATTR_COOP_GROUP_INSTR_OFFSETS
	.align		4
.L_99:
        /*016c*/ 	.byte	0x04, 0x28
        /*016e*/ 	.short	(.L_101 - .L_100)


	//   ....[0]....
.L_100:
        /*0170*/ 	.word	0x00000d30


	//   ....[1]....
        /*0174*/ 	.word	0x00000d40


	//   ....[2]....
        /*0178*/ 	.word	0x00000dd0


	//   ....[3]....
        /*017c*/ 	.word	0x00000e10


	//   ....[4]....
        /*0180*/ 	.word	0x00000e80


	//   ....[5]....
        /*0184*/ 	.word	0x00000ea0


	//   ....[6]....
        /*0188*/ 	.word	0x00000ef0


	//   ....[7]....
        /*018c*/ 	.word	0x00000f10


	//   ....[8]....
        /*0190*/ 	.word	0x00000f60


	//   ....[9]....
        /*0194*/ 	.word	0x00000f80


	//   ....[10]....
        /*0198*/ 	.word	0x00001280


	//   ....[11]....
        /*019c*/ 	.word	0x00001290


	//   ....[12]....
        /*01a0*/ 	.word	0x00001320


	//   ....[13]....
        /*01a4*/ 	.word	0x00001350


	//   ....[14]....
        /*01a8*/ 	.word	0x000013b0


	//   ....[15]....
        /*01ac*/ 	.word	0x000013e0


	//   ....[16]....
        /*01b0*/ 	.word	0x00001440


	//   ....[17]....
        /*01b4*/ 	.word	0x00001480


	//   ....[18]....
        /*01b8*/ 	.word	0x000014f0


	//   ....[19]....
        /*01bc*/ 	.word	0x00001530


	//   ....[20]....
        /*01c0*/ 	.word	0x00002960


	//   ....[21]....
        /*01c4*/ 	.word	0x00002970


	//   ....[22]....
        /*01c8*/ 	.word	0x00002a00


	//   ....[23]....
        /*01cc*/ 	.word	0x00002a30


	//   ....[24]....
        /*01d0*/ 	.word	0x00002aa0


	//   ....[25]....
        /*01d4*/ 	.word	0x00002ac0


	//   ....[26]....
        /*01d8*/ 	.word	0x00002b20


	//   ....[27]....
        /*01dc*/ 	.word	0x00002b30


	//   ....[28]....
        /*01e0*/ 	.word	0x00002b80


	//   ....[29]....
        /*01e4*/ 	.word	0x00002b90


	//   ....[30]....
        /*01e8*/ 	.word	0x00003a20


	//   ....[31]....
        /*01ec*/ 	.word	0x00003a30


	//   ....[32]....
        /*01f0*/ 	.word	0x00003ac0


	//   ....[33]....
        /*01f4*/ 	.word	0x00003b00


	//   ....[34]....
        /*01f8*/ 	.word	0x00003b80


	//   ....[35]....
        /*01fc*/ 	.word	0x00003bc0


	//   ....[36]....
        /*0200*/ 	.word	0x00003c20


	//   ....[37]....
        /*0204*/ 	.word	0x00003c50


	//   ....[38]....
        /*0208*/ 	.word	0x00003ca0


	//   ....[39]....
        /*020c*/ 	.word	0x00003cd0


	//   ....[40]....
        /*0210*/ 	.word	0x00003fb0


	//   ....[41]....
        /*0214*/ 	.word	0x00003fc0


	//   ....[42]....
        /*0218*/ 	.word	0x00004050


	//   ....[43]....
        /*021c*/ 	.word	0x00004080


	//   ....[44]....
        /*0220*/ 	.word	0x000040d0


	//   ....[45]....
        /*0224*/ 	.word	0x00004100


	//   ....[46]....
        /*0228*/ 	.word	0x00004170


	//   ....[47]....
        /*022c*/ 	.word	0x000041b0


	//   ....[48]....
        /*0230*/ 	.word	0x00004220


	//   ....[49]....
        /*0234*/ 	.word	0x00004250


	//   ....[50]....
        /*0238*/ 	.word	0x00005700


	//   ....[51]....
        /*023c*/ 	.word	0x00005710


	//   ....[52]....
        /*0240*/ 	.word	0x000057a0


	//   ....[53]....
        /*0244*/ 	.word	0x000057e0


	//   ....[54]....
        /*0248*/ 	.word	0x00005860


	//   ....[55]....
        /*024c*/ 	.word	0x000058a0


	//   ....[56]....
        /*0250*/ 	.word	0x00005900


	//   ....[57]....
        /*0254*/ 	.word	0x00005930


	//   ....[58]....
        /*0258*/ 	.word	0x00005980


	//   ....[59]....
        /*025c*/ 	.word	0x000059b0


	//----- nvinfo : EIATTR_VRC_CTA_INIT_COUNT
	.align		4
.L_101:
        /*0260*/ 	.byte	0x02, 0x4a
	.zero		1
	.zero		1


	//----- nvinfo : EIATTR_EXIT_INSTR_OFFSETS
	.align		4
        /*0264*/ 	.byte	0x04, 0x1c
        /*0266*/ 	.short	(.L_103 - .L_102)


	//   ....[0]....
.L_102:
        /*0268*/ 	.word	0x00000080


	//   ....[1]....
        /*026c*/ 	.word	0x000000c0


	//   ....[2]....
        /*0270*/ 	.word	0x00005c20


	//   ....[3]....
        /*0274*/ 	.word	0x00005ca0


	//----- nvinfo : EIATTR_MAX_THREADS
	.align		4
.L_103:
        /*0278*/ 	.byte	0x04, 0x05
        /*027a*/ 	.short	(.L_105 - .L_104)
.L_104:
        /*027c*/ 	.word	0x00000100
        /*0280*/ 	.word	0x00000001
        /*0284*/ 	.word	0x00000001


	//----- nvinfo : EIATTR_CRS_STACK_SIZE
	.align		4
.L_105:
        /*0288*/ 	.byte	0x04, 0x1e
        /*028a*/ 	.short	(.L_107 - .L_106)
.L_106:
        /*028c*/ 	.word	0x00000000


	//----- nvinfo : EIATTR_CBANK_PARAM_SIZE
	.align		4
.L_107:
        /*0290*/ 	.byte	0x03, 0x19
        /*0292*/ 	.short	0x0021


	//----- nvinfo : EIATTR_PARAM_CBANK
	.align		4
        /*0294*/ 	.byte	0x04, 0x0a
        /*0296*/ 	.short	(.L_109 - .L_108)
	.align		4
.L_108:
        /*0298*/ 	.word	index@(.nv.constant0._ZN3cub18CUB_300001_SM_10006detail6reduce28DeviceReduceSingleTileKernelINS2_10policy_hubIdyN4cuda3__47maximumIvEEE10Policy1000EPdSB_iS8_ddNS5_3std3__410__identityEEEvT0_T1_T2_T3_T4_T6_)
        /*029c*/ 	.short	0x0380
        /*029e*/ 	.short	0x0021


	//----- nvinfo : EIATTR_SW_WAR
	.align		4
.L_109:
        /*02a0*/ 	.byte	0x04, 0x36
        /*02a2*/ 	.short	(.L_111 - .L_110)
.L_110:
        /*02a4*/ 	.word	0x00000008
.L_111:


//--------------------- .nv.info._ZN3cub18CUB_300001_SM_10006detail6reduce18DeviceReduceKernelINS2_10policy_hubIdyN4cuda3__47maximumIvEEE10Policy1000EPdyS8_dNS5_3std3__410__identityEEEvT0_PT3_T1_NS0_13GridEvenShareISI_EET2_T4_ --------------------------
	.section	.nv.info._ZN3cub18CUB_300001_SM_10006detail6reduce18DeviceReduceKernelINS2_10policy_hubIdyN4cuda3__47maximumIvEEE10Policy1000EPdyS8_dNS5_3std3__410__identityEEEvT0_PT3_T1_NS0_13GridEvenShareISI_EET2_T4_,"",@"SHT_CUDA_INFO"
	.sectionflags	@""
	.align	4


	//----- nvinfo : EIATTR_CUDA_API_VERSION
	.align		4
        /*0000*/ 	.byte	0x04, 0x37
        /*0002*/ 	.short	(.L_113 - .L_112)
.L_112:
        /*0004*/ 	.word	0x00000082


	//----- nvinfo : EIATTR_KPARAM_INFO
	.align		4
.L_113:
        /*0008*/ 	.byte	0x04, 0x17
        /*000a*/ 	.short	(.L_115 - .L_114)
.L_114:
        /*000c*/ 	.word	0x00000000
        /*0010*/ 	.short	0x0005
        /*0012*/ 	.short	0x0061
        /*0014*/ 	.byte	0x00, 0xf0, 0x05, 0x00


	//----- nvinfo : EIATTR_KPARAM_INFO
	.align		4
.L_115:
        /*0018*/ 	.byte	0x04, 0x17
        /*001a*/ 	.short	(.L_117 - .L_116)
.L_116:
        /*001c*/ 	.word	0x00000000
        /*0020*/ 	.short	0x0004
        /*0022*/ 	.short	0x0060
        /*0024*/ 	.byte	0x00, 0xf0, 0x05, 0x00


	//----- nvinfo : EIATTR_KPARAM_INFO
	.align		4
.L_117:
        /*0028*/ 	.byte	0x04, 0x17
        /*002a*/ 	.short	(.L_119 - .L_118)
.L_118:
        /*002c*/ 	.word	0x00000000
        /*0030*/ 	.short	0x0003
        /*0032*/ 	.short	0x0018
        /*0034*/ 	.byte	0x00, 0xf0, 0x21, 0x01


	//----- nvinfo : EIATTR_KPARAM_INFO
	.align		4
.L_119:
        /*0038*/ 	.byte	0x04, 0x17
        /*003a*/ 	.short	(.L_121 - .L_120)
.L_120:
        /*003c*/ 	.word	0x00000000
        /*0040*/ 	.short	0x0002
        /*0042*/ 	.short	0x0010
        /*0044*/ 	.byte	0x00, 0xf0, 0x21, 0x00


	//----- nvinfo : EIATTR_KPARAM_INFO
	.align		4
.L_121:
        /*0048*/ 	.byte	0x04, 0x17
        /*004a*/ 	.short	(.L_123 - .L_122)
.L_122:
        /*004c*/ 	.word	0x00000000
        /*0050*/ 	.short	0x0001
        /*0052*/ 	.short	0x0008
        /*0054*/ 	.byte	0x00, 0xf5, 0x21, 0x00


	//----- nvinfo : EIATTR_KPARAM_INFO
	.align		4
.L_123:
        /*0058*/ 	.byte	0x04, 0x17
        /*005a*/ 	.short	(.L_125 - .L_124)
.L_124:
        /*005c*/ 	.word	0x00000000
        /*0060*/ 	.short	0x0000
        /*0062*/ 	.short	0x0000
        /*0064*/ 	.byte	0x00, 0xf5, 0x21, 0x00


	//----- nvinfo : EIATTR_SPARSE_MMA_MASK
	.align		4
.L_125:
        /*0068*/ 	.byte	0x03, 0x50
        /*006a*/ 	.short	0x0000


	//----- nvinfo : EIATTR_MAXREG_COUNT
	.align		4
        /*006c*/ 	.byte	0x03, 0x1b
        /*006e*/ 	.short	0x00ff


	//----- nvinfo : EIATTR_NUM_BARRIERS
	.align		4
        /*0070*/ 	.byte	0x02, 0x4c
        /*0072*/ 	.byte	0x01
	.zero		1


	//----- nvinfo : EIATTR_MERCURY_ISA_VERSION
	.align		4
        /*0074*/ 	.byte	0x03, 0x5f
        /*0076*/ 	.short	0x0101


	//----- nvinfo : EIATTR_COOP_GROUP_MASK_REGIDS
	.align		4
        /*0078*/ 	.byte	0x04, 0x29
        /*007a*/ 	.short	(.L_127 - .L_126)


	//   ....[0]....
.L_126:
        /*007c*/ 	.word	0xffffffff


	//   ....[1]....
        /*0080*/ 	.word	0xffffffff


	//   ....[2]....
        /*0084*/ 	.word	0xffffffff


	//   ....[3]....
        /*0088*/ 	.word	0xffffffff


	//   ....[4]....
        /*008c*/ 	.word	0xffffffff


	//   ....[5]....
        /*0090*/ 	.word	0xffffffff


	//   ....[6]....
        /*0094*/ 	.word	0xffffffff


	//   ....[7]....
        /*0098*/ 	.word	0xffffffff


	//   ....[8]....
        /*009c*/ 	.word	0xffffffff


	//   ....[9]....
        /*00a0*/ 	.word	0xffffffff


	//   ....[10]....
        /*00a4*/ 	.word	0xffffffff


	//   ....[11]....
        /*00a8*/ 	.word	0xffffffff


	//   ....[12]....
        /*00ac*/ 	.word	0xffffffff


	//   ....[13]....
        /*00b0*/ 	.word	0xffffffff


	//   ....[14]....
        /*00b4*/ 	.word	0xffffffff


	//   ....[15]....
        /*00b8*/ 	.word	0xffffffff


	//   ....[16]....
        /*00bc*/ 	.word	0xffffffff


	//   ....[17]....
        /*00c0*/ 	.word	0xffffffff


	//   ....[18]....
        /*00c4*/ 	.word	0xffffffff


	//   ....[19]....
        /*00c8*/ 	.word	0xffffffff


	//   ....[20]....
        /*00cc*/ 	.word	0xffffffff


	//   ....[21]....
        /*00d0*/ 	.word	0xffffffff


	//   ....[22]....
        /*00d4*/ 	.word	0xffffffff


	//   ....[23]....
        /*00d8*/ 	.word	0xffffffff


	//   ....[24]....
        /*00dc*/ 	.word	0xffffffff


	//   ....[25]....
        /*00e0*/ 	.word	0xffffffff


	//   ....[26]....
        /*00e4*/ 	.word	0xffffffff


	//   ....[27]....
        /*00e8*/ 	.word	0xffffffff


	//   ....[28]....
        /*00ec*/ 	.word	0xffffffff


	//   ....[29]....
        /*00f0*/ 	.word	0xffffffff


	//   ....[30]....
        /*00f4*/ 	.word	0xffffffff


	//   ....[31]....
        /*00f8*/ 	.word	0xffffffff


	//   ....[32]....
        /*00fc*/ 	.word	0xffffffff


	//   ....[33]....
        /*0100*/ 	.word	0xffffffff


	//   ....[34]....
        /*0104*/ 	.word	0xffffffff


	//   ....[35]....
        /*0108*/ 	.word	0xffffffff


	//   ....[36]....
        /*010c*/ 	.word	0xffffffff


	//   ....[37]....
        /*0110*/ 	.word	0xffffffff


	//   ....[38]....
        /*0114*/ 	.word	0xffffffff


	//   ....[39]....
        /*0118*/ 	.word	0xffffffff


	//   ....[40]....
        /*011c*/ 	.word	0xffffffff


	//   ....[41]....
        /*0120*/ 	.word	0xffffffff


	//   ....[42]....
        /*0124*/ 	.word	0xffffffff


	//   ....[43]....
        /*0128*/ 	.word	0xffffffff


	//   ....[44]....
        /*012c*/ 	.word	0xffffffff


	//   ....[45]....
        /*0130*/ 	.word	0xffffffff


	//   ....[46]....
        /*0134*/ 	.word	0xffffffff


	//   ....[47]....
        /*0138*/ 	.word	0xffffffff


	//   ....[48]....
        /*013c*/ 	.word	0xffffffff


	//   ....[49]....
        /*0140*/ 	.word	0xffffffff


	//   ....[50]....
        /*0144*/ 	.word	0xffffffff


	//   ....[51]....
        /*0148*/ 	.word	0xffffffff


	//   ....[52]....
        /*014c*/ 	.word	0xffffffff


	//   ....[53]....
        /*0150*/ 	.word	0xffffffff


	//   ....[54]....
        /*0154*/ 	.word	0xffffffff


	//   ....[55]....
        /*0158*/ 	.word	0xffffffff


	//   ....[56]....
        /*015c*/ 	.word	0xffffffff


	//   ....[57]....
        /*0160*/ 	.word	0xffffffff


	//   ....[58]....
        /*0164*/ 	.word	0xffffffff


	//   ....[59]....
        /*0168*/ 	.word	0xffffffff


	//----- nvinfo : EIATTR_COOP_GROUP_INSTR_OFFSETS
	.align		4
.L_127:
        /*016c*/ 	.byte	0x04, 0x28
        /*016e*/ 	.short	(.L_129 - .L_128)


	//   ....[0]....
.L_128:
        /*0170*/ 	.word	0x00000eb0


	//   ....[1]....
        /*0174*/ 	.word	0x00000ec0


	//   ....[2]....
        /*0178*/ 	.word	0x00000f50


	//   ....[3]....
        /*017c*/ 	.word	0x00000f80


	//   ....[4]....
        /*0180*/ 	.word	0x00000ff0


	//   ....[5]....
        /*0184*/ 	.word	0x00001010


	//   ....[6]....
        /*0188*/ 	.word	0x00001070


	//   ....[7]....
        /*018c*/ 	.word	0x00001080


	//   ....[8]....
        /*0190*/ 	.word	0x000010d0


	//   ....[9]....
        /*0194*/ 	.word	0x000010e0


	//   ....[10]....
        /*0198*/ 	.word	0x000013c0


	//   ....[11]....
        /*019c*/ 	.word	0x000013d0


	//   ....[12]....
        /*01a0*/ 	.word	0x00001460


	//   ....[13]....
        /*01a4*/ 	.word	0x00001480


	//   ....[14]....
        /*01a8*/ 	.word	0x000014e0


	//   ....[15]....
        /*01ac*/ 	.word	0x00001500


	//   ....[16]....
        /*01b0*/ 	.word	0x00001560


	//   ....[17]....
        /*01b4*/ 	.word	0x00001590


	//   ....[18]....
        /*01b8*/ 	.word	0x00001610


	//   ....[19]....
        /*01bc*/ 	.word	0x00001630


	//   ....[20]....
        /*01c0*/ 	.word	0x00002c70


	//   ....[21]....
        /*01c4*/ 	.word	0x00002c80


	//   ....[22]....
        /*01c8*/ 	.word	0x00002d20


	//   ....[23]....
        /*01cc*/ 	.word	0x00002d50


	//   ....[24]....
        /*01d0*/ 	.word	0x00002db0


	//   ....[25]....
        /*01d4*/ 	.word	0x00002de0


	//   ....[26]....
        /*01d8*/ 	.word	0x00002e30


	//   ....[27]....
        /*01dc*/ 	.word	0x00002e50


	//   ....[28]....
        /*01e0*/ 	.word	0x00002ea0


	//   ....[29]....
        /*01e4*/ 	.word	0x00002ec0


	//   ....[30]....
        /*01e8*/ 	.word	0x00003f90


	//   ....[31]....
        /*01ec*/ 	.word	0x00003fa0


	//   ....[32]....
        /*01f0*/ 	.word	0x00004030


	//   ....[33]....
        /*01f4*/ 	.word	0x00004060


	//   ....[34]....
        /*01f8*/ 	.word	0x000040d0


	//   ....[35]....
        /*01fc*/ 	.word	0x000040f0


	//   ....[36]....
        /*0200*/ 	.word	0x00004150


	//   ....[37]....
        /*0204*/ 	.word	0x00004160


	//   ....[38]....
        /*0208*/ 	.word	0x000041b0


	//   ....[39]....
        /*020c*/ 	.word	0x000041c0


	//   ....[40]....
        /*0210*/ 	.word	0x000044a0


	//   ....[41]....
        /*0214*/ 	.word	0x000044b0


	//   ....[42]....
        /*0218*/ 	.word	0x00004540


	//   ....[43]....
        /*021c*/ 	.word	0x00004560


	//   ....[44]....
        /*0220*/ 	.word	0x000045c0


	//   ....[45]....
        /*0224*/ 	.word	0x000045e0


	//   ....[46]....
        /*0228*/ 	.word	0x00004640


	//   ....[47]....
        /*022c*/ 	.word	0x00004680


	//   ....[48]....
        /*0230*/ 	.word	0x00004700


	//   ....[49]....
        /*0234*/ 	.word	0x00004720


	//   ....[50]....
        /*0238*/ 	.word	0x00005db0


	//   ....[51]....
        /*023c*/ 	.word	0x00005dc0


	//   ....[52]....
        /*0240*/ 	.word	0x00005e60


	//   ....[53]....
        /*0244*/ 	.word	0x00005e90


	//   ....[54]....
        /*0248*/ 	.word	0x00005ef0


	//   ....[55]....
        /*024c*/ 	.word	0x00005f20


	//   ....[56]....
        /*0250*/ 	.word	0x00005f70


	//   ....[57]....
        /*0254*/ 	.word	0x00005f90


	//   ....[58]....
        /*0258*/ 	.word	0x00005fe0


	//   ....[59]....
        /*025c*/ 	.word	0x00006000


	//----- nvinfo : EIATTR_VRC_CTA_INIT_COUNT
	.align		4
.L_129:
        /*0260*/ 	.byte	0x02, 0x4a
	.zero		1
	.zero		1


	//----- nvinfo : EIATTR_EXIT_INSTR_OFFSETS
	.align		4
        /*0264*/ 	.byte	0x04, 0x1c
        /*0266*/ 	.short	(.L_131 - .L_130)


	//   ....[0]....
.L_130:
        /*0268*/ 	.word	0x000062c0


	//   ....[1]....
        /*026c*/ 	.word	0x00006320


	//----- nvinfo : EIATTR_MAX_THREADS
	.align		4
.L_131:
        /*0270*/ 	.byte	0x04, 0x05
        /*0272*/ 	.short	(.L_133 - .L_132)
.L_132:
        /*0274*/ 	.word	0x00000100
        /*0278*/ 	.word	0x00000001
        /*027c*/ 	.word	0x00000001


	//----- nvinfo : EIATTR_CRS_STACK_SIZE
	.align		4
.L_133:
        /*0280*/ 	.byte	0x04, 0x1e
        /*0282*/ 	.short	(.L_135 - .L_134)
.L_134:
        /*0284*/ 	.word	0x00000000


	//----- nvinfo : EIATTR_CBANK_PARAM_SIZE
	.align		4
.L_135:
        /*0288*/ 	.byte	0x03, 0x19
        /*028a*/ 	.short	0x0062


	//----- nvinfo : EIATTR_PARAM_CBANK
	.align		4
        /*028c*/ 	.byte	0x04, 0x0a
        /*028e*/ 	.short	(.L_137 - .L_136)
	.align		4
.L_136:
        /*0290*/ 	.word	index@(.nv.constant0._ZN3cub18CUB_300001_SM_10006detail6reduce18DeviceReduceKernelINS2_10policy_hubIdyN4cuda3__47maximumIvEEE10Policy1000EPdyS8_dNS5_3std3__410__identityEEEvT0_PT3_T1_NS0_13GridEvenShareISI_EET2_T4_)
        /*0294*/ 	.short	0x0380
        /*0296*/ 	.short	0x0062


	//----- nvinfo : EIATTR_SW_WAR
	.align		4
.L_137:
        /*0298*/ 	.byte	0x04, 0x36
        /*029a*/ 	.short	(.L_139 - .L_138)
.L_138:
        /*029c*/ 	.word	0x00000008
.L_139:


//--------------------- .nv.info._ZN3cub18CUB_300001_SM_10006detail6reduce28DeviceReduceSingleTileKernelINS2_10policy_hubIdyN4cuda3__47maximumIvEEE10Policy1000EPdSB_yS8_ddNS5_3std3__410__identityEEEvT0_T1_T2_T3_T4_T6_ --------------------------
	.section	.nv.info._ZN3cub18CUB_300001_SM_10006detail6reduce28DeviceReduceSingleTileKernelINS2_10policy_hubIdyN4cuda3__47maximumIvEEE10Policy1000EPdSB_yS8_ddNS5_3std3__410__identityEEEvT0_T1_T2_T3_T4_T6_,"",@"SHT_CUDA_INFO"
	.sectionflags	@""
	.align	4


	//----- nvinfo : EIATTR_CUDA_API_VERSION
	.align		4
        /*0000*/ 	.byte	0x04, 0x37
        /*0002*/ 	.short	(.L_141 - .L_140)
.L_140:
        /*0004*/ 	.word	0x00000082


	//----- nvinfo : EIATTR_KPARAM_INFO
	.align		4
.L_141:
        /*0008*/ 	.byte	0x04, 0x17
        /*000a*/ 	.short	(.L_143 - .L_142)
.L_142:
        /*000c*/ 	.word	0x00000000
        /*0010*/ 	.short	0x0005
        /*0012*/ 	.short	0x0028
        /*0014*/ 	.byte	0x00, 0xf0, 0x05, 0x00


	//----- nvinfo : EIATTR_KPARAM_INFO
	.align		4
.L_143:
        /*0018*/ 	.byte	0x04, 0x17
        /*001a*/ 	.short	(.L_145 - .L_144)
.L_144:
        /*001c*/ 	.word	0x00000000
        /*0020*/ 	.short	0x0004
        /*0022*/ 	.short	0x0020
        /*0024*/ 	.byte	0x00, 0xf0, 0x21, 0x00


	//----- nvinfo : EIATTR_KPARAM_INFO
	.align		4
.L_145:
        /*0028*/ 	.byte	0x04, 0x17
        /*002a*/ 	.short	(.L_147 - .L_146)
.L_146:
        /*002c*/ 	.word	0x00000000
        /*0030*/ 	.short	0x0003
        /*0032*/ 	.short	0x0018
        /*0034*/ 	.byte	0x00, 0xf0, 0x05, 0x00


	//----- nvinfo : EIATTR_KPARAM_INFO
	.align		4
.L_147:
        /*0038*/ 	.byte	0x04, 0x17
        /*003a*/ 	.short	(.L_149 - .L_148)
.L_148:
        /*003c*/ 	.word	0x00000000
        /*0040*/ 	.short	0x0002
        /*0042*/ 	.short	0x0010
        /*0044*/ 	.byte	0x00, 0xf0, 0x21, 0x00


	//----- nvinfo : EIATTR_KPARAM_INFO
	.align		4
.L_149:
        /*0048*/ 	.byte	0x04, 0x17
        /*004a*/ 	.short	(.L_151 - .L_150)
.L_150:
        /*004c*/ 	.word	0x00000000
        /*0050*/ 	.short	0x0001
        /*0052*/ 	.short	0x0008
        /*0054*/ 	.byte	0x00, 0xf5, 0x21, 0x00


	//----- nvinfo : EIATTR_KPARAM_INFO
	.align		4
.L_151:
        /*0058*/ 	.byte	0x04, 0x17
        /*005a*/ 	.short	(.L_153 - .L_152)
.L_152:
        /*005c*/ 	.word	0x00000000
        /*0060*/ 	.short	0x0000
        /*0062*/ 	.short	0x0000
        /*0064*/ 	.byte	0x00, 0xf5, 0x21, 0x00


	//----- nvinfo : EIATTR_SPARSE_MMA_MASK
	.align		4
.L_153:
        /*0068*/ 	.byte	0x03, 0x50
        /*006a*/ 	.short	0x0000


	//----- nvinfo : EIATTR_MAXREG_COUNT
	.align		4
        /*006c*/ 	.byte	0x03, 0x1b
        /*006e*/ 	.short	0x00ff


	//----- nvinfo : EIATTR_NUM_BARRIERS
	.align		4
        /*0070*/ 	.byte	0x02, 0x4c
        /*0072*/ 	.byte	0x01
	.zero		1


	//----- nvinfo : EIATTR_MERCURY_ISA_VERSION
	.align		4
        /*0074*/ 	.byte	0x03, 0x5f
        /*0076*/ 	.short	0x0101


	//----- nvinfo : EIATTR_COOP_GROUP_MASK_REGIDS
	.align		4
        /*0078*/ 	.byte	0x04, 0x29
        /*007a*/ 	.short	(.L_155 - .L_154)


	//   ....[0]....
.L_154:
        /*007c*/ 	.word	0xffffffff


	//   ....[1]....
        /*0080*/ 	.word	0xffffffff


	//   ....[2]....
        /*0084*/ 	.word	0xffffffff


	//   ....[3]....
        /*0088*/ 	.word	0xffffffff


	//   ....[4]....
        /*008c*/ 	.word	0xffffffff


	//   ....[5]....
        /*0090*/ 	.word	0xffffffff


	//   ....[6]....
        /*0094*/ 	.word	0xffffffff


	//   ....[7]....
        /*0098*/ 	.word	0xffffffff


	//   ....[8]....
        /*009c*/ 	.word	0xffffffff


	//   ....[9]....
        /*00a0*/ 	.word	0xffffffff


	//   ....[10]....
        /*00a4*/ 	.word	0xffffffff


	//   ....[11]....
        /*00a8*/ 	.word	0xffffffff


	//   ....[12]....
        /*00ac*/ 	.word	0xffffffff


	//   ....[13]....
        /*00b0*/ 	.word	0xffffffff


	//   ....[14]....
        /*00b4*/ 	.word	0xffffffff


	//   ....[15]....
        /*00b8*/ 	.word	0xffffffff


	//   ....[16]....
        /*00bc*/ 	.word	0xffffffff


	//   ....[17]....
        /*00c0*/ 	.word	0xffffffff


	//   ....[18]....
        /*00c4*/ 	.word	0xffffffff


	//   ....[19]....
        /*00c8*/ 	.word	0xffffffff


	//   ....[20]....
        /*00cc*/ 	.word	0xffffffff


	//   ....[21]....
        /*00d0*/ 	.word	0xffffffff


	//   ....[22]....
        /*00d4*/ 	.word	0xffffffff


	//   ....[23]....
        /*00d8*/ 	.word	0xffffffff


	//   ....[24]....
        /*00dc*/ 	.word	0xffffffff


	//   ....[25]....
        /*00e0*/ 	.word	0xffffffff


	//   ....[26]....
        /*00e4*/ 	.word	0xffffffff


	//   ....[27]....
        /*00e8*/ 	.word	0xffffffff


	//   ....[28]....
        /*00ec*/ 	.word	0xffffffff


	//   ....[29]....
        /*00f0*/ 	.word	0xffffffff


	//   ....[30]....
        /*00f4*/ 	.word	0xffffffff


	//   ....[31]....
        /*00f8*/ 	.word	0xffffffff


	//   ....[32]....
        /*00fc*/ 	.word	0xffffffff


	//   ....[33]....
        /*0100*/ 	.word	0xffffffff


	//   ....[34]....
        /*0104*/ 	.word	0xffffffff


	//   ....[35]....
        /*0108*/ 	.word	0xffffffff


	//   ....[36]....
        /*010c*/ 	.word	0xffffffff


	//   ....[37]....
        /*0110*/ 	.word	0xffffffff


	//   ....[38]....
        /*0114*/ 	.word	0xffffffff


	//   ....[39]....
        /*0118*/ 	.word	0xffffffff


	//   ....[40]....
        /*011c*/ 	.word	0xffffffff


	//   ....[41]....
        /*0120*/ 	.word	0xffffffff


	//   ....[42]....
        /*0124*/ 	.word	0xffffffff


	//   ....[43]....
        /*0128*/ 	.word	0xffffffff


	//   ....[44]....
        /*012c*/ 	.word	0xffffffff


	//   ....[45]....
        /*0130*/ 	.word	0xffffffff


	//   ....[46]....
        /*0134*/ 	.word	0xffffffff


	//   ....[47]....
        /*0138*/ 	.word	0xffffffff


	//   ....[48]....
        /*013c*/ 	.word	0xffffffff


	//   ....[49]....
        /*0140*/ 	.word	0xffffffff


	//   ....[50]....
        /*0144*/ 	.word	0xffffffff


	//   ....[51]....
        /*0148*/ 	.word	0xffffffff


	//   ....[52]....
        /*014c*/ 	.word	0xffffffff


	//   ....[53]....
        /*0150*/ 	.word	0xffffffff


	//   ....[54]....
        /*0154*/ 	.word	0xffffffff


	//   ....[55]....
        /*0158*/ 	.word	0xffffffff


	//   ....[56]....
        /*015c*/ 	.word	0xffffffff


	//   ....[57]....
        /*0160*/ 	.word	0xffffffff


	//   ....[58]....
        /*0164*/ 	.word	0xffffffff


	//   ....[59]....
        /*0168*/ 	.word	0xffffffff


	//----- nvinfo : EIATTR_COOP_GROUP_INSTR_OFFSETS
	.align		4
.L_155:
        /*016c*/ 	.byte	0x04, 0x28
        /*016e*/ 	.short	(.L_157 - .L_156)


	//   ....[0]....
.L_156:
        /*0170*/ 	.word	0x00000d70


	//   ....[1]....
        /*0174*/ 	.word	0x00000d80


	//   ....[2]....
        /*0178*/ 	.word	0x00000e10


	//   ....[3]....
        /*017c*/ 	.word	0x00000e50


	//   ....[4]....
        /*0180*/ 	.word	0x00000ed0


	//   ....[5]....
        /*0184*/ 	.word	0x00000f10


	//   ....[6]....
        /*0188*/ 	.word	0x00000f70


	//   ....[7]....
        /*018c*/ 	.word	0x00000fa0


	//   ....[8]....
        /*0190*/ 	.word	0x00000fe0


	//   ....[9]....
        /*0194*/ 	.word	0x00001010


	//   ....[10]....
        /*0198*/ 	.word	0x00001300


	//   ....[11]....
        /*019c*/ 	.word	0x00001310


	//   ....[12]....
        /*01a0*/ 	.word	0x000013a0


	//   ....[13]....
        /*01a4*/ 	.word	0x000013d0


	//   ....[14]....
        /*01a8*/ 	.word	0x00001420


	//   ....[15]....
        /*01ac*/ 	.word	0x00001450


	//   ....[16]....
        /*01b0*/ 	.word	0x000014c0


	//   ....[17]....
        /*01b4*/ 	.word	0x00001500


	//   ....[18]....
        /*01b8*/ 	.word	0x00001570


	//   ....[19]....
        /*01bc*/ 	.word	0x000015a0


	//   ....[20]....
        /*01c0*/ 	.word	0x00002a40


	//   ....[21]....
        /*01c4*/ 	.word	0x00002a50


	//   ....[22]....
        /*01c8*/ 	.word	0x00002ae0


	//   ....[23]....
        /*01cc*/ 	.word	0x00002b10


	//   ....[24]....
        /*01d0*/ 	.word	0x00002b80


	//   ....[25]....
        /*01d4*/ 	.word	0x00002ba0


	//   ....[26]....
        /*01d8*/ 	.word	0x00002c00


	//   ....[27]....
        /*01dc*/ 	.word	0x00002c10


	//   ....[28]....
        /*01e0*/ 	.word	0x00002c50


	//   ....[29]....
        /*01e4*/ 	.word	0x00002c60


	//   ....[30]....
        /*01e8*/ 	.word	0x00003b40


	//   ....[31]....
        /*01ec*/ 	.word	0x00003b50


	//   ....[32]....
        /*01f0*/ 	.word	0x00003be0


	//   ....[33]....
        /*01f4*/ 	.word	0x00003c20


	//   ....[34]....
        /*01f8*/ 	.word	0x00003ca0


	//   ....[35]....
        /*01fc*/ 	.word	0x00003ce0


	//   ....[36]....
        /*0200*/ 	.word	0x00003d40


	//   ....[37]....
        /*0204*/ 	.word	0x00003d70


	//   ....[38]....
        /*0208*/ 	.word	0x00003db0


	//   ....[39]....
        /*020c*/ 	.word	0x00003de0


	//   ....[40]....
        /*0210*/ 	.word	0x000040f0


	//   ....[41]....
        /*0214*/ 	.word	0x00004100


	//   ....[42]....
        /*0218*/ 	.word	0x00004190


	//   ....[43]....
        /*021c*/ 	.word	0x000041c0


	//   ....[44]....
        /*0220*/ 	.word	0x00004210


	//   ....[45]....
        /*0224*/ 	.word	0x00004240


	//   ....[46]....
        /*0228*/ 	.word	0x000042b0


	//   ....[47]....
        /*022c*/ 	.word	0x000042f0


	//   ....[48]....
        /*0230*/ 	.word	0x00004360


	//   ....[49]....
        /*0234*/ 	.word	0x00004390


	//   ....[50]....
        /*0238*/ 	.word	0x000058a0


	//   ....[51]....
        /*023c*/ 	.word	0x000058b0


	//   ....[52]....
        /*0240*/ 	.word	0x00005940


	//   ....[53]....
        /*0244*/ 	.word	0x00005980


	//   ....[54]....
        /*0248*/ 	.word	0x00005a00


	//   ....[55]....
        /*024c*/ 	.word	0x00005a40


	//   ....[56]....
        /*0250*/ 	.word	0x00005aa0


	//   ....[57]....
        /*0254*/ 	.word	0x00005ad0


	//   ....[58]....
        /*0258*/ 	.word	0x00005b10


	//   ....[59]....
        /*025c*/ 	.word	0x00005b40


	//----- nvinfo : EIATTR_VRC_CTA_INIT_COUNT
	.align		4
.L_157:
        /*0260*/ 	.byte	0x02, 0x4a
	.zero		1
	.zero		1


	//----- nvinfo : EIATTR_EXIT_INSTR_OFFSETS
	.align		4
        /*0264*/ 	.byte	0x04, 0x1c
        /*0266*/ 	.short	(.L_159 - .L_158)


	//   ....[0]....
.L_158:
        /*0268*/ 	.word	0x000000a0


	//   ....[1]....
        /*026c*/ 	.word	0x000000e0


	//   ....[2]....
        /*0270*/ 	.word	0x00005de0


	//   ....[3]....
        /*0274*/ 	.word	0x00005e60


	//----- nvinfo : EIATTR_MAX_THREADS
	.align		4
.L_159:
        /*0278*/ 	.byte	0x04, 0x05
        /*027a*/ 	.short	(.L_161 - .L_160)
.L_160:
        /*027c*/ 	.word	0x00000100
        /*0280*/ 	.word	0x00000001
        /*0284*/ 	.word	0x00000001


	//----- nvinfo : EIATTR_CRS_STACK_SIZE
	.align		4
.L_161:
        /*0288*/ 	.byte	0x04, 0x1e
        /*028a*/ 	.short	(.L_163 - .L_162)
.L_162:
        /*028c*/ 	.word	0x00000000


	//----- nvinfo : EIATTR_CBANK_PARAM_SIZE
	.align		4
.L_163:
        /*0290*/ 	.byte	0x03, 0x19
        /*0292*/ 	.short	0x0029


	//----- nvinfo : EIATTR_PARAM_CBANK
	.align		4
        /*0294*/ 	.byte	0x04, 0x0a
        /*0296*/ 	.short	(.L_165 - .L_164)
	.align		4
.L_164:
        /*0298*/ 	.word	index@(.nv.constant0._ZN3cub18CUB_300001_SM_10006detail6reduce28DeviceReduceSingleTileKernelINS2_10policy_hubIdyN4cuda3__47maximumIvEEE10Policy1000EPdSB_yS8_ddNS5_3std3__410__identityEEEvT0_T1_T2_T3_T4_T6_)
        /*029c*/ 	.short	0x0380
        /*029e*/ 	.short	0x0029


	//----- nvinfo : EIATTR_SW_WAR
	.align		4
.L_165:
        /*02a0*/ 	.byte	0x04, 0x36
        /*02a2*/ 	.short	(.L_167 - .L_166)
.L_166:
        /*02a4*/ 	.word	0x00000008
.L_167:


//--------------------- .nv.info._ZN3cub18CUB_300001_SM_10006detail11EmptyKernelIvEEvv --------------------------
	.section	.nv.info._ZN3cub18CUB_300001_SM_10006detail11EmptyKernelIvEEvv,"",@"SHT_CUDA_INFO"
	.sectionflags	@""
	.align	4


	//----- nvinfo : EIATTR_CUDA_API_VERSION
	.align		4
        /*0000*/ 	.byte	0x04, 0x37
        /*0002*/ 	.short	(.L_169 - .L_168)
.L_168:
        /*0004*/ 	.word	0x00000082


	//----- nvinfo : EIATTR_SPARSE_MMA_MASK
	.align		4
.L_169:
        /*0008*/ 	.byte	0x03, 0x50
        /*000a*/ 	.short	0x0000


	//----- nvinfo : EIATTR_MAXREG_COUNT
	.align		4
        /*000c*/ 	.byte	0x03, 0x1b
        /*000e*/ 	.short	0x00ff


	//----- nvinfo : EIATTR_MERCURY_ISA_VERSION
	.align		4
        /*0010*/ 	.byte	0x03, 0x5f
        /*0012*/ 	.short	0x0101


	//----- nvinfo : EIATTR_VRC_CTA_INIT_COUNT
	.align		4
        /*0014*/ 	.byte	0x02, 0x4a
	.zero		1
	.zero		1


	//----- nvinfo : EIATTR_EXIT_INSTR_OFFSETS
	.align		4
        /*0018*/ 	.byte	0x04, 0x1c
        /*001a*/ 	.short	(.L_171 - .L_170)


	//   ....[0]....
.L_170:
        /*001c*/ 	.word	0x00000010


	//----- nvinfo : EIATTR_SW_WAR
	.align		4
.L_171:
        /*0020*/ 	.byte	0x04, 0x36
        /*0022*/ 	.short	(.L_173 - .L_172)
.L_172:
        /*0024*/ 	.word	0x00000008
.L_173:


//--------------------- .nv.info._Z11subtractionPdS_m --------------------------
	.section	.nv.info._Z11subtractionPdS_m,"",@"SHT_CUDA_INFO"
	.sectionflags	@""
	.align	4


	//----- nvinfo : EIATTR_CUDA_API_VERSION
	.align		4
        /*0000*/ 	.byte	0x04, 0x37
        /*0002*/ 	.short	(.L_175 - .L_174)
.L_174:
        /*0004*/ 	.word	0x00000082


	//----- nvinfo : EIATTR_KPARAM_INFO
	.align		4
.L_175:
        /*0008*/ 	.byte	0x04, 0x17
        /*000a*/ 	.short	(.L_177 - .L_176)
.L_176:
        /*000c*/ 	.word	0x00000000
        /*0010*/ 	.short	0x0002
        /*0012*/ 	.short	0x0010
        /*0014*/ 	.byte	0x00, 0xf0, 0x21, 0x00


	//----- nvinfo : EIATTR_KPARAM_INFO
	.align		4
.L_177:
        /*0018*/ 	.byte	0x04, 0x17
        /*001a*/ 	.short	(.L_179 - .L_178)
.L_178:
        /*001c*/ 	.word	0x00000000
        /*0020*/ 	.short	0x0001
        /*0022*/ 	.short	0x0008
        /*0024*/ 	.byte	0x00, 0xf5, 0x21, 0x00


	//----- nvinfo : EIATTR_KPARAM_INFO
	.align		4
.L_179:
        /*0028*/ 	.byte	0x04, 0x17
        /*002a*/ 	.short	(.L_181 - .L_180)
.L_180:
        /*002c*/ 	.word	0x00000000
        /*0030*/ 	.short	0x0000
        /*0032*/ 	.short	0x0000
        /*0034*/ 	.byte	0x00, 0xf5, 0x21, 0x00


	//----- nvinfo : EIATTR_SPARSE_MMA_MASK
	.align		4
.L_181:
        /*0038*/ 	.byte	0x03, 0x50
        /*003a*/ 	.short	0x0000


	//----- nvinfo : EIATTR_MAXREG_COUNT
	.align		4
        /*003c*/ 	.byte	0x03, 0x1b
        /*003e*/ 	.short	0x00ff


	//----- nvinfo : EIATTR_MERCURY_ISA_VERSION
	.align		4
        /*0040*/ 	.byte	0x03, 0x5f
        /*0042*/ 	.short	0x0101


	//----- nvinfo : EIATTR_VRC_CTA_INIT_COUNT
	.align		4
        /*0044*/ 	.byte	0x02, 0x4a
	.zero		1
	.zero		1


	//----- nvinfo : EIATTR_EXIT_INSTR_OFFSETS
	.align		4
        /*0048*/ 	.byte	0x04, 0x1c
        /*004a*/ 	.short	(.L_183 - .L_182)


	//   ....[0]....
.L_182:
        /*004c*/ 	.word	0x00000190


	//----- nvinfo : EIATTR_CBANK_PARAM_SIZE
	.align		4
.L_183:
        /*0050*/ 	.byte	0x03, 0x19
        /*0052*/ 	.short	0x0018


	//----- nvinfo : EIATTR_PARAM_CBANK
	.align		4
        /*0054*/ 	.byte	0x04, 0x0a
        /*0056*/ 	.short	(.L_185 - .L_184)
	.align		4
.L_184:
        /*0058*/ 	.word	index@(.nv.constant0._Z11subtractionPdS_m)
        /*005c*/ 	.short	0x0380
        /*005e*/ 	.short	0x0018


	//----- nvinfo : EIATTR_SW_WAR
	.align		4
.L_185:
        /*0060*/ 	.byte	0x04, 0x36
        /*0062*/ 	.short	(.L_187 - .L_186)
.L_186:
        /*0064*/ 	.word	0x00000008
.L_187:


//--------------------- .nv.info._Z7restorePdi    --------------------------
	.section	.nv.info._Z7restorePdi,"",@"SHT_CUDA_INFO"
	.sectionflags	@""
	.align	4


	//----- nvinfo : EIATTR_CUDA_API_VERSION
	.align		4
        /*0000*/ 	.byte	0x04, 0x37
        /*0002*/ 	.short	(.L_189 - .L_188)
.L_188:
        /*0004*/ 	.word	0x00000082


	//----- nvinfo : EIATTR_KPARAM_INFO
	.align		4
.L_189:
        /*0008*/ 	.byte	0x04, 0x17
        /*000a*/ 	.short	(.L_191 - .L_190)
.L_190:
        /*000c*/ 	.word	0x00000000
        /*0010*/ 	.short	0x0001
        /*0012*/ 	.short	0x0008
        /*0014*/ 	.byte	0x00, 0xf0, 0x11, 0x00


	//----- nvinfo : EIATTR_KPARAM_INFO
	.align		4
.L_191:
        /*0018*/ 	.byte	0x04, 0x17
        /*001a*/ 	.short	(.L_193 - .L_192)
.L_192:
        /*001c*/ 	.word	0x00000000
        /*0020*/ 	.short	0x0000
        /*0022*/ 	.short	0x0000
        /*0024*/ 	.byte	0x00, 0xf5, 0x21, 0x00


	//----- nvinfo : EIATTR_SPARSE_MMA_MASK
	.align		4
.L_193:
        /*0028*/ 	.byte	0x03, 0x50
        /*002a*/ 	.short	0x0000


	//----- nvinfo : EIATTR_MAXREG_COUNT
	.align		4
        /*002c*/ 	.byte	0x03, 0x1b
        /*002e*/ 	.short	0x00ff


	//----- nvinfo : EIATTR_MERCURY_ISA_VERSION
	.align		4
        /*0030*/ 	.byte	0x03, 0x5f
        /*0032*/ 	.short	0x0101


	//----- nvinfo : EIATTR_VRC_CTA_INIT_COUNT
	.align		4
        /*0034*/ 	.byte	0x02, 0x4a
	.zero		1
	.zero		1


	//----- nvinfo : EIATTR_EXIT_INSTR_OFFSETS
	.align		4
        /*0038*/ 	.byte	0x04, 0x1c
        /*003a*/ 	.short	(.L_195 - .L_194)


	//   ....[0]....
.L_194:
        /*003c*/ 	.word	0x000002d0


	//----- nvinfo : EIATTR_CRS_STACK_SIZE
	.align		4
.L_195:
        /*0040*/ 	.byte	0x04, 0x1e
        /*0042*/ 	.short	(.L_197 - .L_196)
.L_196:
        /*0044*/ 	.word	0x00000000


	//----- nvinfo : EIATTR_CBANK_PARAM_SIZE
	.align		4
.L_197:
        /*0048*/ 	.byte	0x03, 0x19
        /*004a*/ 	.short	0x000c


	//----- nvinfo : EIATTR_PARAM_CBANK
	.align		4
        /*004c*/ 	.byte	0x04, 0x0a
        /*004e*/ 	.short	(.L_199 - .L_198)
	.align		4
.L_198:
        /*0050*/ 	.word	index@(.nv.constant0._Z7restorePdi)
        /*0054*/ 	.short	0x0380
        /*0056*/ 	.short	0x000c


	//----- nvinfo : EIATTR_SW_WAR
	.align		4
.L_199:
        /*0058*/ 	.byte	0x04, 0x36
        /*005a*/ 	.short	(.L_201 - .L_200)
.L_200:
        /*005c*/ 	.word	0x00000008
.L_201:


//--------------------- .nv.info._Z7iteratePdS_m  --------------------------
	.section	.nv.info._Z7iteratePdS_m,"",@"SHT_CUDA_INFO"
	.sectionflags	@""
	.align	4


	//----- nvinfo : EIATTR_CUDA_API_VERSION
	.align		4
        /*0000*/ 	.byte	0x04, 0x37
        /*0002*/ 	.short	(.L_203 - .L_202)
.L_202:
        /*0004*/ 	.word	0x00000082


	//----- nvinfo : EIATTR_KPARAM_INFO
	.align		4
.L_203:
        /*0008*/ 	.byte	0x04, 0x17
        /*000a*/ 	.short	(.L_205 - .L_204)
.L_204:
        /*000c*/ 	.word	0x00000000
        /*0010*/ 	.short	0x0002
        /*0012*/ 	.short	0x0010
        /*0014*/ 	.byte	0x00, 0xf0, 0x21, 0x00


	//----- nvinfo : EIATTR_KPARAM_INFO
	.align		4
.L_205:
        /*0018*/ 	.byte	0x04, 0x17
        /*001a*/ 	.short	(.L_207 - .L_206)
.L_206:
        /*001c*/ 	.word	0x00000000
        /*0020*/ 	.short	0x0001
        /*0022*/ 	.short	0x0008
        /*0024*/ 	.byte	0x00, 0xf5, 0x21, 0x00


	//----- nvinfo : EIATTR_KPARAM_INFO
	.align		4
.L_207:
        /*0028*/ 	.byte	0x04, 0x17
        /*002a*/ 	.short	(.L_209 - .L_208)
.L_208:
        /*002c*/ 	.word	0x00000000
        /*0030*/ 	.short	0x0000
        /*0032*/ 	.short	0x0000
        /*0034*/ 	.byte	0x00, 0xf5, 0x21, 0x00


	//----- nvinfo : EIATTR_SPARSE_MMA_MASK
	.align		4
.L_209:
        /*0038*/ 	.byte	0x03, 0x50
        /*003a*/ 	.short	0x0000


	//----- nvinfo : EIATTR_MAXREG_COUNT
	.align		4
        /*003c*/ 	.byte	0x03, 0x1b
        /*003e*/ 	.short	0x00ff


	//----- nvinfo : EIATTR_MERCURY_ISA_VERSION
	.align		4
        /*0040*/ 	.byte	0x03, 0x5f
        /*0042*/ 	.short	0x0101


	//----- nvinfo : EIATTR_VRC_CTA_INIT_COUNT
	.align		4
        /*0044*/ 	.byte	0x02, 0x4a
	.zero		1
	.zero		1


	//----- nvinfo : EIATTR_EXIT_INSTR_OFFSETS
	.align		4
        /*0048*/ 	.byte	0x04, 0x1c
        /*004a*/ 	.short	(.L_211 - .L_210)


	//   ....[0]....
.L_210:
        /*004c*/ 	.word	0x000000b0


	//   ....[1]....
        /*0050*/ 	.word	0x00000110


	//   ....[2]....
        /*0054*/ 	.word	0x00000150


	//   ....[3]....
        /*0058*/ 	.word	0x00000330


	//----- nvinfo : EIATTR_CBANK_PARAM_SIZE
	.align		4
.L_211:
        /*005c*/ 	.byte	0x03, 0x19
        /*005e*/ 	.short	0x0018


	//----- nvinfo : EIATTR_PARAM_CBANK
	.align		4
        /*0060*/ 	.byte	0x04, 0x0a
        /*0062*/ 	.short	(.L_213 - .L_212)
	.align		4
.L_212:
        /*0064*/ 	.word	index@(.nv.constant0._Z7iteratePdS_m)
        /*0068*/ 	.short	0x0380
        /*006a*/ 	.short	0x0018


	//----- nvinfo : EIATTR_SW_WAR
	.align		4
.L_213:
        /*006c*/ 	.byte	0x04, 0x36
        /*006e*/ 	.short	(.L_215 - .L_214)
.L_214:
        /*0070*/ 	.word	0x00000008
.L_215:


//--------------------- .nv.callgraph             --------------------------
	.section	.nv.callgraph,"",@"SHT_CUDA_CALLGRAPH"
	.align	4
	.sectionentsize	8
	.align		4
        /*0000*/ 	.word	0x00000000
	.align		4
        /*0004*/ 	.word	0xffffffff
	.align		4
        /*0008*/ 	.word	0x00000000
	.align		4
        /*000c*/ 	.word	0xfffffffe
	.align		4
        /*0010*/ 	.word	0x00000000
	.align		4
        /*0014*/ 	.word	0xfffffffd
	.align		4
        /*0018*/ 	.word	0x00000000
	.align		4
        /*001c*/ 	.word	0xfffffffc


//--------------------- .nv.constant4             --------------------------
	.section	.nv.constant4,"a",@progbits
	.align	8
	.align		8
.nv.constant4:
        /*0000*/ 	.dword	_ZN34_INTERNAL_21ef12c1_4_k_cu_20bd244a4cuda3std3__45__cpo5beginE
	.align		8
        /*0008*/ 	.dword	_ZN34_INTERNAL_21ef12c1_4_k_cu_20bd244a4cuda3std3__45__cpo3endE
	.align		8
        /*0010*/ 	.dword	_ZN34_INTERNAL_21ef12c1_4_k_cu_20bd244a4cuda3std3__45__cpo6cbeginE
	.align		8
        /*0018*/ 	.dword	_ZN34_INTERNAL_21ef12c1_4_k_cu_20bd244a4cuda3std3__45__cpo4cendE
	.align		8
        /*0020*/ 	.dword	_ZN34_INTERNAL_21ef12c1_4_k_cu_20bd244a4cuda3std3__45__cpo6rbeginE
	.align		8
        /*0028*/ 	.dword	_ZN34_INTERNAL_21ef12c1_4_k_cu_20bd244a4cuda3std3__45__cpo4rendE
	.align		8
        /*0030*/ 	.dword	_ZN34_INTERNAL_21ef12c1_4_k_cu_20bd244a4cuda3std3__45__cpo7crbeginE
	.align		8
        /*0038*/ 	.dword	_ZN34_INTERNAL_21ef12c1_4_k_cu_20bd244a4cuda3std3__45__cpo5crendE
	.align		8
        /*0040*/ 	.dword	_ZN34_INTERNAL_21ef12c1_4_k_cu_20bd244a4cuda3std3__436_GLOBAL__N__21ef12c1_4_k_cu_20bd244a6ignoreE
	.align		8
        /*0048*/ 	.dword	_ZN34_INTERNAL_21ef12c1_4_k_cu_20bd244a4cuda3std3__419piecewise_constructE
	.align		8
        /*0050*/ 	.dword	_ZN34_INTERNAL_21ef12c1_4_k_cu_20bd244a4cuda3std3__48in_placeE
	.align		8
        /*0058*/ 	.dword	_ZN34_INTERNAL_21ef12c1_4_k_cu_20bd244a4cuda3std3__420unreachable_sentinelE
	.align		8
        /*0060*/ 	.dword	_ZN34_INTERNAL_21ef12c1_4_k_cu_20bd244a4cuda3std3__47nulloptE
	.align		8
        /*0068*/ 	.dword	_ZN34_INTERNAL_21ef12c1_4_k_cu_20bd244a4cuda3std3__48unexpectE
	.align		8
        /*0070*/ 	.dword	_ZN34_INTERNAL_21ef12c1_4_k_cu_20bd244a4cuda3std6ranges3__45__cpo4swapE
	.align		8
        /*0078*/ 	.dword	_ZN34_INTERNAL_21ef12c1_4_k_cu_20bd244a4cuda3std6ranges3__45__cpo9iter_moveE
	.align		8
        /*0080*/ 	.dword	_ZN34_INTERNAL_21ef12c1_4_k_cu_20bd244a4cuda3std6ranges3__45__cpo5beginE
	.align		8
        /*0088*/ 	.dword	_ZN34_INTERNAL_21ef12c1_4_k_cu_20bd244a4cuda3std6ranges3__45__cpo3endE
	.align		8
        /*0090*/ 	.dword	_ZN34_INTERNAL_21ef12c1_4_k_cu_20bd244a4cuda3std6ranges3__45__cpo6cbeginE
	.align		8
        /*0098*/ 	.dword	_ZN34_INTERNAL_21ef12c1_4_k_cu_20bd244a4cuda3std6ranges3__45__cpo4cendE
	.align		8
        /*00a0*/ 	.dword	_ZN34_INTERNAL_21ef12c1_4_k_cu_20bd244a4cuda3std6ranges3__45__cpo7advanceE
	.align		8
        /*00a8*/ 	.dword	_ZN34_INTERNAL_21ef12c1_4_k_cu_20bd244a4cuda3std6ranges3__45__cpo9iter_swapE
	.align		8
        /*00b0*/ 	.dword	_ZN34_INTERNAL_21ef12c1_4_k_cu_20bd244a4cuda3std6ranges3__45__cpo4nextE
	.align		8
        /*00b8*/ 	.dword	_ZN34_INTERNAL_21ef12c1_4_k_cu_20bd244a4cuda3std6ranges3__45__cpo4prevE
	.align		8
        /*00c0*/ 	.dword	_ZN34_INTERNAL_21ef12c1_4_k_cu_20bd244a4cuda3std6ranges3__45__cpo4dataE
	.align		8
        /*00c8*/ 	.dword	_ZN34_INTERNAL_21ef12c1_4_k_cu_20bd244a4cuda3std6ranges3__45__cpo5cdataE
	.align		8
        /*00d0*/ 	.dword	_ZN34_INTERNAL_21ef12c1_4_k_cu_20bd244a4cuda3std6ranges3__45__cpo4sizeE
	.align		8
        /*00d8*/ 	.dword	_ZN34_INTERNAL_21ef12c1_4_k_cu_20bd244a4cuda3std6ranges3__45__cpo5ssizeE
	.align		8
        /*00e0*/ 	.dword	_ZN34_INTERNAL_21ef12c1_4_k_cu_20bd244a4cuda3std6ranges3__45__cpo8distanceE
	.align		8
        /*00e8*/ 	.dword	_ZN34_INTERNAL_21ef12c1_4_k_cu_20bd244a6thrust24THRUST_300001_SM_1000_NS6system6detail10sequential3seqE
	.align		8
        /*00f0*/ 	.dword	_ZN34_INTERNAL_21ef12c1_4_k_cu_20bd244a6thrust24THRUST_300001_SM_1000_NS12placeholders2_1E
	.align		8
        /*00f8*/ 	.dword	_ZN34_INTERNAL_21ef12c1_4_k_cu_20bd244a6thrust24THRUST_300001_SM_1000_NS12placeholders2_2E
	.align		8
        /*0100*/ 	.dword	_ZN34_INTERNAL_21ef12c1_4_k_cu_20bd244a6thrust24THRUST_300001_SM_1000_NS12placeholders2_3E
	.align		8
        /*0108*/ 	.dword	_ZN34_INTERNAL_21ef12c1_4_k_cu_20bd244a6thrust24THRUST_300001_SM_1000_NS12placeholders2_4E
	.align		8
        /*0110*/ 	.dword	_ZN34_INTERNAL_21ef12c1_4_k_cu_20bd244a6thrust24THRUST_300001_SM_1000_NS12placeholders2_5E
	.align		8
        /*0118*/ 	.dword	_ZN34_INTERNAL_21ef12c1_4_k_cu_20bd244a6thrust24THRUST_300001_SM_1000_NS12placeholders2_6E
	.align		8
        /*0120*/ 	.dword	_ZN34_INTERNAL_21ef12c1_4_k_cu_20bd244a6thrust24THRUST_300001_SM_1000_NS12placeholders2_7E
	.align		8
        /*0128*/ 	.dword	_ZN34_INTERNAL_21ef12c1_4_k_cu_20bd244a6thrust24THRUST_300001_SM_1000_NS12placeholders2_8E
	.align		8
        /*0130*/ 	.dword	_ZN34_INTERNAL_21ef12c1_4_k_cu_20bd244a6thrust24THRUST_300001_SM_1000_NS12placeholders2_9E
	.align		8
        /*0138*/ 	.dword	_ZN34_INTERNAL_21ef12c1_4_k_cu_20bd244a6thrust24THRUST_300001_SM_1000_NS12placeholders3_10E


//--------------------- .text._ZN3cub18CUB_300001_SM_10006detail6reduce28DeviceReduceSingleTileKernelINS2_10policy_hubIdyN4cuda3__47maximumIvEEE10Policy1000EPdSB_iS8_ddNS5_3std3__410__identityEEEvT0_T1_T2_T3_T4_T6_ --------------------------
	.section	.text._ZN3cub18CUB_300001_SM_10006detail6reduce28DeviceReduceSingleTileKernelINS2_10policy_hubIdyN4cuda3__47maximumIvEEE10Policy1000EPdSB_iS8_ddNS5_3std3__410__identityEEEvT0_T1_T2_T3_T4_T6_,"ax",@progbits
	.align	128
        .global         _ZN3cub18CUB_300001_SM_10006detail6reduce28DeviceReduceSingleTileKernelINS2_10policy_hubIdyN4cuda3__47maximumIvEEE10Policy1000EPdSB_iS8_ddNS5_3std3__410__identityEEEvT0_T1_T2_T3_T4_T6_
        .type           _ZN3cub18CUB_300001_SM_10006detail6reduce28DeviceReduceSingleTileKernelINS2_10policy_hubIdyN4cuda3__47maximumIvEEE10Policy1000EPdSB_iS8_ddNS5_3std3__410__identityEEEvT0_T1_T2_T3_T4_T6_,@function
        .size           _ZN3cub18CUB_300001_SM_10006detail6reduce28DeviceReduceSingleTileKernelINS2_10policy_hubIdyN4cuda3__47maximumIvEEE10Policy1000EPdSB_iS8_ddNS5_3std3__410__identityEEEvT0_T1_T2_T3_T4_T6_,(.L_x_182 - _ZN3cub18CUB_300001_SM_10006detail6reduce28DeviceReduceSingleTileKernelINS2_10policy_hubIdyN4cuda3__47maximumIvEEE10Policy1000EPdSB_iS8_ddNS5_3std3__410__identityEEEvT0_T1_T2_T3_T4_T6_)
        .other          _ZN3cub18CUB_300001_SM_10006detail6reduce28DeviceReduceSingleTileKernelINS2_10policy_hubIdyN4cuda3__47maximumIvEEE10Policy1000EPdSB_iS8_ddNS5_3std3__410__identityEEEvT0_T1_T2_T3_T4_T6_,@"STO_CUDA_ENTRY STV_DEFAULT"
_ZN3cub18CUB_300001_SM_10006detail6reduce28DeviceReduceSingleTileKernelINS2_10policy_hubIdyN4cuda3__47maximumIvEEE10Policy1000EPdSB_iS8_ddNS5_3std3__410__identityEEEvT0_T1_T2_T3_T4_T6_:
.text._ZN3cub18CUB_300001_SM_10006detail6reduce28DeviceReduceSingleTileKernelINS2_10policy_hubIdyN4cuda3__47maximumIvEEE10Policy1000EPdSB_iS8_ddNS5_3std3__410__identityEEEvT0_T1_T2_T3_T4_T6_:
[----:B------:R-:W-:Y:S01]  /*0000*/  LDC R1, c[0x0][0x37c] ;  /* 0x0000df00ff017b82 */ /* 0x000fe20000000800 */
[----:B------:R-:W0:Y:S01]  /*0010*/  LDCU UR4, c[0x0][0x390] ;  /* 0x00007200ff0477ac */ /* 0x000e220008000800 */
[----:B------:R-:W1:Y:S01]  /*0020*/  LDCU.64 UR6, c[0x0][0x358] ;  /* 0x00006b00ff0677ac */ /* 0x000e620008000a00 */
[----:B0-----:R-:W-:-:S05]  /*0030*/  IMAD.U32 R4, RZ, RZ, UR4 ;  /* 0x00000004ff047e24 */ /* 0x001fca000f8e00ff */
[----:B------:R-:W-:-:S13]  /*0040*/  ISETP.NE.AND P0, PT, R4, RZ, PT ;  /* 0x000000ff0400720c */ /* 0x000fda0003f05270 */
[----:B-1----:R-:W-:Y:S05]  /*0050*/  @P0 BRA `(.L_x_0) ;  /* 0x00000000001c0947 */ /* 0x002fea0003800000 */
[----:B------:R-:W0:Y:S02]  /*0060*/  S2R R0, SR_TID.X ;  /* 0x0000000000007919 */ /* 0x000e240000002100 */
[----:B0-----:R-:W-:-:S13]  /*0070*/  ISETP.NE.AND P0, PT, R0, RZ, PT ;  /* 0x000000ff0000720c */ /* 0x001fda0003f05270 */
[----:B------:R-:W-:Y:S05]  /*0080*/  @P0 EXIT ;  /* 0x000000000000094d */ /* 0x000fea0003800000 */
[----:B------:R-:W0:Y:S08]  /*0090*/  LDC.64 R2, c[0x0][0x388] ;  /* 0x0000e200ff027b82 */ /* 0x000e300000000a00 */
[----:B------:R-:W0:Y:S02]  /*00a0*/  LDC.64 R4, c[0x0][0x398] ;  /* 0x0000e600ff047b82 */ /* 0x000e240000000a00 */
[----:B0-----:R-:W-:Y:S01]  /*00b0*/  STG.E.64 desc[UR6][R2.64], R4 ;  /* 0x0000000402007986 */ /* 0x001fe2000c101b06 */
[----:B------:R-:W-:Y:S05]  /*00c0*/  EXIT ;  /* 0x000000000000794d */ /* 0x000fea0003800000 */
.L_x_0:
[----:B------:R-:W0:Y:S01]  /*00d0*/  LDCU UR4, c[0x0][0x380] ;  /* 0x00007000ff0477ac */ /* 0x000e220008000800 */
[----:B------:R-:W-:Y:S01]  /*00e0*/  BSSY.RECONVERGENT B0, `(.L_x_1) ;  /* 0x00005b3000007945 */ /* 0x000fe20003800200 */
[----:B0-----:R-:W-:-:S09]  /*00f0*/  ULOP3.LUT UP0, URZ, UR4, 0x1f, URZ, 0xc0, !UPT ;  /* 0x0000001f04ff7892 */ /* 0x001fd2000f80c0ff */
[----:B------:R-:W-:Y:S05]  /*0100*/  BRA.U UP0, `(.L_x_2) ;  /* 0x0000002d003c7547 */ /* 0x000fea000b800000 */
[----:B------:R-:W-:-:S13]  /*0110*/  ISETP.GT.AND P0, PT, R4, 0x7ff, PT ;  /* 0x000007ff0400780c */ /* 0x000fda0003f04270 */
[----:B------:R-:W-:Y:S05]  /*0120*/  @P0 BRA `(.L_x_3) ;  /* 0x0000001400e80947 */ /* 0x000fea0003800000 */
[----:B------:R-:W0:Y:S01]  /*0130*/  S2R R3, SR_TID.X ;  /* 0x0000000000037919 */ /* 0x000e220000002100 */
[----:B------:R-:W-:Y:S01]  /*0140*/  BSSY.RECONVERGENT B1, `(.L_x_4) ;  /* 0x0000009000017945 */ /* 0x000fe20003800200 */
[----:B------:R-:W-:Y:S02]  /*0150*/  CS2R R6, SRZ ;  /* 0x0000000000067805 */ /* 0x000fe4000001ff00 */
[----:B0-----:R-:W-:Y:S01]  /*0160*/  ISETP.GE.AND P0, PT, R3, R4, PT ;  /* 0x000000040300720c */ /* 0x001fe20003f06270 */
[----:B------:R-:W-:-:S12]  /*0170*/  IMAD.MOV.U32 R5, RZ, RZ, R3 ;  /* 0x000000ffff057224 */ /* 0x000fd800078e0003 */
[----:B------:R-:W-:Y:S05]  /*0180*/  @P0 BRA `(.L_x_5) ;  /* 0x0000000000100947 */ /* 0x000fea0003800000 */
[----:B------:R-:W0:Y:S02]  /*0190*/  LDC.64 R6, c[0x0][0x380] ;  /* 0x0000e000ff067b82 */ /* 0x000e240000000a00 */
[----:B0-----:R-:W-:-:S06]  /*01a0*/  IMAD.WIDE.U32 R6, R3, 0x8, R6 ;  /* 0x0000000803067825 */ /* 0x001fcc00078e0006 */
[----:B------:R-:W5:Y:S01]  /*01b0*/  LDG.E.64.CONSTANT R6, desc[UR6][R6.64] ;  /* 0x0000000606067981 */ /* 0x000f62000c1e9b00 */
[----:B------:R-:W-:-:S07]  /*01c0*/  VIADD R5, R3, 0x100 ;  /* 0x0000010003057836 */ /* 0x000fce0000000000 */
.L_x_5:
[----:B------:R-:W-:Y:S05]  /*01d0*/  BSYNC.RECONVERGENT B1 ;  /* 0x0000000000017941 */ /* 0x000fea0003800200 */
.L_x_4:
[----:B------:R-:W-:Y:S01]  /*01e0*/  ISETP.GE.AND P0, PT, R5, R4, PT ;  /* 0x000000040500720c */ /* 0x000fe20003f06270 */
[----:B------:R-:W-:-:S12]  /*01f0*/  BSSY.RECONVERGENT B1, `(.L_x_6) ;  /* 0x00000b0000017945 */ /* 0x000fd80003800200 */
[----:B------:R-:W-:Y:S05]  /*0200*/  @P0 BRA `(.L_x_7) ;  /* 0x0000000800b80947 */ /* 0x000fea0003800000 */
[----:B------:R-:W-:Y:S01]  /*0210*/  LOP3.LUT R9, RZ, R5, RZ, 0x33, !PT ;  /* 0x00000005ff097212 */ /* 0x000fe200078e33ff */
[----:B------:R-:W-:Y:S04]  /*0220*/  BSSY.RECONVERGENT B2, `(.L_x_8) ;  /* 0x0000019000027945 */ /* 0x000fe80003800200 */
[----:B------:R-:W-:-:S05]  /*0230*/  IMAD.IADD R0, R9, 0x1, R4 ;  /* 0x0000000109007824 */ /* 0x000fca00078e0204 */
[C---:B------:R-:W-:Y:S02]  /*0240*/  LOP3.LUT R2, R0.reuse, 0x300, RZ, 0xc0, !PT ;  /* 0x0000030000027812 */ /* 0x040fe400078ec0ff */
[----:B------:R-:W-:Y:S02]  /*0250*/  ISETP.GE.U32.AND P0, PT, R0, 0x300, PT ;  /* 0x000003000000780c */ /* 0x000fe40003f06070 */
[----:B------:R-:W-:-:S13]  /*0260*/  ISETP.NE.AND P1, PT, R2, 0x300, PT ;  /* 0x000003000200780c */ /* 0x000fda0003f25270 */
[----:B------:R-:W-:Y:S05]  /*0270*/  @!P1 BRA `(.L_x_9) ;  /* 0x00000000004c9947 */ /* 0x000fea0003800000 */
[----:B------:R-:W0:Y:S01]  /*0280*/  LDC.64 R8, c[0x0][0x380] ;  /* 0x0000e000ff087b82 */ /* 0x000e220000000a00 */
[----:B------:R-:W-:-:S04]  /*0290*/  LEA.HI R0, R0, 0x1, RZ, 0x18 ;  /* 0x0000000100007811 */ /* 0x000fc800078fc0ff */
[----:B------:R-:W-:-:S05]  /*02a0*/  LOP3.LUT R0, R0, 0x3, RZ, 0xc0, !PT ;  /* 0x0000000300007812 */ /* 0x000fca00078ec0ff */
[----:B------:R-:W-:Y:S02]  /*02b0*/  IMAD.MOV R0, RZ, RZ, -R0 ;  /* 0x000000ffff007224 */ /* 0x000fe400078e0a00 */
[----:B0-----:R-:W-:-:S04]  /*02c0*/  IMAD.WIDE.U32 R8, R5, 0x8, R8 ;  /* 0x0000000805087825 */ /* 0x001fc800078e0008 */
[----:B------:R-:W-:Y:S02]  /*02d0*/  IMAD.MOV.U32 R2, RZ, RZ, R8 ;  /* 0x000000ffff027224 */ /* 0x000fe400078e0008 */
[----:B------:R-:W-:-:S07]  /*02e0*/  IMAD.MOV.U32 R11, RZ, RZ, R9 ;  /* 0x000000ffff0b7224 */ /* 0x000fce00078e0009 */
.L_x_10:
[----:B------:R-:W-:Y:S02]  /*02f0*/  IMAD.MOV.U32 R8, RZ, RZ, R2 ;  /* 0x000000ffff087224 */ /* 0x000fe400078e0002 */
[----:B------:R-:W-:-:S06]  /*0300*/  IMAD.MOV.U32 R9, RZ, RZ, R11 ;  /* 0x000000ffff097224 */ /* 0x000fcc00078e000b */
[----:B------:R-:W2:Y:S01]  /*0310*/  LDG.E.64.CONSTANT R8, desc[UR6][R8.64] ;  /* 0x0000000608087981 */ /* 0x000ea2000c1e9b00 */
[----:B------:R-:W-:Y:S01]  /*0320*/  VIADD R0, R0, 0x1 ;  /* 0x0000000100007836 */ /* 0x000fe20000000000 */
[----:B------:R-:W-:Y:S01]  /*0330*/  IADD3 R2, P3, PT, R2, 0x800, RZ ;  /* 0x0000080002027810 */ /* 0x000fe20007f7e0ff */
[----:B------:R-:W-:-:S03]  /*0340*/  VIADD R5, R5, 0x100 ;  /* 0x0000010005057836 */ /* 0x000fc60000000000 */
[----:B------:R-:W-:Y:S01]  /*0350*/  ISETP.NE.AND P2, PT, R0, RZ, PT ;  /* 0x000000ff0000720c */ /* 0x000fe20003f45270 */
[----:B------:R-:W-:Y:S01]  /*0360*/  IMAD.X R11, RZ, RZ, R11, P3 ;  /* 0x000000ffff0b7224 */ /* 0x000fe200018e060b */
[----:B--2--5:R-:W-:-:S06]  /*0370*/  DSETP.GEU.AND P1, PT, R6, R8, PT ;  /* 0x000000080600722a */ /* 0x024fcc0003f2e000 */
[----:B------:R-:W-:Y:S02]  /*0380*/  FSEL R6, R8, R6, !P1 ;  /* 0x0000000608067208 */ /* 0x000fe40004800000 */
[----:B------:R-:W-:-:S03]  /*0390*/  FSEL R7, R9, R7, !P1 ;  /* 0x0000000709077208 */ /* 0x000fc60004800000 */
[----:B------:R-:W-:Y:S05]  /*03a0*/  @P2 BRA `(.L_x_10) ;  /* 0xfffffffc00d02947 */ /* 0x000fea000383ffff */
.L_x_9:
[----:B------:R-:W-:Y:S05]  /*03b0*/  BSYNC.RECONVERGENT B2 ;  /* 0x0000000000027941 */ /* 0x000fea0003800200 */
.L_x_8:
[----:B------:R-:W-:Y:S05]  /*03c0*/  @!P0 BRA `(.L_x_7) ;  /* 0x0000000800488947 */ /* 0x000fea0003800000 */
[----:B------:R-:W-:Y:S01]  /*03d0*/  IMAD.IADD R0, R4, 0x1, -R5 ;  /* 0x0000000104007824 */ /* 0x000fe200078e0a05 */
[----:B------:R-:W-:Y:S01]  /*03e0*/  BSSY.RECONVERGENT B2, `(.L_x_11) ;  /* 0x0000051000027945 */ /* 0x000fe20003800200 */
[----:B------:R-:W-:-:S03]  /*03f0*/  PLOP3.LUT P0, PT, PT, PT, PT, 0x80, 0x8 ;  /* 0x000000000008781c */ /* 0x000fc60003f0f070 */
[----:B------:R-:W-:-:S13]  /*0400*/  ISETP.GT.AND P1, PT, R0, 0xc00, PT ;  /* 0x00000c000000780c */ /* 0x000fda0003f24270 */
[----:B------:R-:W-:Y:S05]  /*0410*/  @!P1 BRA `(.L_x_12) ;  /* 0x0000000400349947 */ /* 0x000fea0003800000 */
[----:B------:R-:W0:Y:S01]  /*0420*/  LDC.64 R8, c[0x0][0x380] ;  /* 0x0000e000ff087b82 */ /* 0x000e220000000a00 */
[----:B------:R-:W-:Y:S01]  /*0430*/  PLOP3.LUT P0, PT, PT, PT, PT, 0x8, 0x80 ;  /* 0x000000000080781c */ /* 0x000fe20003f0e170 */
[----:B------:R-:W-:-:S12]  /*0440*/  VIADD R0, R4, 0xfffff400 ;  /* 0xfffff40004007836 */ /* 0x000fd80000000000 */
.L_x_13:
[----:B0-----:R-:W-:-:S05]  /*0450*/  IMAD.WIDE R30, R5, 0x8, R8 ;  /* 0x00000008051e7825 */ /* 0x001fca00078e0208 */
[----:B------:R-:W2:Y:S04]  /*0460*/  LDG.E.64.CONSTANT R10, desc[UR6][R30.64] ;  /* 0x000000061e0a7981 */ /* 0x000ea8000c1e9b00 */
[----:B------:R-:W3:Y:S04]  /*0470*/  LDG.E.64.CONSTANT R12, desc[UR6][R30.64+0x800] ;  /* 0x000800061e0c7981 */ /* 0x000ee8000c1e9b00 */
[----:B------:R-:W4:Y:S01]  /*0480*/  LDG.E.64.CONSTANT R14, desc[UR6][R30.64+0x1000] ;  /* 0x001000061e0e7981 */ /* 0x000f22000c1e9b00 */
[----:B------:R-:W-:-:S03]  /*0490*/  VIADD R39, R5, 0x400 ;  /* 0x0000040005277836 */ /* 0x000fc60000000000 */
[----:B------:R-:W4:Y:S01]  /*04a0*/  LDG.E.64.CONSTANT R16, desc[UR6][R30.64+0x1800] ;  /* 0x001800061e107981 */ /* 0x000f22000c1e9b00 */
[----:B------:R-:W-:-:S05]  /*04b0*/  IMAD.WIDE R38, R39, 0x8, R8 ;  /* 0x0000000827267825 */ /* 0x000fca00078e0208 */
[----:B------:R-:W4:Y:S04]  /*04c0*/  LDG.E.64.CONSTANT R18, desc[UR6][R38.64] ;  /* 0x0000000626127981 */ /* 0x000f28000c1e9b00 */
[----:B------:R-:W4:Y:S04]  /*04d0*/  LDG.E.64.CONSTANT R20, desc[UR6][R38.64+0x800] ;  /* 0x0008000626147981 */ /* 0x000f28000c1e9b00 */
        /* <DEDUP_REMOVED lines=12> */
[----:B------:R-:W4:Y:S04]  /*05a0*/  LDG.E.64.CONSTANT R38, desc[UR6][R44.64+0x1000] ;  /* 0x001000062c267981 */ /* 0x000f28000c1e9b00 */
[----:B------:R-:W4:Y:S01]  /*05b0*/  LDG.E.64.CONSTANT R40, desc[UR6][R44.64+0x1800] ;  /* 0x001800062c287981 */ /* 0x000f22000c1e9b00 */
[----:B------:R-:W-:-:S05]  /*05c0*/  VIADD R5, R5, 0x1000 ;  /* 0x0000100005057836 */ /* 0x000fca0000000000 */
[----:B------:R-:W-:Y:S01]  /*05d0*/  ISETP.GE.AND P2, PT, R5, R0, PT ;  /* 0x000000000500720c */ /* 0x000fe20003f46270 */
[----:B--2--5:R-:W-:-:S06]  /*05e0*/  DSETP.GEU.AND P1, PT, R6, R10, PT ;  /* 0x0000000a0600722a */ /* 0x024fcc0003f2e000 */
[----:B------:R-:W-:Y:S02]  /*05f0*/  FSEL R6, R10, R6, !P1 ;  /* 0x000000060a067208 */ /* 0x000fe40004800000 */
[----:B------:R-:W-:-:S06]  /*0600*/  FSEL R7, R11, R7, !P1 ;  /* 0x000000070b077208 */ /* 0x000fcc0004800000 */
[----:B---3--:R-:W-:-:S06]  /*0610*/  DSETP.GEU.AND P1, PT, R6, R12, PT ;  /* 0x0000000c0600722a */ /* 0x008fcc0003f2e000 */
[----:B------:R-:W-:Y:S02]  /*0620*/  FSEL R6, R12, R6, !P1 ;  /* 0x000000060c067208 */ /* 0x000fe40004800000 */
[----:B------:R-:W-:-:S06]  /*0630*/  FSEL R7, R13, R7, !P1 ;  /* 0x000000070d077208 */ /* 0x000fcc0004800000 */
[----:B----4-:R-:W-:-:S06]  /*0640*/  DSETP.GEU.AND P1, PT, R6, R14, PT ;  /* 0x0000000e0600722a */ /* 0x010fcc0003f2e000 */
[----:B------:R-:W-:Y:S02]  /*0650*/  FSEL R6, R14, R6, !P1 ;  /* 0x000000060e067208 */ /* 0x000fe40004800000 */
[----:B------:R-:W-:-:S06]  /*0660*/  FSEL R7, R15, R7, !P1 ;  /* 0x000000070f077208 */ /* 0x000fcc0004800000 */
[----:B------:R-:W-:-:S06]  /*0670*/  DSETP.GEU.AND P1, PT, R6, R16, PT ;  /* 0x000000100600722a */ /* 0x000fcc0003f2e000 */
        /* <DEDUP_REMOVED lines=37> */
[----:B------:R-:W-:Y:S01]  /*08d0*/  FSEL R7, R41, R7, !P1 ;  /* 0x0000000729077208 */ /* 0x000fe20004800000 */
[----:B------:R-:W-:Y:S06]  /*08e0*/  @!P2 BRA `(.L_x_13) ;  /* 0xfffffff800d8a947 */ /* 0x000fec000383ffff */
.L_x_12:
[----:B------:R-:W-:Y:S05]  /*08f0*/  BSYNC.RECONVERGENT B2 ;  /* 0x0000000000027941 */ /* 0x000fea0003800200 */
.L_x_11:
[----:B------:R-:W-:Y:S01]  /*0900*/  IMAD.IADD R0, R4, 0x1, -R5 ;  /* 0x0000000104007824 */ /* 0x000fe200078e0a05 */
[----:B------:R-:W-:Y:S04]  /*0910*/  BSSY.RECONVERGENT B2, `(.L_x_14) ;  /* 0x0000029000027945 */ /* 0x000fe80003800200 */
[----:B------:R-:W-:-:S13]  /*0920*/  ISETP.GT.AND P1, PT, R0, 0x400, PT ;  /* 0x000004000000780c */ /* 0x000fda0003f24270 */
[----:B------:R-:W-:Y:S05]  /*0930*/  @!P1 BRA `(.L_x_15) ;  /* 0x0000000000989947 */ /* 0x000fea0003800000 */
[----:B------:R-:W0:Y:S02]  /*0940*/  LDC.64 R18, c[0x0][0x380] ;  /* 0x0000e000ff127b82 */ /* 0x000e240000000a00 */
        /* <DEDUP_REMOVED lines=11> */
[----:B------:R-:W-:Y:S01]  /*0a00*/  VIADD R5, R5, 0x800 ;  /* 0x0000080005057836 */ /* 0x000fe20000000000 */
        /* <DEDUP_REMOVED lines=20> */
[----:B------:R-:W-:Y:S02]  /*0b50*/  FSEL R7, R25, R7, !P0 ;  /* 0x0000000719077208 */ /* 0x000fe40004000000 */
[----:B------:R-:W-:-:S04]  /*0b60*/  PLOP3.LUT P0, PT, PT, PT, PT, 0x8, 0x80 ;  /* 0x000000000080781c */ /* 0x000fc80003f0e170 */
[----:B------:R-:W-:-:S06]  /*0b70*/  DSETP.GEU.AND P1, PT, R6, R26, PT ;  /* 0x0000001a0600722a */ /* 0x000fcc0003f2e000 */
[----:B------:R-:W-:Y:S02]  /*0b80*/  FSEL R6, R26, R6, !P1 ;  /* 0x000000061a067208 */ /* 0x000fe40004800000 */
[----:B------:R-:W-:-:S07]  /*0b90*/  FSEL R7, R27, R7, !P1 ;  /* 0x000000071b077208 */ /* 0x000fce0004800000 */
.L_x_15:
[----:B------:R-:W-:Y:S05]  /*0ba0*/  BSYNC.RECONVERGENT B2 ;  /* 0x0000000000027941 */ /* 0x000fea0003800200 */
.L_x_14:
[----:B------:R-:W-:-:S13]  /*0bb0*/  ISETP.LT.OR P0, PT, R5, R4, P0 ;  /* 0x000000040500720c */ /* 0x000fda0000701670 */
[----:B------:R-:W-:Y:S05]  /*0bc0*/  @!P0 BRA `(.L_x_7) ;  /* 0x0000000000488947 */ /* 0x000fea0003800000 */
[----:B------:R-:W0:Y:S02]  /*0bd0*/  LDC.64 R8, c[0x0][0x380] ;  /* 0x0000e000ff087b82 */ /* 0x000e240000000a00 */
[----:B0-----:R-:W-:-:S05]  /*0be0*/  IMAD.WIDE R8, R5, 0x8, R8 ;  /* 0x0000000805087825 */ /* 0x001fca00078e0208 */
[----:B------:R-:W2:Y:S04]  /*0bf0*/  LDG.E.64.CONSTANT R10, desc[UR6][R8.64] ;  /* 0x00000006080a7981 */ /* 0x000ea8000c1e9b00 */
[----:B------:R-:W3:Y:S04]  /*0c00*/  LDG.E.64.CONSTANT R12, desc[UR6][R8.64+0x800] ;  /* 0x00080006080c7981 */ /* 0x000ee8000c1e9b00 */
[----:B------:R-:W4:Y:S04]  /*0c10*/  LDG.E.64.CONSTANT R14, desc[UR6][R8.64+0x1000] ;  /* 0x00100006080e7981 */ /* 0x000f28000c1e9b00 */
[----:B------:R-:W4:Y:S01]  /*0c20*/  LDG.E.64.CONSTANT R16, desc[UR6][R8.64+0x1800] ;  /* 0x0018000608107981 */ /* 0x000f22000c1e9b00 */
        /* <DEDUP_REMOVED lines=11> */
[----:B------:R-:W-:-:S07]  /*0ce0*/  FSEL R7, R17, R7, !P0 ;  /* 0x0000000711077208 */ /* 0x000fce0004000000 */
.L_x_7:
[----:B------:R-:W-:Y:S05]  /*0cf0*/  BSYNC.RECONVERGENT B1 ;  /* 0x0000000000017941 */ /* 0x000fea0003800200 */
.L_x_6:
[----:B------:R-:W-:-:S13]  /*0d00*/  ISETP.GE.AND P0, PT, R4, 0x100, PT ;  /* 0x000001000400780c */ /* 0x000fda0003f06270 */
[----:B------:R-:W-:Y:S05]  /*0d10*/  @!P0 BRA `(.L_x_16) ;  /* 0x00000004003c8947 */ /* 0x000fea0003800000 */
[----:B------:R-:W0:Y:S01]  /*0d20*/  S2R R8, SR_LANEID ;  /* 0x0000000000087919 */ /* 0x000e220000000000 */
[----:B-----5:R-:W-:Y:S04]  /*0d30*/  SHFL.DOWN PT, R4, R6, 0x1, 0x1f ;  /* 0x08201f0006047f89 */ /* 0x020fe800000e0000 */
[----:B------:R-:W1:Y:S02]  /*0d40*/  SHFL.DOWN PT, R5, R7, 0x1, 0x1f ;  /* 0x08201f0007057f89 */ /* 0x000e6400000e0000 */
[----:B-1----:R-:W-:Y:S01]  /*0d50*/  DSETP.GEU.AND P1, PT, R6, R4, PT ;  /* 0x000000040600722a */ /* 0x002fe20003f2e000 */
[C---:B0-----:R-:W-:Y:S02]  /*0d60*/  ISETP.GT.AND P0, PT, R8.reuse, 0x1e, PT ;  /* 0x0000001e0800780c */ /* 0x041fe40003f04270 */
[----:B------:R-:W-:-:S03]  /*0d70*/  ISETP.NE.AND P2, PT, R8, RZ, PT ;  /* 0x000000ff0800720c */ /* 0x000fc60003f45270 */
[----:B------:R-:W-:Y:S02]  /*0d80*/  FSEL R9, R4, R6, !P1 ;  /* 0x0000000604097208 */ /* 0x000fe40004800000 */
[----:B------:R-:W-:Y:S02]  /*0d90*/  FSEL R5, R5, R7, !P1 ;  /* 0x0000000705057208 */ /* 0x000fe40004800000 */
[----:B------:R-:W-:Y:S02]  /*0da0*/  FSEL R6, R6, R9, P0 ;  /* 0x0000000906067208 */ /* 0x000fe40000000000 */
[----:B------:R-:W-:Y:S02]  /*0db0*/  FSEL R11, R7, R5, P0 ;  /* 0x00000005070b7208 */ /* 0x000fe40000000000 */
[----:B------:R-:W-:Y:S01]  /*0dc0*/  ISETP.GT.AND P0, PT, R8, 0x1d, PT ;  /* 0x0000001d0800780c */ /* 0x000fe20003f04270 */
[----:B------:R-:W-:Y:S01]  /*0dd0*/  SHFL.DOWN PT, R4, R6, 0x2, 0x1f ;  /* 0x08401f0006047f89 */ /* 0x000fe200000e0000 */
[----:B------:R-:W-:Y:S01]  /*0de0*/  @!P2 MOV R2, 0x400 ;  /* 0x000004000002a802 */ /* 0x000fe20000000f00 */
[----:B------:R-:W-:Y:S01]  /*0df0*/  IMAD.MOV.U32 R7, RZ, RZ, R11 ;  /* 0x000000ffff077224 */ /* 0x000fe200078e000b */
[----:B------:R-:W-:Y:S01]  /*0e00*/  @!P2 SHF.R.U32.HI R0, RZ, 0x2, R3 ;  /* 0x00000002ff00a819 */ /* 0x000fe20000011603 */
[----:B------:R-:W0:Y:S03]  /*0e10*/  SHFL.DOWN PT, R5, R11, 0x2, 0x1f ;  /* 0x08401f000b057f89 */ /* 0x000e2600000e0000 */
[----:B------:R-:W-:Y:S01]  /*0e20*/  @!P2 LOP3.LUT R0, R0, 0xf8, RZ, 0xc0, !PT ;  /* 0x000000f80000a812 */ /* 0x000fe200078ec0ff */
[----:B------:R-:W1:Y:S01]  /*0e30*/  @!P2 S2R R9, SR_CgaCtaId ;  /* 0x000000000009a919 */ /* 0x000e620000008800 */
[----:B0-----:R-:W-:-:S06]  /*0e40*/  DSETP.GEU.AND P1, PT, R6, R4, PT ;  /* 0x000000040600722a */ /* 0x001fcc0003f2e000 */
[----:B------:R-:W-:Y:S02]  /*0e50*/  @!P0 FSEL R6, R4, R6, !P1 ;  /* 0x0000000604068208 */ /* 0x000fe40004800000 */
[----:B------:R-:W-:Y:S02]  /*0e60*/  @!P0 FSEL R11, R5, R11, !P1 ;  /* 0x0000000b050b8208 */ /* 0x000fe40004800000 */
[----:B------:R-:W-:Y:S01]  /*0e70*/  ISETP.GT.AND P0, PT, R8, 0x1b, PT ;  /* 0x0000001b0800780c */ /* 0x000fe20003f04270 */
[----:B------:R-:W-:Y:S02]  /*0e80*/  SHFL.DOWN PT, R4, R6, 0x4, 0x1f ;  /* 0x08801f0006047f89 */ /* 0x000fe400000e0000 */
[----:B------:R-:W-:Y:S02]  /*0e90*/  IMAD.MOV.U32 R7, RZ, RZ, R11 ;  /* 0x000000ffff077224 */ /* 0x000fe400078e000b */
[----:B------:R-:W0:Y:S04]  /*0ea0*/  SHFL.DOWN PT, R5, R11, 0x4, 0x1f ;  /* 0x08801f000b057f89 */ /* 0x000e2800000e0000 */
        /* <DEDUP_REMOVED lines=14> */
[----:B0-----:R-:W-:Y:S01]  /*0f90*/  DSETP.GEU.AND P0, PT, R6, R4, PT ;  /* 0x000000040600722a */ /* 0x001fe20003f0e000 */
[----:B-1----:R-:W-:-:S05]  /*0fa0*/  @!P2 LEA R7, R9, R2, 0x18 ;  /* 0x000000020907a211 */ /* 0x002fca00078ec0ff */
[----:B------:R-:W-:Y:S01]  /*0fb0*/  FSEL R4, R4, R6, !P0 ;  /* 0x0000000604047208 */ /* 0x000fe20004000000 */
[----:B------:R-:W-:Y:S01]  /*0fc0*/  @!P2 IMAD.IADD R9, R0, 0x1, R7 ;  /* 0x000000010009a824 */ /* 0x000fe200078e0207 */
[----:B------:R-:W-:Y:S02]  /*0fd0*/  FSEL R5, R5, R11, !P0 ;  /* 0x0000000b05057208 */ /* 0x000fe40004000000 */
[----:B------:R-:W-:Y:S02]  /*0fe0*/  ISETP.NE.AND P0, PT, R3, RZ, PT ;  /* 0x000000ff0300720c */ /* 0x000fe40003f05270 */
[----:B------:R-:W-:Y:S01]  /*0ff0*/  FSEL R6, R6, R4, P1 ;  /* 0x0000000406067208 */ /* 0x000fe20000800000 */
[----:B------:R3:W-:Y:S01]  /*1000*/  @!P2 STS.64 [R9+0x8], R4 ;  /* 0x000008040900a388 */ /* 0x0007e20000000a00 */
[----:B------:R-:W-:Y:S01]  /*1010*/  FSEL R7, R11, R5, P1 ;  /* 0x000000050b077208 */ /* 0x000fe20000800000 */
[----:B------:R-:W-:Y:S08]  /*1020*/  BAR.SYNC.DEFER_BLOCKING 0x0 ;  /* 0x0000000000007b1d */ /* 0x000ff00000010000 */
[----:B------:R-:W-:Y:S05]  /*1030*/  @P0 BRA `(.L_x_17) ;  /* 0x0000004800f40947 */ /* 0x000fea0003800000 */
[----:B------:R-:W0:Y:S01]  /*1040*/  S2UR UR5, SR_CgaCtaId ;  /* 0x00000000000579c3 */ /* 0x000e220000008800 */
[----:B------:R-:W-:Y:S02]  /*1050*/  UMOV UR4, 0x400 ;  /* 0x0000040000047882 */ /* 0x000fe40000000000 */
[----:B0-----:R-:W-:-:S09]  /*1060*/  ULEA UR4, UR5, UR4, 0x18 ;  /* 0x0000000405047291 */ /* 0x001fd2000f8ec0ff */
[----:B---3--:R-:W0:Y:S04]  /*1070*/  LDS.128 R8, [UR4+0x10] ;  /* 0x00001004ff087984 */ /* 0x008e280008000c00 */
[----:B------:R-:W1:Y:S01]  /*1080*/  LDS.128 R12, [UR4+0x20] ;  /* 0x00002004ff0c7984 */ /* 0x000e620008000c00 */
[----:B0-----:R-:W-:-:S06]  /*1090*/  DSETP.GEU.AND P1, PT, R6, R8, PT ;  /* 0x000000080600722a */ /* 0x001fcc0003f2e000 */
[----:B------:R-:W-:Y:S02]  /*10a0*/  FSEL R2, R8, R6, !P1 ;  /* 0x0000000608027208 */ /* 0x000fe40004800000 */
[----:B------:R-:W-:Y:S02]  /*10b0*/  FSEL R3, R9, R7, !P1 ;  /* 0x0000000709037208 */ /* 0x000fe40004800000 */
[----:B------:R-:W0:Y:S04]  /*10c0*/  LDS.128 R4, [UR4+0x30] ;  /* 0x00003004ff047984 */ /* 0x000e280008000c00 */
[----:B------:R-:W-:-:S06]  /*10d0*/  DSETP.GEU.AND P1, PT, R2, R10, PT ;  /* 0x0000000a0200722a */ /* 0x000fcc0003f2e000 */
[----:B------:R-:W-:Y:S02]  /*10e0*/  FSEL R2, R10, R2, !P1 ;  /* 0x000000020a027208 */ /* 0x000fe40004800000 */
[----:B------:R-:W-:-:S06]  /*10f0*/  FSEL R3, R11, R3, !P1 ;  /* 0x000000030b037208 */ /* 0x000fcc0004800000 */
[----:B-1----:R-:W-:-:S06]  /*1100*/  DSETP.GEU.AND P1, PT, R2, R12, PT ;  /* 0x0000000c0200722a */ /* 0x002fcc0003f2e000 */
[----:B------:R-:W-:Y:S02]  /*1110*/  FSEL R8, R12, R2, !P1 ;  /* 0x000000020c087208 */ /* 0x000fe40004800000 */
[----:B------:R-:W-:Y:S02]  /*1120*/  FSEL R9, R13, R3, !P1 ;  /* 0x000000030d097208 */ /* 0x000fe40004800000 */
[----:B------:R-:W1:Y:S04]  /*1130*/  LDS.64 R2, [UR4+0x40] ;  /* 0x00004004ff027984 */ /* 0x000e680008000a00 */
[----:B------:R-:W-:-:S06]  /*1140*/  DSETP.GEU.AND P1, PT, R8, R14, PT ;  /* 0x0000000e0800722a */ /* 0x000fcc0003f2e000 */
[----:B------:R-:W-:Y:S02]  /*1150*/  FSEL R8, R14, R8, !P1 ;  /* 0x000000080e087208 */ /* 0x000fe40004800000 */
[----:B------:R-:W-:-:S06]  /*1160*/  FSEL R9, R15, R9, !P1 ;  /* 0x000000090f097208 */ /* 0x000fcc0004800000 */
[----:B0-----:R-:W-:-:S06]  /*1170*/  DSETP.GEU.AND P1, PT, R8, R4, PT ;  /* 0x000000040800722a */ /* 0x001fcc0003f2e000 */
[----:B------:R-:W-:Y:S02]  /*1180*/  FSEL R4, R4, R8, !P1 ;  /* 0x0000000804047208 */ /* 0x000fe40004800000 */
[----:B------:R-:W-:-:S06]  /*1190*/  FSEL R5, R5, R9, !P1 ;  /* 0x0000000905057208 */ /* 0x000fcc0004800000 */
[----:B------:R-:W-:-:S06]  /*11a0*/  DSETP.GEU.AND P1, PT, R4, R6, PT ;  /* 0x000000060400722a */ /* 0x000fcc0003f2e000 */
[----:B------:R-:W-:Y:S02]  /*11b0*/  FSEL R4, R6, R4, !P1 ;  /* 0x0000000406047208 */ /* 0x000fe40004800000 */
[----:B------:R-:W-:-:S06]  /*11c0*/  FSEL R5, R7, R5, !P1 ;  /* 0x0000000507057208 */ /* 0x000fcc0004800000 */
[----:B-1----:R-:W-:-:S06]  /*11d0*/  DSETP.GEU.AND P1, PT, R4, R2, PT ;  /* 0x000000020400722a */ /* 0x002fcc0003f2e000 */
[----:B------:R-:W-:Y:S02]  /*11e0*/  FSEL R6, R2, R4, !P1 ;  /* 0x0000000402067208 */ /* 0x000fe40004800000 */
[----:B------:R-:W-:Y:S01]  /*11f0*/  FSEL R7, R3, R5, !P1 ;  /* 0x0000000503077208 */ /* 0x000fe20004800000 */
[----:B------:R-:W-:Y:S06]  /*1200*/  BRA `(.L_x_17) ;  /* 0x0000004800807947 */ /* 0x000fec0003800000 */
.L_x_16:
[----:B------:R-:W-:Y:S01]  /*1210*/  LOP3.LUT R0, R3, 0x3e0, RZ, 0xc0, !PT ;  /* 0x000003e003007812 */ /* 0x000fe200078ec0ff */
[----:B------:R-:W0:Y:S03]  /*1220*/  S2R R10, SR_LANEID ;  /* 0x00000000000a7919 */ /* 0x000e260000000000 */
[----:B------:R-:W-:Y:S01]  /*1230*/  LOP3.LUT R9, RZ, R0, RZ, 0x33, !PT ;  /* 0x00000000ff097212 */ /* 0x000fe200078e33ff */
[----:B------:R-:W-:-:S04]  /*1240*/  VIADD R5, R0, 0x20 ;  /* 0x0000002000057836 */ /* 0x000fc80000000000 */
[----:B------:R-:W-:Y:S01]  /*1250*/  IMAD.IADD R9, R9, 0x1, R4 ;  /* 0x0000000109097824 */ /* 0x000fe200078e0204 */
[----:B------:R-:W-:-:S04]  /*1260*/  ISETP.GT.AND P0, PT, R5, R4, PT ;  /* 0x000000040500720c */ /* 0x000fc80003f04270 */
[----:B------:R-:W-:-:S05]  /*1270*/  SEL R5, R9, 0x1f, P0 ;  /* 0x0000001f09057807 */ /* 0x000fca0000000000 */
[----:B-----5:R-:W-:Y:S04]  /*1280*/  SHFL.DOWN PT, R8, R6, 0x1, R5 ;  /* 0x0820000006087989 */ /* 0x020fe800000e0005 */
[----:B------:R-:W1:Y:S01]  /*1290*/  SHFL.DOWN PT, R9, R7, 0x1, R5 ;  /* 0x0820000007097989 */ /* 0x000e6200000e0005 */
[C---:B0-----:R-:W-:Y:S01]  /*12a0*/  ISETP.GE.AND P0, PT, R10.reuse, R5, PT ;  /* 0x000000050a00720c */ /* 0x041fe20003f06270 */
[----:B------:R-:W-:Y:S01]  /*12b0*/  VIADD R0, R10, 0x2 ;  /* 0x000000020a007836 */ /* 0x000fe20000000000 */
[----:B-1----:R-:W-:-:S06]  /*12c0*/  DSETP.GEU.AND P1, PT, R6, R8, PT ;  /* 0x000000080600722a */ /* 0x002fcc0003f2e000 */
[-C--:B------:R-:W-:Y:S02]  /*12d0*/  FSEL R11, R8, R6.reuse, !P1 ;  /* 0x00000006080b7208 */ /* 0x080fe40004800000 */
[-C--:B------:R-:W-:Y:S02]  /*12e0*/  FSEL R9, R9, R7.reuse, !P1 ;  /* 0x0000000709097208 */ /* 0x080fe40004800000 */
[----:B------:R-:W-:Y:S02]  /*12f0*/  FSEL R2, R11, R6, !P0 ;  /* 0x000000060b027208 */ /* 0x000fe40004000000 */
[----:B------:R-:W-:Y:S02]  /*1300*/  FSEL R11, R9, R7, !P0 ;  /* 0x00000007090b7208 */ /* 0x000fe40004000000 */
[----:B------:R-:W-:Y:S01]  /*1310*/  ISETP.GT.AND P0, PT, R0, R5, PT ;  /* 0x000000050000720c */ /* 0x000fe20003f04270 */
[----:B------:R-:W-:Y:S01]  /*1320*/  SHFL.DOWN PT, R8, R2, 0x2, R5 ;  /* 0x0840000002087989 */ /* 0x000fe200000e0005 */
[----:B------:R-:W-:-:S02]  /*1330*/  IMAD.MOV.U32 R6, RZ, RZ, R2 ;  /* 0x000000ffff067224 */ /* 0x000fc400078e0002 */
[----:B------:R-:W-:Y:S01]  /*1340*/  IMAD.MOV.U32 R7, RZ, RZ, R11 ;  /* 0x000000ffff077224 */ /* 0x000fe200078e000b */
[----:B------:R-:W0:Y:S01]  /*1350*/  SHFL.DOWN PT, R9, R11, 0x2, R5 ;  /* 0x084000000b097989 */ /* 0x000e2200000e0005 */
[----:B------:R-:W-:-:S04]  /*1360*/  VIADD R0, R10, 0x4 ;  /* 0x000000040a007836 */ /* 0x000fc80000000000 */
[----:B0-----:R-:W-:-:S06]  /*1370*/  DSETP.GEU.AND P1, PT, R6, R8, PT ;  /* 0x000000080600722a */ /* 0x001fcc0003f2e000 */
[----:B------:R-:W-:Y:S02]  /*1380*/  @!P0 FSEL R2, R8, R2, !P1 ;  /* 0x0000000208028208 */ /* 0x000fe40004800000 */
[----:B------:R-:W-:Y:S02]  /*1390*/  @!P0 FSEL R11, R9, R11, !P1 ;  /* 0x0000000b090b8208 */ /* 0x000fe40004800000 */
[----:B------:R-:W-:Y:S01]  /*13a0*/  ISETP.GT.AND P0, PT, R0, R5, PT ;  /* 0x000000050000720c */ /* 0x000fe20003f04270 */
[----:B------:R-:W-:Y:S01]  /*13b0*/  SHFL.DOWN PT, R6, R2, 0x4, R5 ;  /* 0x0880000002067989 */ /* 0x000fe200000e0005 */
[----:B------:R-:W-:Y:S02]  /*13c0*/  IMAD.MOV.U32 R8, RZ, RZ, R2 ;  /* 0x000000ffff087224 */ /* 0x000fe400078e0002 */
        /* <DEDUP_REMOVED lines=8> */
[----:B------:R-:W-:Y:S01]  /*1450*/  IMAD.MOV.U32 R8, RZ, RZ, R2 ;  /* 0x000000ffff087224 */ /* 0x000fe200078e0002 */
[C---:B------:R-:W-:Y:S01]  /*1460*/  ISETP.NE.AND P0, PT, R10.reuse, RZ, PT ;  /* 0x000000ff0a00720c */ /* 0x040fe20003f05270 */
[----:B------:R-:W-:Y:S01]  /*1470*/  IMAD.MOV.U32 R9, RZ, RZ, R11 ;  /* 0x000000ffff097224 */ /* 0x000fe200078e000b */
[----:B------:R-:W0:Y:S01]  /*1480*/  SHFL.DOWN PT, R7, R11, 0x8, R5 ;  /* 0x090000000b077989 */ /* 0x000e2200000e0005 */
[----:B------:R-:W-:-:S10]  /*1490*/  VIADD R0, R10, 0x10 ;  /* 0x000000100a007836 */ /* 0x000fd40000000000 */
[----:B------:R-:W1:Y:S01]  /*14a0*/  @!P0 S2R R13, SR_CgaCtaId ;  /* 0x00000000000d8919 */ /* 0x000e620000008800 */
[----:B0-----:R-:W-:-:S06]  /*14b0*/  DSETP.GEU.AND P2, PT, R8, R6, PT ;  /* 0x000000060800722a */ /* 0x001fcc0003f4e000 */
[----:B------:R-:W-:Y:S02]  /*14c0*/  @!P1 FSEL R2, R6, R2, !P2 ;  /* 0x0000000206029208 */ /* 0x000fe40005000000 */
[----:B------:R-:W-:Y:S02]  /*14d0*/  @!P1 FSEL R11, R7, R11, !P2 ;  /* 0x0000000b070b9208 */ /* 0x000fe40005000000 */
[----:B------:R-:W-:Y:S01]  /*14e0*/  ISETP.GT.AND P1, PT, R0, R5, PT ;  /* 0x000000050000720c */ /* 0x000fe20003f24270 */
[----:B------:R-:W-:Y:S01]  /*14f0*/  SHFL.DOWN PT, R6, R2, 0x10, R5 ;  /* 0x0a00000002067989 */ /* 0x000fe200000e0005 */
[----:B------:R-:W-:Y:S01]  /*1500*/  IMAD.MOV.U32 R8, RZ, RZ, R2 ;  /* 0x000000ffff087224 */ /* 0x000fe200078e0002 */
[----:B------:R-:W-:Y:S01]  /*1510*/  @!P0 SHF.R.U32.HI R0, RZ, 0x2, R3 ;  /* 0x00000002ff008819 */ /* 0x000fe20000011603 */
[----:B------:R-:W-:Y:S01]  /*1520*/  IMAD.MOV.U32 R9, RZ, RZ, R11 ;  /* 0x000000ffff097224 */ /* 0x000fe200078e000b */
[----:B------:R-:W0:Y:S02]  /*1530*/  SHFL.DOWN PT, R7, R11, 0x10, R5 ;  /* 0x0a0000000b077989 */ /* 0x000e2400000e0005 */
[----:B------:R-:W-:-:S03]  /*1540*/  @!P0 LOP3.LUT R0, R0, 0xf8, RZ, 0xc0, !PT ;  /* 0x000000f800008812 */ /* 0x000fc600078ec0ff */
[----:B0-----:R-:W-:Y:S01]  /*1550*/  DSETP.GEU.AND P2, PT, R8, R6, PT ;  /* 0x000000060800722a */ /* 0x001fe20003f4e000 */
[----:B------:R-:W-:-:S04]  /*1560*/  @!P0 MOV R8, 0x400 ;  /* 0x0000040000088802 */ /* 0x000fc80000000f00 */
[----:B-1----:R-:W-:Y:S02]  /*1570*/  @!P0 LEA R13, R13, R8, 0x18 ;  /* 0x000000080d0d8211 */ /* 0x002fe400078ec0ff */
[----:B------:R-:W-:Y:S02]  /*1580*/  @!P1 FSEL R2, R6, R2, !P2 ;  /* 0x0000000206029208 */ /* 0x000fe40005000000 */
[----:B------:R-:W-:Y:S01]  /*1590*/  @!P1 FSEL R11, R7, R11, !P2 ;  /* 0x0000000b070b9208 */ /* 0x000fe20005000000 */
[----:B------:R-:W-:Y:S02]  /*15a0*/  @!P0 IMAD.IADD R13, R0, 0x1, R13 ;  /* 0x00000001000d8824 */ /* 0x000fe400078e020d */
[----:B------:R-:W-:Y:S02]  /*15b0*/  IMAD.MOV.U32 R6, RZ, RZ, R2 ;  /* 0x000000ffff067224 */ /* 0x000fe400078e0002 */
[----:B------:R-:W-:-:S05]  /*15c0*/  IMAD.MOV.U32 R7, RZ, RZ, R11 ;  /* 0x000000ffff077224 */ /* 0x000fca00078e000b */
[----:B------:R3:W-:Y:S01]  /*15d0*/  @!P0 STS.64 [R13+0x8], R6 ;  /* 0x000008060d008388 */ /* 0x0007e20000000a00 */
[----:B------:R-:W-:Y:S01]  /*15e0*/  BAR.SYNC.DEFER_BLOCKING 0x0 ;  /* 0x0000000000007b1d */ /* 0x000fe20000010000 */
[----:B------:R-:W-:-:S13]  /*15f0*/  ISETP.NE.AND P0, PT, R3, RZ, PT ;  /* 0x000000ff0300720c */ /* 0x000fda0003f05270 */
[----:B---3--:R-:W-:Y:S05]  /*1600*/  @P0 BRA `(.L_x_17) ;  /* 0x0000004400800947 */ /* 0x008fea0003800000 */
[----:B------:R-:W0:Y:S01]  /*1610*/  S2UR UR5, SR_CgaCtaId ;  /* 0x00000000000579c3 */ /* 0x000e220000008800 */
[----:B------:R-:W-:Y:S01]  /*1620*/  UMOV UR4, 0x400 ;  /* 0x0000040000047882 */ /* 0x000fe20000000000 */
[----:B------:R-:W-:Y:S01]  /*1630*/  ISETP.GT.AND P2, PT, R4, 0x20, PT ;  /* 0x000000200400780c */ /* 0x000fe20003f44270 */
[----:B0-----:R-:W-:-:S09]  /*1640*/  ULEA UR4, UR5, UR4, 0x18 ;  /* 0x0000000405047291 */ /* 0x001fd2000f8ec0ff */
[----:B------:R-:W0:Y:S04]  /*1650*/  LDS.128 R16, [UR4+0x10] ;  /* 0x00001004ff107984 */ /* 0x000e280008000c00 */
[----:B------:R-:W1:Y:S04]  /*1660*/  LDS.128 R12, [UR4+0x20] ;  /* 0x00002004ff0c7984 */ /* 0x000e680008000c00 */
[----:B------:R-:W2:Y:S01]  /*1670*/  LDS.128 R8, [UR4+0x30] ;  /* 0x00003004ff087984 */ /* 0x000ea20008000c00 */
[----:B0-----:R-:W-:-:S06]  /*1680*/  DSETP.GEU.AND P1, PT, R6, R16, PT ;  /* 0x000000100600722a */ /* 0x001fcc0003f2e000 */
[-C--:B------:R-:W-:Y:S02]  /*1690*/  FSEL R3, R16, R6.reuse, !P1 ;  /* 0x0000000610037208 */ /* 0x080fe40004800000 */
[-C--:B------:R-:W-:Y:S02]  /*16a0*/  FSEL R17, R17, R7.reuse, !P1 ;  /* 0x0000000711117208 */ /* 0x080fe40004800000 */
[----:B------:R-:W-:Y:S02]  /*16b0*/  FSEL R6, R3, R6, P2 ;  /* 0x0000000603067208 */ /* 0x000fe40001000000 */
[----:B------:R-:W-:Y:S02]  /*16c0*/  FSEL R7, R17, R7, P2 ;  /* 0x0000000711077208 */ /* 0x000fe40001000000 */
[C---:B------:R-:W-:Y:S01]  /*16d0*/  ISETP.GT.AND P1, PT, R4.reuse, 0x40, PT ;  /* 0x000000400400780c */ /* 0x040fe20003f24270 */
[----:B------:R-:W-:Y:S01]  /*16e0*/  IMAD.MOV.U32 R2, RZ, RZ, R6 ;  /* 0x000000ffff027224 */ /* 0x000fe200078e0006 */
[----:B------:R-:W-:Y:S01]  /*16f0*/  ISETP.GT.AND P2, PT, R4, 0x60, PT ;  /* 0x000000600400780c */ /* 0x000fe20003f44270 */
[----:B------:R-:W-:-:S06]  /*1700*/  IMAD.MOV.U32 R3, RZ, RZ, R7 ;  /* 0x000000ffff037224 */ /* 0x000fcc00078e0007 */
[----:B------:R-:W-:-:S06]  /*1710*/  DSETP.GEU.AND P3, PT, R2, R18, PT ;  /* 0x000000120200722a */ /* 0x000fcc0003f6e000 */
[----:B------:R-:W-:Y:S02]  /*1720*/  @P1 FSEL R6, R18, R6, !P3 ;  /* 0x0000000612061208 */ /* 0x000fe40005800000 */
[----:B------:R-:W-:Y:S02]  /*1730*/  @P1 FSEL R7, R19, R7, !P3 ;  /* 0x0000000713071208 */ /* 0x000fe40005800000 */
[----:B------:R-:W-:Y:S01]  /*1740*/  ISETP.GT.AND P1, PT, R4, 0x80, PT ;  /* 0x000000800400780c */ /* 0x000fe20003f24270 */
[----:B------:R-:W-:Y:S02]  /*1750*/  IMAD.MOV.U32 R2, RZ, RZ, R6 ;  /* 0x000000ffff027224 */ /* 0x000fe400078e0006 */
[----:B------:R-:W-:-:S06]  /*1760*/  IMAD.MOV.U32 R3, RZ, RZ, R7 ;  /* 0x000000ffff037224 */ /* 0x000fcc00078e0007 */
[----:B-1----:R-:W-:Y:S01]  /*1770*/  DSETP.GEU.AND P3, PT, R2, R12, PT ;  /* 0x0000000c0200722a */ /* 0x002fe20003f6e000 */
[----:B------:R-:W0:Y:S05]  /*1780*/  LDS.64 R2, [UR4+0x40] ;  /* 0x00004004ff027984 */ /* 0x000e2a0008000a00 */
[----:B------:R-:W-:Y:S02]  /*1790*/  @P2 FSEL R6, R12, R6, !P3 ;  /* 0x000000060c062208 */ /* 0x000fe40005800000 */
[----:B------:R-:W-:Y:S02]  /*17a0*/  @P2 FSEL R7, R13, R7, !P3 ;  /* 0x000000070d072208 */ /* 0x000fe40005800000 */
[----:B------:R-:W-:-:S04]  /*17b0*/  ISETP.GT.AND P2, PT, R4, 0xa0, PT ;  /* 0x000000a00400780c */ /* 0x000fc80003f44270 */
[----:B------:R-:W-:-:S06]  /*17c0*/  DSETP.GEU.AND P3, PT, R6, R14, PT ;  /* 0x0000000e0600722a */ /* 0x000fcc0003f6e000 */
[----:B------:R-:W-:Y:S02]  /*17d0*/  @P1 FSEL R6, R14, R6, !P3 ;  /* 0x000000060e061208 */ /* 0x000fe40005800000 */
[----:B------:R-:W-:Y:S02]  /*17e0*/  @P1 FSEL R7, R15, R7, !P3 ;  /* 0x000000070f071208 */ /* 0x000fe40005800000 */
[----:B------:R-:W-:-:S04]  /*17f0*/  ISETP.GT.AND P1, PT, R4, 0xc0, PT ;  /* 0x000000c00400780c */ /* 0x000fc80003f24270 */
[----:B--2---:R-:W-:-:S06]  /*1800*/  DSETP.GEU.AND P3, PT, R6, R8, PT ;  /* 0x000000080600722a */ /* 0x004fcc0003f6e000 */
[----:B------:R-:W-:Y:S02]  /*1810*/  @P2 FSEL R6, R8, R6, !P3 ;  /* 0x0000000608062208 */ /* 0x000fe40005800000 */
[----:B------:R-:W-:Y:S02]  /*1820*/  @P2 FSEL R7, R9, R7, !P3 ;  /* 0x0000000709072208 */ /* 0x000fe40005800000 */
[----:B------:R-:W-:-:S04]  /*1830*/  ISETP.GT.AND P2, PT, R4, 0xe0, PT ;  /* 0x000000e00400780c */ /* 0x000fc80003f44270 */
[----:B------:R-:W-:-:S06]  /*1840*/  DSETP.GEU.AND P3, PT, R6, R10, PT ;  /* 0x0000000a0600722a */ /* 0x000fcc0003f6e000 */
[----:B------:R-:W-:Y:S02]  /*1850*/  @P1 FSEL R6, R10, R6, !P3 ;  /* 0x000000060a061208 */ /* 0x000fe40005800000 */
[----:B------:R-:W-:-:S03]  /*1860*/  @P1 FSEL R7, R11, R7, !P3 ;  /* 0x000000070b071208 */ /* 0x000fc60005800000 */
[----:B------:R-:W-:Y:S02]  /*1870*/  IMAD.MOV.U32 R4, RZ, RZ, R6 ;  /* 0x000000ffff047224 */ /* 0x000fe400078e0006 */
[----:B------:R-:W-:-:S06]  /*1880*/  IMAD.MOV.U32 R5, RZ, RZ, R7 ;  /* 0x000000ffff057224 */ /* 0x000fcc00078e0007 */
[----:B0-----:R-:W-:-:S06]  /*1890*/  DSETP.GEU.AND P1, PT, R4, R2, PT ;  /* 0x000000020400722a */ /* 0x001fcc0003f2e000 */
[----:B------:R-:W-:Y:S02]  /*18a0*/  @P2 FSEL R6, R2, R6, !P1 ;  /* 0x0000000602062208 */ /* 0x000fe40004800000 */
[----:B------:R-:W-:Y:S01]  /*18b0*/  @P2 FSEL R7, R3, R7, !P1 ;  /* 0x0000000703072208 */ /* 0x000fe20004800000 */
[----:B------:R-:W-:Y:S06]  /*18c0*/  BRA `(.L_x_17) ;  /* 0x0000004000d07947 */ /* 0x000fec0003800000 */
.L_x_3:
[----:B------:R-:W0:Y:S01]  /*18d0*/  S2R R0, SR_TID.X ;  /* 0x0000000000007919 */ /* 0x000e220000002100 */
[----:B------:R-:W1:Y:S02]  /*18e0*/  LDCU.64 UR4, c[0x0][0x380] ;  /* 0x00007000ff0477ac */ /* 0x000e640008000a00 */
[----:B-1----:R-:W-:Y:S02]  /*18f0*/  IMAD.U32 R2, RZ, RZ, UR4 ;  /* 0x00000004ff027e24 */ /* 0x002fe4000f8e00ff */
[----:B------:R-:W-:Y:S02]  /*1900*/  IMAD.U32 R3, RZ, RZ, UR5 ;  /* 0x00000005ff037e24 */ /* 0x000fe4000f8e00ff */
[----:B0-----:R-:W-:-:S04]  /*1910*/  IMAD.SHL.U32 R5, R0, 0x4, RZ ;  /* 0x0000000400057824 */ /* 0x001fc800078e00ff */
[----:B------:R-:W-:-:S05]  /*1920*/  IMAD.WIDE.U32 R6, R5, 0x8, R2 ;  /* 0x0000000805067825 */ /* 0x000fca00078e0002 */
[----:B------:R-:W2:Y:S04]  /*1930*/  LDG.E.128.CONSTANT R20, desc[UR6][R6.64] ;  /* 0x0000000606147981 */ /* 0x000ea8000c1e9d00 */
[----:B------:R-:W3:Y:S04]  /*1940*/  LDG.E.128.CONSTANT R12, desc[UR6][R6.64+0x10] ;  /* 0x00001006060c7981 */ /* 0x000ee8000c1e9d00 */
[----:B------:R-:W4:Y:S04]  /*1950*/  LDG.E.128.CONSTANT R8, desc[UR6][R6.64+0x2000] ;  /* 0x0020000606087981 */ /* 0x000f28000c1e9d00 */
[----:B------:R0:W5:Y:S01]  /*1960*/  LDG.E.128.CONSTANT R16, desc[UR6][R6.64+0x2010] ;  /* 0x0020100606107981 */ /* 0x000162000c1e9d00 */
[----:B------:R-:W-:Y:S01]  /*1970*/  ISETP.GE.U32.AND P1, PT, R4, 0x1000, PT ;  /* 0x000010000400780c */ /* 0x000fe20003f26070 */
[----:B------:R-:W-:Y:S01]  /*1980*/  UMOV UR4, 0x800 ;  /* 0x0000080000047882 */ /* 0x000fe20000000000 */
[----:B--2---:R-:W-:-:S06]  /*1990*/  DSETP.GEU.AND P0, PT, R20, R22, PT ;  /* 0x000000161400722a */ /* 0x004fcc0003f0e000 */
[----:B------:R-:W-:Y:S02]  /*19a0*/  FSEL R20, R22, R20, !P0 ;  /* 0x0000001416147208 */ /* 0x000fe40004000000 */
[----:B------:R-:W-:-:S06]  /*19b0*/  FSEL R21, R23, R21, !P0 ;  /* 0x0000001517157208 */ /* 0x000fcc0004000000 */
[----:B---3--:R-:W-:-:S06]  /*19c0*/  DSETP.GEU.AND P0, PT, R20, R12, PT ;  /* 0x0000000c1400722a */ /* 0x008fcc0003f0e000 */
[----:B------:R-:W-:Y:S02]  /*19d0*/  FSEL R12, R12, R20, !P0 ;  /* 0x000000140c0c7208 */ /* 0x000fe40004000000 */
[----:B------:R-:W-:-:S06]  /*19e0*/  FSEL R13, R13, R21, !P0 ;  /* 0x000000150d0d7208 */ /* 0x000fcc0004000000 */
[----:B------:R-:W-:-:S06]  /*19f0*/  DSETP.GEU.AND P0, PT, R12, R14, PT ;  /* 0x0000000e0c00722a */ /* 0x000fcc0003f0e000 */
[----:B------:R-:W-:Y:S02]  /*1a00*/  FSEL R12, R14, R12, !P0 ;  /* 0x0000000c0e0c7208 */ /* 0x000fe40004000000 */
[----:B------:R-:W-:-:S06]  /*1a10*/  FSEL R13, R15, R13, !P0 ;  /* 0x0000000d0f0d7208 */ /* 0x000fcc0004000000 */
[----:B----4-:R-:W-:-:S06]  /*1a20*/  DSETP.GEU.AND P0, PT, R12, R8, PT ;  /* 0x000000080c00722a */ /* 0x010fcc0003f0e000 */
[----:B0-----:R-:W-:Y:S02]  /*1a30*/  FSEL R6, R8, R12, !P0 ;  /* 0x0000000c08067208 */ /* 0x001fe40004000000 */
[----:B------:R-:W-:-:S06]  /*1a40*/  FSEL R7, R9, R13, !P0 ;  /* 0x0000000d09077208 */ /* 0x000fcc0004000000 */
[----:B------:R-:W-:-:S06]  /*1a50*/  DSETP.GEU.AND P0, PT, R6, R10, PT ;  /* 0x0000000a0600722a */ /* 0x000fcc0003f0e000 */
[----:B------:R-:W-:Y:S02]  /*1a60*/  FSEL R6, R10, R6, !P0 ;  /* 0x000000060a067208 */ /* 0x000fe40004000000 */
[----:B------:R-:W-:-:S06]  /*1a70*/  FSEL R7, R11, R7, !P0 ;  /* 0x000000070b077208 */ /* 0x000fcc0004000000 */
[----:B-----5:R-:W-:-:S06]  /*1a80*/  DSETP.GEU.AND P0, PT, R6, R16, PT ;  /* 0x000000100600722a */ /* 0x020fcc0003f0e000 */
[----:B------:R-:W-:Y:S02]  /*1a90*/  FSEL R6, R16, R6, !P0 ;  /* 0x0000000610067208 */ /* 0x000fe40004000000 */
[----:B------:R-:W-:-:S06]  /*1aa0*/  FSEL R7, R17, R7, !P0 ;  /* 0x0000000711077208 */ /* 0x000fcc0004000000 */
[----:B------:R-:W-:-:S06]  /*1ab0*/  DSETP.GEU.AND P0, PT, R6, R18, PT ;  /* 0x000000120600722a */ /* 0x000fcc0003f0e000 */
[----:B------:R-:W-:Y:S02]  /*1ac0*/  FSEL R6, R18, R6, !P0 ;  /* 0x0000000612067208 */ /* 0x000fe40004000000 */
[----:B------:R-:W-:Y:S01]  /*1ad0*/  FSEL R7, R19, R7, !P0 ;  /* 0x0000000713077208 */ /* 0x000fe20004000000 */
[----:B------:R-:W-:Y:S06]  /*1ae0*/  @!P1 BRA `(.L_x_18) ;  /* 0x0000000000a49947 */ /* 0x000fec0003800000 */
[----:B------:R-:W0:Y:S01]  /*1af0*/  LDC R24, c[0x0][0x390] ;  /* 0x0000e400ff187b82 */ /* 0x000e220000000800 */
[----:B------:R-:W-:Y:S01]  /*1b00*/  VIADD R25, R4, 0xfffff800 ;  /* 0xfffff80004197836 */ /* 0x000fe20000000000 */
[----:B------:R-:W-:-:S06]  /*1b10*/  UMOV UR4, 0x800 ;  /* 0x0000080000047882 */ /* 0x000fcc0000000000 */
[----:B------:R-:W1:Y:S02]  /*1b20*/  LDC.64 R2, c[0x0][0x380] ;  /* 0x0000e000ff027b82 */ /* 0x000e640000000a00 */
.L_x_20:
[----:B------:R-:W-:-:S04]  /*1b30*/  VIADD R27, R5, UR4 ;  /* 0x00000004051b7c36 */ /* 0x000fc80008000000 */
[----:B-1----:R-:W-:-:S05]  /*1b40*/  IMAD.WIDE.U32 R26, R27, 0x8, R2 ;  /* 0x000000081b1a7825 */ /* 0x002fca00078e0002 */
[----:B------:R-:W2:Y:S04]  /*1b50*/  LDG.E.128.CONSTANT R12, desc[UR6][R26.64] ;  /* 0x000000061a0c7981 */ /* 0x000ea8000c1e9d00 */
[----:B------:R-:W3:Y:S04]  /*1b60*/  LDG.E.128.CONSTANT R16, desc[UR6][R26.64+0x10] ;  /* 0x000010061a107981 */ /* 0x000ee8000c1e9d00 */
[----:B------:R-:W4:Y:S04]  /*1b70*/  LDG.E.128.CONSTANT R20, desc[UR6][R26.64+0x2000] ;  /* 0x002000061a147981 */ /* 0x000f28000c1e9d00 */
[----:B------:R-:W5:Y:S01]  /*1b80*/  LDG.E.128.CONSTANT R8, desc[UR6][R26.64+0x2010] ;  /* 0x002010061a087981 */ /* 0x000f62000c1e9d00 */
[----:B0-----:R-:W-:Y:S01]  /*1b90*/  IMAD.MOV.U32 R4, RZ, RZ, R24 ;  /* 0x000000ffff047224 */ /* 0x001fe200078e0018 */
[----:B--2---:R-:W-:-:S06]  /*1ba0*/  DSETP.GEU.AND P0, PT, R6, R12, PT ;  /* 0x0000000c0600722a */ /* 0x004fcc0003f0e000 */
[----:B------:R-:W-:Y:S02]  /*1bb0*/  FSEL R6, R12, R6, !P0 ;  /* 0x000000060c067208 */ /* 0x000fe40004000000 */
[----:B------:R-:W-:-:S06]  /*1bc0*/  FSEL R7, R13, R7, !P0 ;  /* 0x000000070d077208 */ /* 0x000fcc0004000000 */
[----:B------:R-:W-:-:S06]  /*1bd0*/  DSETP.GEU.AND P0, PT, R6, R14, PT ;  /* 0x0000000e0600722a */ /* 0x000fcc0003f0e000 */
        /* <DEDUP_REMOVED lines=14> */
[----:B-----5:R-:W-:-:S06]  /*1cc0*/  DSETP.GEU.AND P0, PT, R6, R8, PT ;  /* 0x000000080600722a */ /* 0x020fcc0003f0e000 */
[----:B------:R-:W-:Y:S01]  /*1cd0*/  FSEL R6, R8, R6, !P0 ;  /* 0x0000000608067208 */ /* 0x000fe20004000000 */
[----:B------:R-:W-:Y:S01]  /*1ce0*/  VIADD R8, R4, -UR4 ;  /* 0x8000000404087c36 */ /* 0x000fe20008000000 */
[----:B------:R-:W-:-:S04]  /*1cf0*/  FSEL R7, R9, R7, !P0 ;  /* 0x0000000709077208 */ /* 0x000fc80004000000 */
[----:B------:R-:W-:Y:S02]  /*1d00*/  ISETP.GE.AND P1, PT, R8, 0x800, PT ;  /* 0x000008000800780c */ /* 0x000fe40003f26270 */
[----:B------:R-:W-:-:S06]  /*1d10*/  DSETP.GEU.AND P0, PT, R6, R10, PT ;  /* 0x0000000a0600722a */ /* 0x000fcc0003f0e000 */
[----:B------:R-:W-:Y:S02]  /*1d20*/  FSEL R6, R10, R6, !P0 ;  /* 0x000000060a067208 */ /* 0x000fe40004000000 */
[----:B------:R-:W-:-:S03]  /*1d30*/  FSEL R7, R11, R7, !P0 ;  /* 0x000000070b077208 */ /* 0x000fc60004000000 */
[----:B------:R-:W-:Y:S05]  /*1d40*/  @!P1 BRA `(.L_x_19) ;  /* 0x0000000c00009947 */ /* 0x000fea0003800000 */
[----:B------:R-:W-:-:S06]  /*1d50*/  UIADD3 UR4, UPT, UPT, UR4, 0x800, URZ ;  /* 0x0000080004047890 */ /* 0x000fcc000fffe0ff */
[----:B------:R-:W-:-:S13]  /*1d60*/  ISETP.LT.AND P0, PT, R25, UR4, PT ;  /* 0x0000000419007c0c */ /* 0x000fda000bf01270 */
[----:B------:R-:W-:Y:S05]  /*1d70*/  @!P0 BRA `(.L_x_20) ;  /* 0xfffffffc006c8947 */ /* 0x000fea000383ffff */
.L_x_18:
[----:B------:R-:W-:-:S13]  /*1d80*/  ISETP.LE.AND P0, PT, R4, UR4, PT ;  /* 0x0000000404007c0c */ /* 0x000fda000bf03270 */
[----:B------:R-:W-:Y:S05]  /*1d90*/  @P0 BRA `(.L_x_19) ;  /* 0x0000000800ec0947 */ /* 0x000fea0003800000 */
[----:B------:R-:W-:Y:S01]  /*1da0*/  VIADD R41, R4, -UR4 ;  /* 0x8000000404297c36 */ /* 0x000fe20008000000 */
[----:B------:R-:W-:Y:S04]  /*1db0*/  BSSY.RECONVERGENT B1, `(.L_x_19) ;  /* 0x00000b9000017945 */ /* 0x000fe80003800200 */
[----:B------:R-:W-:-:S13]  /*1dc0*/  ISETP.GE.AND P0, PT, R0, R41, PT ;  /* 0x000000290000720c */ /* 0x000fda0003f06270 */
[----:B------:R-:W-:Y:S05]  /*1dd0*/  @P0 BRA `(.L_x_21) ;  /* 0x0000000800d80947 */ /* 0x000fea0003800000 */
[----:B------:R-:W-:Y:S01]  /*1de0*/  LOP3.LUT R5, RZ, R0, RZ, 0x33, !PT ;  /* 0x00000000ff057212 */ /* 0x000fe200078e33ff */
[----:B------:R-:W-:Y:S01]  /*1df0*/  BSSY.RECONVERGENT B2, `(.L_x_22) ;  /* 0x0000016000027945 */ /* 0x000fe20003800200 */
[----:B------:R-:W-:Y:S02]  /*1e00*/  IMAD.MOV.U32 R40, RZ, RZ, R0 ;  /* 0x000000ffff287224 */ /* 0x000fe400078e0000 */
[----:B------:R-:W-:-:S04]  /*1e10*/  IADD3 R4, PT, PT, R4, -UR4, R5 ;  /* 0x8000000404047c10 */ /* 0x000fc8000fffe005 */
[C---:B------:R-:W-:Y:S02]  /*1e20*/  LOP3.LUT R5, R4.reuse, 0x300, RZ, 0xc0, !PT ;  /* 0x0000030004057812 */ /* 0x040fe400078ec0ff */
[----:B------:R-:W-:Y:S02]  /*1e30*/  ISETP.GE.U32.AND P2, PT, R4, 0x300, PT ;  /* 0x000003000400780c */ /* 0x000fe40003f46070 */
[----:B------:R-:W-:-:S13]  /*1e40*/  ISETP.NE.AND P0, PT, R5, 0x300, PT ;  /* 0x000003000500780c */ /* 0x000fda0003f05270 */
[----:B------:R-:W-:Y:S05]  /*1e50*/  @!P0 BRA `(.L_x_23) ;  /* 0x00000000003c8947 */ /* 0x000fea0003800000 */
[----:B------:R-:W-:Y:S01]  /*1e60*/  LEA.HI R4, R4, 0x1, RZ, 0x18 ;  /* 0x0000000104047811 */ /* 0x000fe200078fc0ff */
[----:B------:R-:W-:Y:S02]  /*1e70*/  VIADD R9, R0, UR4 ;  /* 0x0000000400097c36 */ /* 0x000fe40008000000 */
[----:B------:R-:W-:Y:S01]  /*1e80*/  IMAD.MOV.U32 R40, RZ, RZ, R0 ;  /* 0x000000ffff287224 */ /* 0x000fe200078e0000 */
[----:B------:R-:W-:-:S05]  /*1e90*/  LOP3.LUT R4, R4, 0x3, RZ, 0xc0, !PT ;  /* 0x0000000304047812 */ /* 0x000fca00078ec0ff */
[----:B------:R-:W-:-:S07]  /*1ea0*/  IMAD.MOV R8, RZ, RZ, -R4 ;  /* 0x000000ffff087224 */ /* 0x000fce00078e0a04 */
.L_x_24:
[----:B------:R-:W-:-:S06]  /*1eb0*/  IMAD.WIDE.U32 R4, R9, 0x8, R2 ;  /* 0x0000000809047825 */ /* 0x000fcc00078e0002 */
[----:B------:R-:W2:Y:S01]  /*1ec0*/  LDG.E.64.CONSTANT R4, desc[UR6][R4.64] ;  /* 0x0000000604047981 */ /* 0x000ea2000c1e9b00 */
[----:B------:R-:W-:Y:S02]  /*1ed0*/  VIADD R8, R8, 0x1 ;  /* 0x0000000108087836 */ /* 0x000fe40000000000 */
[----:B------:R-:W-:Y:S02]  /*1ee0*/  VIADD R40, R40, 0x100 ;  /* 0x0000010028287836 */ /* 0x000fe40000000000 */
[----:B------:R-:W-:Y:S01]  /*1ef0*/  VIADD R9, R9, 0x100 ;  /* 0x0000010009097836 */ /* 0x000fe20000000000 */
[----:B------:R-:W-:Y:S01]  /*1f00*/  ISETP.NE.AND P1, PT, R8, RZ, PT ;  /* 0x000000ff0800720c */ /* 0x000fe20003f25270 */
[----:B--2---:R-:W-:-:S06]  /*1f10*/  DSETP.GEU.AND P0, PT, R6, R4, PT ;  /* 0x000000040600722a */ /* 0x004fcc0003f0e000 */
[----:B------:R-:W-:Y:S02]  /*1f20*/  FSEL R6, R4, R6, !P0 ;  /* 0x0000000604067208 */ /* 0x000fe40004000000 */
[----:B------:R-:W-:-:S04]  /*1f30*/  FSEL R7, R5, R7, !P0 ;  /* 0x0000000705077208 */ /* 0x000fc80004000000 */
[----:B------:R-:W-:Y:S05]  /*1f40*/  @P1 BRA `(.L_x_24) ;  /* 0xfffffffc00d81947 */ /* 0x000fea000383ffff */
.L_x_23:
[----:B------:R-:W-:Y:S05]  /*1f50*/  BSYNC.RECONVERGENT B2 ;  /* 0x0000000000027941 */ /* 0x000fea0003800200 */
.L_x_22:
[----:B------:R-:W-:Y:S05]  /*1f60*/  @!P2 BRA `(.L_x_21) ;  /* 0x000000080074a947 */ /* 0x000fea0003800000 */
[----:B------:R-:W0:Y:S01]  /*1f70*/  LDCU.64 UR8, c[0x0][0x380] ;  /* 0x00007000ff0877ac */ /* 0x000e220008000a00 */
[----:B------:R-:W-:Y:S01]  /*1f80*/  IMAD.IADD R9, R41, 0x1, -R40 ;  /* 0x0000000129097824 */ /* 0x000fe200078e0a28 */
[C---:B------:R-:W-:Y:S01]  /*1f90*/  IADD3 R5, P0, PT, R40.reuse, UR4, RZ ;  /* 0x0000000428057c10 */ /* 0x040fe2000ff1e0ff */
[----:B------:R-:W-:Y:S01]  /*1fa0*/  BSSY.RECONVERGENT B2, `(.L_x_25) ;  /* 0x0000059000027945 */ /* 0x000fe20003800200 */
[----:B------:R-:W-:Y:S02]  /*1fb0*/  VIADD R43, R40, UR4 ;  /* 0x00000004282b7c36 */ /* 0x000fe40008000000 */
[----:B------:R-:W-:Y:S01]  /*1fc0*/  ISETP.GT.AND P1, PT, R9, 0xc00, PT ;  /* 0x00000c000900780c */ /* 0x000fe20003f24270 */
[----:B------:R-:W-:Y:S01]  /*1fd0*/  IMAD.X R8, RZ, RZ, RZ, P0 ;  /* 0x000000ffff087224 */ /* 0x000fe200000e06ff */
[----:B0-----:R-:W-:-:S04]  /*1fe0*/  LEA R4, P0, R5, UR8, 0x3 ;  /* 0x0000000805047c11 */ /* 0x001fc8000f8018ff */
[----:B------:R-:W-:Y:S02]  /*1ff0*/  LEA.HI.X R5, R5, UR9, R8, 0x3, P0 ;  /* 0x0000000905057c11 */ /* 0x000fe400080f1c08 */
[----:B------:R-:W-:-:S05]  /*2000*/  IADD3 R4, P0, PT, R4, 0x1000, RZ ;  /* 0x0000100004047810 */ /* 0x000fca0007f1e0ff */
[----:B------:R-:W-:Y:S01]  /*2010*/  IMAD.X R5, RZ, RZ, R5, P0 ;  /* 0x000000ffff057224 */ /* 0x000fe200000e0605 */
[----:B------:R-:W-:Y:S01]  /*2020*/  PLOP3.LUT P0, PT, PT, PT, PT, 0x80, 0x8 ;  /* 0x000000000008781c */ /* 0x000fe20003f0f070 */
[----:B------:R-:W-:-:S12]  /*2030*/  @!P1 BRA `(.L_x_26) ;  /* 0x00000004003c9947 */ /* 0x000fd80003800000 */
[----:B------:R-:W-:Y:S01]  /*2040*/  PLOP3.LUT P0, PT, PT, PT, PT, 0x8, 0x80 ;  /* 0x000000000080781c */ /* 0x000fe20003f0e170 */
[----:B------:R-:W-:-:S12]  /*2050*/  VIADD R45, R41, 0xfffff400 ;  /* 0xfffff400292d7836 */ /* 0x000fd80000000000 */
.L_x_27:
[C---:B------:R-:W-:Y:S01]  /*2060*/  IMAD.WIDE.U32 R38, R43.reuse, 0x8, R2 ;  /* 0x000000082b267825 */ /* 0x040fe200078e0002 */
[----:B------:R-:W2:Y:S04]  /*2070*/  LDG.E.64.CONSTANT R8, desc[UR6][R4.64+-0x800] ;  /* 0xfff8000604087981 */ /* 0x000ea8000c1e9b00 */
[----:B------:R-:W3:Y:S04]  /*2080*/  LDG.E.64.CONSTANT R10, desc[UR6][R4.64] ;  /* 0x00000006040a7981 */ /* 0x000ee8000c1e9b00 */
[----:B------:R-:W4:Y:S01]  /*2090*/  LDG.E.64.CONSTANT R38, desc[UR6][R38.64] ;  /* 0x0000000626267981 */ /* 0x000f22000c1e9b00 */
[----:B------:R-:W-:-:S03]  /*20a0*/  VIADD R15, R43, 0x400 ;  /* 0x000004002b0f7836 */ /* 0x000fc60000000000 */
[----:B------:R-:W5:Y:S01]  /*20b0*/  LDG.E.64.CONSTANT R12, desc[UR6][R4.64+0x800] ;  /* 0x00080006040c7981 */ /* 0x000f62000c1e9b00 */
[----:B------:R-:W-:-:S03]  /*20c0*/  IMAD.WIDE.U32 R14, R15, 0x8, R2 ;  /* 0x000000080f0e7825 */ /* 0x000fc600078e0002 */
[----:B------:R-:W5:Y:S04]  /*20d0*/  LDG.E.64.CONSTANT R16, desc[UR6][R4.64+0x1800] ;  /* 0x0018000604107981 */ /* 0x000f68000c1e9b00 */
[----:B------:R-:W5:Y:S04]  /*20e0*/  LDG.E.64.CONSTANT R14, desc[UR6][R14.64] ;  /* 0x000000060e0e7981 */ /* 0x000f68000c1e9b00 */
[----:B------:R-:W5:Y:S01]  /*20f0*/  LDG.E.64.CONSTANT R18, desc[UR6][R4.64+0x2000] ;  /* 0x0020000604127981 */ /* 0x000f62000c1e9b00 */
        /* <DEDUP_REMOVED lines=11> */
[----:B------:R-:W5:Y:S04]  /*21b0*/  LDG.E.64.CONSTANT R34, desc[UR6][R4.64+0x6000] ;  /* 0x0060000604227981 */ /* 0x000f68000c1e9b00 */
[----:B------:R0:W5:Y:S01]  /*21c0*/  LDG.E.64.CONSTANT R36, desc[UR6][R4.64+0x6800] ;  /* 0x0068000604247981 */ /* 0x000162000c1e9b00 */
[----:B------:R-:W-:-:S05]  /*21d0*/  VIADD R40, R40, 0x1000 ;  /* 0x0000100028287836 */ /* 0x000fca0000000000 */
[----:B------:R-:W-:Y:S02]  /*21e0*/  ISETP.GE.AND P2, PT, R40, R45, PT ;  /* 0x0000002d2800720c */ /* 0x000fe40003f46270 */
[----:B0-----:R-:W-:Y:S01]  /*21f0*/  IADD3 R4, P3, PT, R4, 0x8000, RZ ;  /* 0x0000800004047810 */ /* 0x001fe20007f7e0ff */
[----:B------:R-:W-:-:S04]  /*2200*/  VIADD R43, R43, 0x1000 ;  /* 0x000010002b2b7836 */ /* 0x000fc80000000000 */
[----:B------:R-:W-:Y:S01]  /*2210*/  IMAD.X R5, RZ, RZ, R5, P3 ;  /* 0x000000ffff057224 */ /* 0x000fe200018e0605 */
[----:B----4-:R-:W-:-:S06]  /*2220*/  DSETP.GEU.AND P1, PT, R6, R38, PT ;  /* 0x000000260600722a */ /* 0x010fcc0003f2e000 */
[----:B------:R-:W-:Y:S02]  /*2230*/  FSEL R6, R38, R6, !P1 ;  /* 0x0000000626067208 */ /* 0x000fe40004800000 */
[----:B------:R-:W-:-:S06]  /*2240*/  FSEL R7, R39, R7, !P1 ;  /* 0x0000000727077208 */ /* 0x000fcc0004800000 */
[----:B--2---:R-:W-:-:S06]  /*2250*/  DSETP.GEU.AND P1, PT, R6, R8, PT ;  /* 0x000000080600722a */ /* 0x004fcc0003f2e000 */
[----:B------:R-:W-:Y:S02]  /*2260*/  FSEL R6, R8, R6, !P1 ;  /* 0x0000000608067208 */ /* 0x000fe40004800000 */
[----:B------:R-:W-:-:S06]  /*2270*/  FSEL R7, R9, R7, !P1 ;  /* 0x0000000709077208 */ /* 0x000fcc0004800000 */
[----:B---3--:R-:W-:-:S06]  /*2280*/  DSETP.GEU.AND P1, PT, R6, R10, PT ;  /* 0x0000000a0600722a */ /* 0x008fcc0003f2e000 */
[----:B------:R-:W-:Y:S02]  /*2290*/  FSEL R6, R10, R6, !P1 ;  /* 0x000000060a067208 */ /* 0x000fe40004800000 */
[----:B------:R-:W-:-:S06]  /*22a0*/  FSEL R7, R11, R7, !P1 ;  /* 0x000000070b077208 */ /* 0x000fcc0004800000 */
[----:B-----5:R-:W-:-:S06]  /*22b0*/  DSETP.GEU.AND P1, PT, R6, R12, PT ;  /* 0x0000000c0600722a */ /* 0x020fcc0003f2e000 */
        /* <DEDUP_REMOVED lines=39> */
.L_x_26:
[----:B------:R-:W-:Y:S05]  /*2530*/  BSYNC.RECONVERGENT B2 ;  /* 0x0000000000027941 */ /* 0x000fea0003800200 */
.L_x_25:
[----:B------:R-:W-:Y:S01]  /*2540*/  IMAD.IADD R8, R41, 0x1, -R40 ;  /* 0x0000000129087824 */ /* 0x000fe200078e0a28 */
[----:B------:R-:W-:Y:S04]  /*2550*/  BSSY.RECONVERGENT B2, `(.L_x_28) ;  /* 0x000002b000027945 */ /* 0x000fe80003800200 */
[----:B------:R-:W-:-:S13]  /*2560*/  ISETP.GT.AND P1, PT, R8, 0x400, PT ;  /* 0x000004000800780c */ /* 0x000fda0003f24270 */
[----:B------:R-:W-:Y:S05]  /*2570*/  @!P1 BRA `(.L_x_29) ;  /* 0x0000000000a09947 */ /* 0x000fea0003800000 */
        /* <DEDUP_REMOVED lines=9> */
[----:B------:R-:W5:Y:S04]  /*2610*/  LDG.E.64.CONSTANT R22, desc[UR6][R4.64+0x2000] ;  /* 0x0020000604167981 */ /* 0x000f68000c1e9b00 */
[----:B------:R0:W5:Y:S01]  /*2620*/  LDG.E.64.CONSTANT R8, desc[UR6][R4.64+0x2800] ;  /* 0x0028000604087981 */ /* 0x000162000c1e9b00 */
[----:B------:R-:W-:-:S02]  /*2630*/  VIADD R40, R40, 0x800 ;  /* 0x0000080028287836 */ /* 0x000fc40000000000 */
[----:B------:R-:W-:Y:S01]  /*2640*/  VIADD R43, R43, 0x800 ;  /* 0x000008002b2b7836 */ /* 0x000fe20000000000 */
[----:B0-----:R-:W-:-:S05]  /*2650*/  IADD3 R4, P2, PT, R4, 0x4000, RZ ;  /* 0x0000400004047810 */ /* 0x001fca0007f5e0ff */
        /* <DEDUP_REMOVED lines=22> */
[----:B------:R-:W-:Y:S01]  /*27c0*/  DSETP.GEU.AND P1, PT, R6, R8, PT ;  /* 0x000000080600722a */ /* 0x000fe20003f2e000 */
[----:B------:R-:W-:-:S05]  /*27d0*/  PLOP3.LUT P0, PT, PT, PT, PT, 0x8, 0x80 ;  /* 0x000000000080781c */ /* 0x000fca0003f0e170 */
[----:B------:R-:W-:Y:S02]  /*27e0*/  FSEL R6, R8, R6, !P1 ;  /* 0x0000000608067208 */ /* 0x000fe40004800000 */
[----:B------:R-:W-:-:S07]  /*27f0*/  FSEL R7, R9, R7, !P1 ;  /* 0x0000000709077208 */ /* 0x000fce0004800000 */
.L_x_29:
[----:B------:R-:W-:Y:S05]  /*2800*/  BSYNC.RECONVERGENT B2 ;  /* 0x0000000000027941 */ /* 0x000fea0003800200 */
.L_x_28:
[----:B------:R-:W-:-:S13]  /*2810*/  ISETP.LT.OR P0, PT, R40, R41, P0 ;  /* 0x000000292800720c */ /* 0x000fda0000701670 */
[----:B------:R-:W-:Y:S05]  /*2820*/  @!P0 BRA `(.L_x_21) ;  /* 0x0000000000448947 */ /* 0x000fea0003800000 */
[----:B------:R-:W-:Y:S01]  /*2830*/  IMAD.WIDE.U32 R2, R43, 0x8, R2 ;  /* 0x000000082b027825 */ /* 0x000fe200078e0002 */
[----:B------:R-:W2:Y:S04]  /*2840*/  LDG.E.64.CONSTANT R8, desc[UR6][R4.64+-0x800] ;  /* 0xfff8000604087981 */ /* 0x000ea8000c1e9b00 */
[----:B------:R-:W3:Y:S04]  /*2850*/  LDG.E.64.CONSTANT R10, desc[UR6][R4.64] ;  /* 0x00000006040a7981 */ /* 0x000ee8000c1e9b00 */
[----:B------:R-:W4:Y:S04]  /*2860*/  LDG.E.64.CONSTANT R2, desc[UR6][R2.64] ;  /* 0x0000000602027981 */ /* 0x000f28000c1e9b00 */
[----:B------:R-:W5:Y:S01]  /*2870*/  LDG.E.64.CONSTANT R12, desc[UR6][R4.64+0x800] ;  /* 0x00080006040c7981 */ /* 0x000f62000c1e9b00 */
        /* <DEDUP_REMOVED lines=11> */
[----:B------:R-:W-:-:S07]  /*2930*/  FSEL R7, R13, R3, !P0 ;  /* 0x000000030d077208 */ /* 0x000fce0004000000 */
.L_x_21:
[----:B------:R-:W-:Y:S05]  /*2940*/  BSYNC.RECONVERGENT B1 ;  /* 0x0000000000017941 */ /* 0x000fea0003800200 */
.L_x_19:
[----:B------:R-:W0:Y:S01]  /*2950*/  S2R R10, SR_LANEID ;  /* 0x00000000000a7919 */ /* 0x000e220000000000 */
[----:B------:R-:W-:Y:S04]  /*2960*/  SHFL.DOWN PT, R2, R6, 0x1, 0x1f ;  /* 0x08201f0006027f89 */ /* 0x000fe800000e0000 */
        /* <DEDUP_REMOVED lines=10> */
[----:B------:R-:W-:-:S02]  /*2a10*/  @!P2 MOV R7, 0x400 ;  /* 0x000004000007a802 */ /* 0x000fc40000000f00 */
        /* <DEDUP_REMOVED lines=8> */
[----:B------:R-:W-:Y:S01]  /*2aa0*/  SHFL.DOWN PT, R2, R4, 0x4, 0x1f ;  /* 0x08801f0004027f89 */ /* 0x000fe200000e0000 */
[----:B-1----:R-:W-:-:S03]  /*2ab0*/  @!P2 LEA R7, R8, R7, 0x18 ;  /* 0x000000070807a211 */ /* 0x002fc600078ec0ff */
[----:B------:R-:W0:Y:S02]  /*2ac0*/  SHFL.DOWN PT, R3, R5, 0x4, 0x1f ;  /* 0x08801f0005037f89 */ /* 0x000e2400000e0000 */
[----:B------:R-:W-:Y:S01]  /*2ad0*/  @!P2 IMAD.IADD R9, R6, 0x1, R7 ;  /* 0x000000010609a824 */ /* 0x000fe200078e0207 */
[----:B0-----:R-:W-:-:S06]  /*2ae0*/  DSETP.GEU.AND P0, PT, R4, R2, PT ;  /* 0x000000020400722a */ /* 0x001fcc0003f0e000 */
[----:B------:R-:W-:Y:S02]  /*2af0*/  @!P1 FSEL R4, R2, R4, !P0 ;  /* 0x0000000402049208 */ /* 0x000fe40004000000 */
[----:B------:R-:W-:Y:S02]  /*2b00*/  @!P1 FSEL R5, R3, R5, !P0 ;  /* 0x0000000503059208 */ /* 0x000fe40004000000 */
[----:B------:R-:W-:Y:S01]  /*2b10*/  ISETP.GT.AND P1, PT, R10, 0x17, PT ;  /* 0x000000170a00780c */ /* 0x000fe20003f24270 */
[----:B------:R-:W-:Y:S04]  /*2b20*/  SHFL.DOWN PT, R2, R4, 0x8, 0x1f ;  /* 0x09001f0004027f89 */ /* 0x000fe800000e0000 */
[----:B------:R-:W0:Y:S02]  /*2b30*/  SHFL.DOWN PT, R3, R5, 0x8, 0x1f ;  /* 0x09001f0005037f89 */ /* 0x000e2400000e0000 */
[----:B0-----:R-:W-:-:S06]  /*2b40*/  DSETP.GEU.AND P0, PT, R4, R2, PT ;  /* 0x000000020400722a */ /* 0x001fcc0003f0e000 */
[----:B------:R-:W-:Y:S02]  /*2b50*/  @!P1 FSEL R4, R2, R4, !P0 ;  /* 0x0000000402049208 */ /* 0x000fe40004000000 */
[----:B------:R-:W-:Y:S02]  /*2b60*/  @!P1 FSEL R5, R3, R5, !P0 ;  /* 0x0000000503059208 */ /* 0x000fe40004000000 */
[----:B------:R-:W-:Y:S01]  /*2b70*/  ISETP.GT.AND P1, PT, R10, 0xf, PT ;  /* 0x0000000f0a00780c */ /* 0x000fe20003f24270 */
[----:B------:R-:W-:Y:S04]  /*2b80*/  SHFL.DOWN PT, R2, R4, 0x10, 0x1f ;  /* 0x0a001f0004027f89 */ /* 0x000fe800000e0000 */
[----:B------:R-:W0:Y:S02]  /*2b90*/  SHFL.DOWN PT, R3, R5, 0x10, 0x1f ;  /* 0x0a001f0005037f89 */ /* 0x000e2400000e0000 */
[----:B0-----:R-:W-:-:S06]  /*2ba0*/  DSETP.GEU.AND P0, PT, R4, R2, PT ;  /* 0x000000020400722a */ /* 0x001fcc0003f0e000 */
[----:B------:R-:W-:Y:S02]  /*2bb0*/  FSEL R2, R2, R4, !P0 ;  /* 0x0000000402027208 */ /* 0x000fe40004000000 */
        /* <DEDUP_REMOVED lines=10> */
[----:B--2---:R-:W0:Y:S04]  /*2c60*/  LDS.128 R8, [UR4+0x10] ;  /* 0x00001004ff087984 */ /* 0x004e280008000c00 */
        /* <DEDUP_REMOVED lines=25> */
.L_x_2:
        /* <DEDUP_REMOVED lines=12> */
.L_x_32:
[----:B------:R-:W-:Y:S05]  /*2ec0*/  BSYNC.RECONVERGENT B1 ;  /* 0x0000000000017941 */ /* 0x000fea0003800200 */
.L_x_31:
        /* <DEDUP_REMOVED lines=17> */
.L_x_37:
        /* <DEDUP_REMOVED lines=12> */
.L_x_36:
[----:B------:R-:W-:Y:S05]  /*30a0*/  BSYNC.RECONVERGENT B2 ;  /* 0x0000000000027941 */ /* 0x000fea0003800200 */
.L_x_35:
        /* <DEDUP_REMOVED lines=9> */
.L_x_40:
        /* <DEDUP_REMOVED lines=74> */
.L_x_39:
[----:B------:R-:W-:Y:S05]  /*35e0*/  BSYNC.RECONVERGENT B2 ;  /* 0x0000000000027941 */ /* 0x000fea0003800200 */
.L_x_38:
        /* <DEDUP_REMOVED lines=42> */
.L_x_42:
[----:B------:R-:W-:Y:S05]  /*3890*/  BSYNC.RECONVERGENT B2 ;  /* 0x0000000000027941 */ /* 0x000fea0003800200 */
.L_x_41:
        /* <DEDUP_REMOVED lines=20> */
.L_x_34:
[----:B------:R-:W-:Y:S05]  /*39e0*/  BSYNC.RECONVERGENT B1 ;  /* 0x0000000000017941 */ /* 0x000fea0003800200 */
.L_x_33:
        /* <DEDUP_REMOVED lines=14> */
[----:B------:R-:W-:Y:S01]  /*3ad0*/  IMAD.MOV.U32 R2, RZ, RZ, R9 ;  /* 0x000000ffff027224 */ /* 0x000fe200078e0009 */
[----:B------:R-:W-:Y:S01]  /*3ae0*/  @!P2 MOV R4, 0x400 ;  /* 0x000004000004a802 */ /* 0x000fe20000000f00 */
[----:B------:R-:W-:Y:S01]  /*3af0*/  IMAD.MOV.U32 R3, RZ, RZ, R11 ;  /* 0x000000ffff037224 */ /* 0x000fe200078e000b */
[----:B------:R-:W0:Y:S01]  /*3b00*/  SHFL.DOWN PT, R7, R11, 0x2, 0x1f ;  /* 0x08401f000b077f89 */ /* 0x000e2200000e0000 */
[----:B------:R-:W-:Y:S01]  /*3b10*/  @!P2 SHF.R.U32.HI R0, RZ, 0x2, R5 ;  /* 0x00000002ff00a819 */ /* 0x000fe20000011605 */
[----:B------:R-:W1:Y:S03]  /*3b20*/  @!P2 S2R R13, SR_CgaCtaId ;  /* 0x00000000000da919 */ /* 0x000e660000008800 */
[----:B------:R-:W-:Y:S01]  /*3b30*/  @!P2 LOP3.LUT R0, R0, 0xf8, RZ, 0xc0, !PT ;  /* 0x000000f80000a812 */ /* 0x000fe200078ec0ff */
[----:B0-----:R-:W-:-:S06]  /*3b40*/  DSETP.GEU.AND P0, PT, R2, R6, PT ;  /* 0x000000060200722a */ /* 0x001fcc0003f0e000 */
[----:B------:R-:W-:Y:S02]  /*3b50*/  @!P1 FSEL R9, R6, R9, !P0 ;  /* 0x0000000906099208 */ /* 0x000fe40004000000 */
[----:B------:R-:W-:Y:S02]  /*3b60*/  @!P1 FSEL R11, R7, R11, !P0 ;  /* 0x0000000b070b9208 */ /* 0x000fe40004000000 */
[----:B------:R-:W-:Y:S01]  /*3b70*/  ISETP.GT.AND P1, PT, R8, 0x1b, PT ;  /* 0x0000001b0800780c */ /* 0x000fe20003f24270 */
[----:B------:R-:W-:Y:S01]  /*3b80*/  SHFL.DOWN PT, R2, R9, 0x4, 0x1f ;  /* 0x08801f0009027f89 */ /* 0x000fe200000e0000 */
[----:B------:R-:W-:Y:S01]  /*3b90*/  IMAD.MOV.U32 R6, RZ, RZ, R9 ;  /* 0x000000ffff067224 */ /* 0x000fe200078e0009 */
[----:B-1----:R-:W-:Y:S01]  /*3ba0*/  @!P2 LEA R13, R13, R4, 0x18 ;  /* 0x000000040d0da211 */ /* 0x002fe200078ec0ff */
[----:B------:R-:W-:Y:S01]  /*3bb0*/  IMAD.MOV.U32 R7, RZ, RZ, R11 ;  /* 0x000000ffff077224 */ /* 0x000fe200078e000b */
[----:B------:R-:W0:Y:S03]  /*3bc0*/  SHFL.DOWN PT, R3, R11, 0x4, 0x1f ;  /* 0x08801f000b037f89 */ /* 0x000e2600000e0000 */
[----:B------:R-:W-:-:S02]  /*3bd0*/  @!P2 IMAD.IADD R13, R0, 0x1, R13 ;  /* 0x00000001000da824 */ /* 0x000fc400078e020d */
[----:B0-----:R-:W-:-:S06]  /*3be0*/  DSETP.GEU.AND P0, PT, R6, R2, PT ;  /* 0x000000020600722a */ /* 0x001fcc0003f0e000 */
[----:B------:R-:W-:Y:S02]  /*3bf0*/  @!P1 FSEL R9, R2, R9, !P0 ;  /* 0x0000000902099208 */ /* 0x000fe40004000000 */
[----:B------:R-:W-:Y:S02]  /*3c00*/  @!P1 FSEL R11, R3, R11, !P0 ;  /* 0x0000000b030b9208 */ /* 0x000fe40004000000 */
[----:B------:R-:W-:Y:S01]  /*3c10*/  ISETP.GT.AND P1, PT, R8, 0x17, PT ;  /* 0x000000170800780c */ /* 0x000fe20003f24270 */
[----:B------:R-:W-:Y:S01]  /*3c20*/  SHFL.DOWN PT, R2, R9, 0x8, 0x1f ;  /* 0x09001f0009027f89 */ /* 0x000fe200000e0000 */
[----:B------:R-:W-:Y:S02]  /*3c30*/  IMAD.MOV.U32 R6, RZ, RZ, R9 ;  /* 0x000000ffff067224 */ /* 0x000fe400078e0009 */
[----:B------:R-:W-:Y:S01]  /*3c40*/  IMAD.MOV.U32 R7, RZ, RZ, R11 ;  /* 0x000000ffff077224 */ /* 0x000fe200078e000b */
[----:B------:R-:W0:Y:S05]  /*3c50*/  SHFL.DOWN PT, R3, R11, 0x8, 0x1f ;  /* 0x09001f000b037f89 */ /* 0x000e2a00000e0000 */
        /* <DEDUP_REMOVED lines=20> */
[----:B------:R-:W0:Y:S04]  /*3da0*/  LDS.128 R8, [UR4+0x10] ;  /* 0x00001004ff087984 */ /* 0x000e280008000c00 */
[----:B-1----:R-:W1:Y:S01]  /*3db0*/  LDS.128 R12, [UR4+0x20] ;  /* 0x00002004ff0c7984 */ /* 0x002e620008000c00 */
        /* <DEDUP_REMOVED lines=24> */
.L_x_43:
        /* <DEDUP_REMOVED lines=20> */
[----:B------:R-:W0:Y:S05]  /*4080*/  SHFL.DOWN PT, R7, R0, 0x2, R11 ;  /* 0x0840000000077989 */ /* 0x000e2a00000e000b */
[----:B0-----:R-:W-:-:S06]  /*4090*/  DSETP.GEU.AND P0, PT, R2, R6, PT ;  /* 0x000000060200722a */ /* 0x001fcc0003f0e000 */
[----:B------:R-:W-:Y:S01]  /*40a0*/  @!P1 FSEL R9, R6, R9, !P0 ;  /* 0x0000000906099208 */ /* 0x000fe20004000000 */
[----:B------:R-:W-:Y:S01]  /*40b0*/  VIADD R6, R8, 0x4 ;  /* 0x0000000408067836 */ /* 0x000fe20000000000 */
[----:B------:R-:W-:-:S03]  /*40c0*/  @!P1 FSEL R0, R7, R0, !P0 ;  /* 0x0000000007009208 */ /* 0x000fc60004000000 */
[----:B------:R-:W-:Y:S01]  /*40d0*/  SHFL.DOWN PT, R2, R9, 0x4, R11 ;  /* 0x0880000009027989 */ /* 0x000fe200000e000b */
[----:B------:R-:W-:Y:S01]  /*40e0*/  ISETP.GT.AND P1, PT, R6, R11, PT ;  /* 0x0000000b0600720c */ /* 0x000fe20003f24270 */
[----:B------:R-:W-:Y:S02]  /*40f0*/  IMAD.MOV.U32 R6, RZ, RZ, R9 ;  /* 0x000000ffff067224 */ /* 0x000fe400078e0009 */
[----:B------:R-:W0:Y:S01]  /*4100*/  SHFL.DOWN PT, R3, R0, 0x4, R11 ;  /* 0x0880000000037989 */ /* 0x000e2200000e000b */
[----:B------:R-:W-:-:S06]  /*4110*/  IMAD.MOV.U32 R7, RZ, RZ, R0 ;  /* 0x000000ffff077224 */ /* 0x000fcc00078e0000 */
[----:B0-----:R-:W-:Y:S01]  /*4120*/  DSETP.GEU.AND P0, PT, R6, R2, PT ;  /* 0x000000020600722a */ /* 0x001fe20003f0e000 */
[----:B------:R-:W-:-:S05]  /*4130*/  VIADD R6, R8, 0x8 ;  /* 0x0000000808067836 */ /* 0x000fca0000000000 */
        /* <DEDUP_REMOVED lines=15> */
[----:B------:R-:W-:Y:S02]  /*4230*/  IMAD.MOV.U32 R6, RZ, RZ, R9 ;  /* 0x000000ffff067224 */ /* 0x000fe400078e0009 */
[----:B------:R-:W-:Y:S01]  /*4240*/  IMAD.MOV.U32 R7, RZ, RZ, R0 ;  /* 0x000000ffff077224 */ /* 0x000fe200078e0000 */
[----:B------:R-:W0:Y:S05]  /*4250*/  SHFL.DOWN PT, R3, R0, 0x10, R11 ;  /* 0x0a00000000037989 */ /* 0x000e2a00000e000b */
[----:B0-----:R-:W-:Y:S01]  /*4260*/  DSETP.GEU.AND P1, PT, R6, R2, PT ;  /* 0x000000020600722a */ /* 0x001fe20003f2e000 */
[----:B------:R-:W-:-:S02]  /*4270*/  @!P0 MOV R7, 0x400 ;  /* 0x0000040000078802 */ /* 0x000fc40000000f00 */
[----:B------:R-:W-:Y:S02]  /*4280*/  @!P0 SHF.R.U32.HI R6, RZ, 0x2, R5 ;  /* 0x00000002ff068819 */ /* 0x000fe40000011605 */
[----:B-1----:R-:W-:Y:S02]  /*4290*/  @!P0 LEA R7, R10, R7, 0x18 ;  /* 0x000000070a078211 */ /* 0x002fe400078ec0ff */
[----:B------:R-:W-:Y:S02]  /*42a0*/  @!P0 LOP3.LUT R6, R6, 0xf8, RZ, 0xc0, !PT ;  /* 0x000000f806068812 */ /* 0x000fe400078ec0ff */
[----:B------:R-:W-:Y:S02]  /*42b0*/  @!P2 FSEL R9, R2, R9, !P1 ;  /* 0x000000090209a208 */ /* 0x000fe40004800000 */
[----:B------:R-:W-:Y:S01]  /*42c0*/  @!P2 FSEL R0, R3, R0, !P1 ;  /* 0x000000000300a208 */ /* 0x000fe20004800000 */
[----:B------:R-:W-:Y:S02]  /*42d0*/  @!P0 IMAD.IADD R3, R6, 0x1, R7 ;  /* 0x0000000106038824 */ /* 0x000fe400078e0207 */
[----:B------:R-:W-:-:S02]  /*42e0*/  IMAD.MOV.U32 R6, RZ, RZ, R9 ;  /* 0x000000ffff067224 */ /* 0x000fc400078e0009 */
[----:B------:R-:W-:-:S05]  /*42f0*/  IMAD.MOV.U32 R7, RZ, RZ, R0 ;  /* 0x000000ffff077224 */ /* 0x000fca00078e0000 */
[----:B------:R1:W-:Y:S01]  /*4300*/  @!P0 STS.64 [R3+0x8], R6 ;  /* 0x0000080603008388 */ /* 0x0003e20000000a00 */
[----:B------:R-:W-:Y:S01]  /*4310*/  BAR.SYNC.DEFER_BLOCKING 0x0 ;  /* 0x0000000000007b1d */ /* 0x000fe20000010000 */
[----:B------:R-:W-:-:S13]  /*4320*/  ISETP.NE.AND P0, PT, R5, RZ, PT ;  /* 0x000000ff0500720c */ /* 0x000fda0003f05270 */
[----:B-1----:R-:W-:Y:S05]  /*4330*/  @P0 BRA `(.L_x_17) ;  /* 0x0000001800340947 */ /* 0x002fea0003800000 */
[----:B------:R-:W0:Y:S01]  /*4340*/  S2UR UR5, SR_CgaCtaId ;  /* 0x00000000000579c3 */ /* 0x000e220000008800 */
[----:B------:R-:W-:Y:S01]  /*4350*/  UMOV UR4, 0x400 ;  /* 0x0000040000047882 */ /* 0x000fe20000000000 */
[C---:B------:R-:W-:Y:S02]  /*4360*/  ISETP.GT.AND P3, PT, R4.reuse, 0x20, PT ;  /* 0x000000200400780c */ /* 0x040fe40003f64270 */
        /* <DEDUP_REMOVED lines=10> */
[----:B------:R-:W-:Y:S01]  /*4410*/  ISETP.GT.AND P1, PT, R4, 0x60, PT ;  /* 0x000000600400780c */ /* 0x000fe20003f24270 */
[----:B------:R-:W-:Y:S02]  /*4420*/  IMAD.MOV.U32 R2, RZ, RZ, R6 ;  /* 0x000000ffff027224 */ /* 0x000fe400078e0006 */
        /* <DEDUP_REMOVED lines=29> */
.L_x_30:
[----:B------:R-:W0:Y:S01]  /*4600*/  S2R R41, SR_TID.X ;  /* 0x0000000000297919 */ /* 0x000e220000002100 */
[----:B------:R-:W0:Y:S02]  /*4610*/  LDC.64 R6, c[0x0][0x380] ;  /* 0x0000e000ff067b82 */ /* 0x000e240000000a00 */
[----:B0-----:R-:W-:-:S05]  /*4620*/  IMAD.WIDE.U32 R6, R41, 0x8, R6 ;  /* 0x0000000829067825 */ /* 0x001fca00078e0006 */
[----:B------:R-:W2:Y:S04]  /*4630*/  LDG.E.64.CONSTANT R20, desc[UR6][R6.64] ;  /* 0x0000000606147981 */ /* 0x000ea8000c1e9b00 */
[----:B------:R-:W2:Y:S04]  /*4640*/  LDG.E.64.CONSTANT R2, desc[UR6][R6.64+0x800] ;  /* 0x0008000606027981 */ /* 0x000ea8000c1e9b00 */
[----:B------:R-:W3:Y:S04]  /*4650*/  LDG.E.64.CONSTANT R8, desc[UR6][R6.64+0x1000] ;  /* 0x0010000606087981 */ /* 0x000ee8000c1e9b00 */
[----:B------:R-:W4:Y:S04]  /*4660*/  LDG.E.64.CONSTANT R10, desc[UR6][R6.64+0x1800] ;  /* 0x00180006060a7981 */ /* 0x000f28000c1e9b00 */
[----:B------:R-:W5:Y:S04]  /*4670*/  LDG.E.64.CONSTANT R12, desc[UR6][R6.64+0x2000] ;  /* 0x00200006060c7981 */ /* 0x000f68000c1e9b00 */
[----:B------:R-:W5:Y:S04]  /*4680*/  LDG.E.64.CONSTANT R14, desc[UR6][R6.64+0x2800] ;  /* 0x00280006060e7981 */ /* 0x000f68000c1e9b00 */
[----:B------:R-:W5:Y:S04]  /*4690*/  LDG.E.64.CONSTANT R16, desc[UR6][R6.64+0x3000] ;  /* 0x0030000606107981 */ /* 0x000f68000c1e9b00 */
[----:B------:R-:W5:Y:S01]  /*46a0*/  LDG.E.64.CONSTANT R18, desc[UR6][R6.64+0x3800] ;  /* 0x0038000606127981 */ /* 0x000f62000c1e9b00 */
[----:B------:R-:W-:Y:S01]  /*46b0*/  ISETP.GE.U32.AND P1, PT, R4, 0x1000, PT ;  /* 0x000010000400780c */ /* 0x000fe20003f26070 */
[----:B------:R-:W-:Y:S01]  /*46c0*/  IMAD.MOV.U32 R45, RZ, RZ, 0x800 ;  /* 0x00000800ff2d7424 */ /* 0x000fe200078e00ff */
[----:B--2---:R-:W-:-:S06]  /*46d0*/  DSETP.GEU.AND P0, PT, R20, R2, PT ;  /* 0x000000021400722a */ /* 0x004fcc0003f0e000 */
        /* <DEDUP_REMOVED lines=21> */
[----:B------:R-:W0:Y:S01]  /*4830*/  LDC R24, c[0x0][0x390] ;  /* 0x0000e400ff187b82 */ /* 0x000e220000000800 */
[----:B------:R-:W-:Y:S02]  /*4840*/  VIADD R0, R4, 0xfffff800 ;  /* 0xfffff80004007836 */ /* 0x000fe40000000000 */
[----:B------:R-:W-:-:S07]  /*4850*/  IMAD.MOV.U32 R45, RZ, RZ, 0x800 ;  /* 0x00000800ff2d7424 */ /* 0x000fce00078e00ff */
.L_x_46:
[----:B------:R-:W-:-:S05]  /*4860*/  IMAD.WIDE R4, R45, 0x8, R6 ;  /* 0x000000082d047825 */ /* 0x000fca00078e0206 */
[----:B------:R-:W2:Y:S04]  /*4870*/  LDG.E.64.CONSTANT R10, desc[UR6][R4.64] ;  /* 0x00000006040a7981 */ /* 0x000ea8000c1e9b00 */
[----:B------:R-:W3:Y:S04]  /*4880*/  LDG.E.64.CONSTANT R12, desc[UR6][R4.64+0x800] ;  /* 0x00080006040c7981 */ /* 0x000ee8000c1e9b00 */
[----:B------:R-:W4:Y:S04]  /*4890*/  LDG.E.64.CONSTANT R14, desc[UR6][R4.64+0x1000] ;  /* 0x00100006040e7981 */ /* 0x000f28000c1e9b00 */
[----:B------:R-:W5:Y:S04]  /*48a0*/  LDG.E.64.CONSTANT R16, desc[UR6][R4.64+0x1800] ;  /* 0x0018000604107981 */ /* 0x000f68000c1e9b00 */
[----:B------:R-:W5:Y:S04]  /*48b0*/  LDG.E.64.CONSTANT R18, desc[UR6][R4.64+0x2000] ;  /* 0x0020000604127981 */ /* 0x000f68000c1e9b00 */
[----:B------:R-:W5:Y:S04]  /*48c0*/  LDG.E.64.CONSTANT R20, desc[UR6][R4.64+0x2800] ;  /* 0x0028000604147981 */ /* 0x000f68000c1e9b00 */
[----:B------:R-:W5:Y:S04]  /*48d0*/  LDG.E.64.CONSTANT R22, desc[UR6][R4.64+0x3000] ;  /* 0x0030000604167981 */ /* 0x000f68000c1e9b00 */
[----:B------:R0:W5:Y:S02]  /*48e0*/  LDG.E.64.CONSTANT R8, desc[UR6][R4.64+0x3800] ;  /* 0x0038000604087981 */ /* 0x000164000c1e9b00 */
[----:B0-----:R-:W-:-:S04]  /*48f0*/  IMAD.MOV.U32 R4, RZ, RZ, R24 ;  /* 0x000000ffff047224 */ /* 0x001fc800078e0018 */
[----:B------:R-:W-:-:S05]  /*4900*/  IMAD.IADD R5, R4, 0x1, -R45 ;  /* 0x0000000104057824 */ /* 0x000fca00078e0a2d */
[----:B------:R-:W-:Y:S01]  /*4910*/  ISETP.GE.AND P1, PT, R5, 0x800, PT ;  /* 0x000008000500780c */ /* 0x000fe20003f26270 */
        /* <DEDUP_REMOVED lines=25> */
[----:B------:R-:W-:-:S05]  /*4ab0*/  VIADD R45, R45, 0x800 ;  /* 0x000008002d2d7836 */ /* 0x000fca0000000000 */
[----:B------:R-:W-:-:S13]  /*4ac0*/  ISETP.GT.AND P0, PT, R45, R0, PT ;  /* 0x000000002d00720c */ /* 0x000fda0003f04270 */
[----:B------:R-:W-:Y:S05]  /*4ad0*/  @!P0 BRA `(.L_x_46) ;  /* 0xfffffffc00608947 */ /* 0x000fea000383ffff */
.L_x_44:
[----:B------:R-:W-:-:S13]  /*4ae0*/  ISETP.GE.AND P0, PT, R45, R4, PT ;  /* 0x000000042d00720c */ /* 0x000fda0003f06270 */
[----:B------:R-:W-:Y:S05]  /*4af0*/  @P0 BRA `(.L_x_45) ;  /* 0x0000000800fc0947 */ /* 0x000fea0003800000 */
[----:B------:R-:W-:Y:S01]  /*4b00*/  IMAD.IADD R0, R4, 0x1, -R45 ;  /* 0x0000000104007824 */ /* 0x000fe200078e0a2d */
[----:B------:R-:W-:Y:S04]  /*4b10*/  BSSY.RECONVERGENT B1, `(.L_x_45) ;  /* 0x00000bd000017945 */ /* 0x000fe80003800200 */
[----:B------:R-:W-:-:S13]  /*4b20*/  ISETP.GE.AND P0, PT, R41, R0, PT ;  /* 0x000000002900720c */ /* 0x000fda0003f06270 */
[----:B------:R-:W-:Y:S05]  /*4b30*/  @P0 BRA `(.L_x_47) ;  /* 0x0000000800e80947 */ /* 0x000fea0003800000 */
[----:B------:R-:W-:Y:S01]  /*4b40*/  LOP3.LUT R5, RZ, R41, RZ, 0x33, !PT ;  /* 0x00000029ff057212 */ /* 0x000fe200078e33ff */
[----:B------:R-:W-:Y:S01]  /*4b50*/  BSSY.RECONVERGENT B2, `(.L_x_48) ;  /* 0x0000017000027945 */ /* 0x000fe20003800200 */
[----:B------:R-:W-:Y:S02]  /*4b60*/  IMAD.MOV.U32 R43, RZ, RZ, R41 ;  /* 0x000000ffff2b7224 */ /* 0x000fe400078e0029 */
[----:B------:R-:W-:-:S04]  /*4b70*/  IADD3 R4, PT, PT, -R45, R4, R5 ;  /* 0x000000042d047210 */ /* 0x000fc80007ffe105 */
[C---:B------:R-:W-:Y:S02]  /*4b80*/  LOP3.LUT R5, R4.reuse, 0x300, RZ, 0xc0, !PT ;  /* 0x0000030004057812 */ /* 0x040fe400078ec0ff */
[----:B------:R-:W-:Y:S02]  /*4b90*/  ISETP.GE.U32.AND P2, PT, R4, 0x300, PT ;  /* 0x000003000400780c */ /* 0x000fe40003f46070 */
[----:B------:R-:W-:-:S13]  /*4ba0*/  ISETP.NE.AND P0, PT, R5, 0x300, PT ;  /* 0x000003000500780c */ /* 0x000fda0003f05270 */
[----:B------:R-:W-:Y:S05]  /*4bb0*/  @!P0 BRA `(.L_x_49) ;  /* 0x0000000000408947 */ /* 0x000fea0003800000 */
[----:B------:R-:W0:Y:S01]  /*4bc0*/  LDC.64 R6, c[0x0][0x380] ;  /* 0x0000e000ff067b82 */ /* 0x000e220000000a00 */
[----:B------:R-:W-:Y:S01]  /*4bd0*/  LEA.HI R4, R4, 0x1, RZ, 0x18 ;  /* 0x0000000104047811 */ /* 0x000fe200078fc0ff */
[----:B------:R-:W-:Y:S02]  /*4be0*/  IMAD.IADD R9, R41, 0x1, R45 ;  /* 0x0000000129097824 */ /* 0x000fe400078e022d */
[----:B------:R-:W-:Y:S01]  /*4bf0*/  IMAD.MOV.U32 R43, RZ, RZ, R41 ;  /* 0x000000ffff2b7224 */ /* 0x000fe200078e0029 */
[----:B------:R-:W-:-:S05]  /*4c00*/  LOP3.LUT R4, R4, 0x3, RZ, 0xc0, !PT ;  /* 0x0000000304047812 */ /* 0x000fca00078ec0ff */
[----:B------:R-:W-:-:S07]  /*4c10*/  IMAD.MOV R8, RZ, RZ, -R4 ;  /* 0x000000ffff087224 */ /* 0x000fce00078e0a04 */
.L_x_50:
[----:B0-----:R-:W-:-:S06]  /*4c20*/  IMAD.WIDE.U32 R4, R9, 0x8, R6 ;  /* 0x0000000809047825 */ /* 0x001fcc00078e0006 */
        /* <DEDUP_REMOVED lines=9> */
.L_x_49:
[----:B------:R-:W-:Y:S05]  /*4cc0*/  BSYNC.RECONVERGENT B2 ;  /* 0x0000000000027941 */ /* 0x000fea0003800200 */
.L_x_48:
[----:B------:R-:W-:Y:S05]  /*4cd0*/  @!P2 BRA `(.L_x_47) ;  /* 0x000000080080a947 */ /* 0x000fea0003800000 */
[----:B------:R-:W0:Y:S01]  /*4ce0*/  LDCU.64 UR4, c[0x0][0x380] ;  /* 0x00007000ff0477ac */ /* 0x000e220008000a00 */
[----:B------:R-:W-:Y:S01]  /*4cf0*/  IMAD.IADD R7, R0, 0x1, -R43 ;  /* 0x0000000100077824 */ /* 0x000fe200078e0a2b */
[C---:B------:R-:W-:Y:S01]  /*4d00*/  IADD3 R5, P0, PT, R43.reuse, R45, RZ ;  /* 0x0000002d2b057210 */ /* 0x040fe20007f1e0ff */
[----:B------:R-:W-:Y:S01]  /*4d10*/  BSSY.RECONVERGENT B2, `(.L_x_51) ;  /* 0x000005a000027945 */ /* 0x000fe20003800200 */
[----:B------:R-:W-:Y:S02]  /*4d20*/  IMAD.IADD R45, R43, 0x1, R45 ;  /* 0x000000012b2d7824 */ /* 0x000fe400078e022d */
        /* <DEDUP_REMOVED lines=8> */
[----:B------:R-:W0:Y:S01]  /*4db0*/  LDC.64 R6, c[0x0][0x380] ;  /* 0x0000e000ff067b82 */ /* 0x000e220000000a00 */
[----:B------:R-:W-:Y:S01]  /*4dc0*/  PLOP3.LUT P0, PT, PT, PT, PT, 0x8, 0x80 ;  /* 0x000000000080781c */ /* 0x000fe20003f0e170 */
[----:B------:R-:W-:-:S12]  /*4dd0*/  VIADD R40, R0, 0xfffff400 ;  /* 0xfffff40000287836 */ /* 0x000fd80000000000 */
.L_x_53:
[C---:B0-----:R-:W-:Y:S01]  /*4de0*/  IMAD.WIDE.U32 R38, R45.reuse, 0x8, R6 ;  /* 0x000000082d267825 */ /* 0x041fe200078e0006 */
        /* <DEDUP_REMOVED lines=76> */
.L_x_52:
[----:B------:R-:W-:Y:S05]  /*52b0*/  BSYNC.RECONVERGENT B2 ;  /* 0x0000000000027941 */ /* 0x000fea0003800200 */
.L_x_51:
[----:B------:R-:W-:Y:S01]  /*52c0*/  IMAD.IADD R6, R0, 0x1, -R43 ;  /* 0x0000000100067824 */ /* 0x000fe200078e0a2b */
[----:B------:R-:W-:Y:S04]  /*52d0*/  BSSY.RECONVERGENT B2, `(.L_x_54) ;  /* 0x000002c000027945 */ /* 0x000fe80003800200 */
[----:B------:R-:W-:-:S13]  /*52e0*/  ISETP.GT.AND P1, PT, R6, 0x400, PT ;  /* 0x000004000600780c */ /* 0x000fda0003f24270 */
[----:B------:R-:W-:Y:S05]  /*52f0*/  @!P1 BRA `(.L_x_55) ;  /* 0x0000000000a49947 */ /* 0x000fea0003800000 */
[----:B------:R-:W0:Y:S01]  /*5300*/  LDC.64 R16, c[0x0][0x380] ;  /* 0x0000e000ff107b82 */ /* 0x000e220000000a00 */
[----:B------:R-:W2:Y:S04]  /*5310*/  LDG.E.64.CONSTANT R10, desc[UR6][R4.64+-0x800] ;  /* 0xfff80006040a7981 */ /* 0x000ea8000c1e9b00 */
[----:B------:R-:W3:Y:S01]  /*5320*/  LDG.E.64.CONSTANT R12, desc[UR6][R4.64] ;  /* 0x00000006040c7981 */ /* 0x000ee2000c1e9b00 */
[----:B------:R-:W-:-:S03]  /*5330*/  VIADD R7, R45, 0x400 ;  /* 0x000004002d077836 */ /* 0x000fc60000000000 */
[----:B------:R-:W4:Y:S04]  /*5340*/  LDG.E.64.CONSTANT R14, desc[UR6][R4.64+0x800] ;  /* 0x00080006040e7981 */ /* 0x000f28000c1e9b00 */
[----:B------:R-:W5:Y:S04]  /*5350*/  LDG.E.64.CONSTANT R18, desc[UR6][R4.64+0x1800] ;  /* 0x0018000604127981 */ /* 0x000f68000c1e9b00 */
[----:B------:R-:W5:Y:S01]  /*5360*/  LDG.E.64.CONSTANT R20, desc[UR6][R4.64+0x2000] ;  /* 0x0020000604147981 */ /* 0x000f62000c1e9b00 */
[----:B0-----:R-:W-:-:S06]  /*5370*/  IMAD.WIDE.U32 R8, R45, 0x8, R16 ;  /* 0x000000082d087825 */ /* 0x001fcc00078e0010 */
[----:B------:R-:W2:Y:S01]  /*5380*/  LDG.E.64.CONSTANT R8, desc[UR6][R8.64] ;  /* 0x0000000608087981 */ /* 0x000ea2000c1e9b00 */
[----:B------:R-:W-:-:S03]  /*5390*/  IMAD.WIDE.U32 R16, R7, 0x8, R16 ;  /* 0x0000000807107825 */ /* 0x000fc600078e0010 */
[----:B------:R0:W5:Y:S04]  /*53a0*/  LDG.E.64.CONSTANT R6, desc[UR6][R4.64+0x2800] ;  /* 0x0028000604067981 */ /* 0x000168000c1e9b00 */
[----:B------:R-:W5:Y:S01]  /*53b0*/  LDG.E.64.CONSTANT R16, desc[UR6][R16.64] ;  /* 0x0000000610107981 */ /* 0x000f62000c1e9b00 */
[----:B------:R-:W-:Y:S01]  /*53c0*/  VIADD R43, R43, 0x800 ;  /* 0x000008002b2b7836 */ /* 0x000fe20000000000 */
[----:B0-----:R-:W-:Y:S01]  /*53d0*/  IADD3 R4, P2, PT, R4, 0x4000, RZ ;  /* 0x0000400004047810 */ /* 0x001fe20007f5e0ff */
[----:B------:R-:W-:-:S04]  /*53e0*/  VIADD R45, R45, 0x800 ;  /* 0x000008002d2d7836 */ /* 0x000fc80000000000 */
[----:B------:R-:W-:Y:S01]  /*53f0*/  IMAD.X R5, RZ, RZ, R5, P2 ;  /* 0x000000ffff057224 */ /* 0x000fe200010e0605 */
        /* <DEDUP_REMOVED lines=25> */
.L_x_55:
[----:B------:R-:W-:Y:S05]  /*5590*/  BSYNC.RECONVERGENT B2 ;  /* 0x0000000000027941 */ /* 0x000fea0003800200 */
.L_x_54:
[----:B------:R-:W-:-:S13]  /*55a0*/  ISETP.LT.OR P0, PT, R43, R0, P0 ;  /* 0x000000002b00720c */ /* 0x000fda0000701670 */
[----:B------:R-:W-:Y:S05]  /*55b0*/  @!P0 BRA `(.L_x_47) ;  /* 0x0000000000488947 */ /* 0x000fea0003800000 */
[----:B------:R-:W0:Y:S01]  /*55c0*/  LDC.64 R6, c[0x0][0x380] ;  /* 0x0000e000ff067b82 */ /* 0x000e220000000a00 */
[----:B------:R-:W2:Y:S04]  /*55d0*/  LDG.E.64.CONSTANT R8, desc[UR6][R4.64+-0x800] ;  /* 0xfff8000604087981 */ /* 0x000ea8000c1e9b00 */
[----:B------:R-:W3:Y:S04]  /*55e0*/  LDG.E.64.CONSTANT R10, desc[UR6][R4.64] ;  /* 0x00000006040a7981 */ /* 0x000ee8000c1e9b00 */
[----:B------:R-:W4:Y:S01]  /*55f0*/  LDG.E.64.CONSTANT R12, desc[UR6][R4.64+0x800] ;  /* 0x00080006040c7981 */ /* 0x000f22000c1e9b00 */
[----:B0-----:R-:W-:-:S06]  /*5600*/  IMAD.WIDE.U32 R6, R45, 0x8, R6 ;  /* 0x000000082d067825 */ /* 0x001fcc00078e0006 */
[----:B------:R-:W5:Y:S02]  /*5610*/  LDG.E.64.CONSTANT R6, desc[UR6][R6.64] ;  /* 0x0000000606067981 */ /* 0x000f64000c1e9b00 */
[----:B-----5:R-:W-:-:S06]  /*5620*/  DSETP.GEU.AND P0, PT, R2, R6, PT ;  /* 0x000000060200722a */ /* 0x020fcc0003f0e000 */
        /* <DEDUP_REMOVED lines=10> */
[----:B------:R-:W-:-:S07]  /*56d0*/  FSEL R3, R13, R3, !P0 ;  /* 0x000000030d037208 */ /* 0x000fce0004000000 */
.L_x_47:
[----:B------:R-:W-:Y:S05]  /*56e0*/  BSYNC.RECONVERGENT B1 ;  /* 0x0000000000017941 */ /* 0x000fea0003800200 */
.L_x_45:
        /* <DEDUP_REMOVED lines=54> */
[----:B------:R-:W1:Y:S01]  /*5a50*/  S2UR UR5, SR_CgaCtaId ;  /* 0x00000000000579c3 */ /* 0x000e620000008800 */
[----:B------:R-:W-:Y:S02]  /*5a60*/  UMOV UR4, 0x400 ;  /* 0x0000040000047882 */ /* 0x000fe40000000000 */
[----:B-1----:R-:W-:-:S09]  /*5a70*/  ULEA UR4, UR5, UR4, 0x18 ;  /* 0x0000000405047291 */ /* 0x002fd2000f8ec0ff */
[----:B0-----:R-:W0:Y:S04]  /*5a80*/  LDS.128 R8, [UR4+0x10] ;  /* 0x00001004ff087984 */ /* 0x001e280008000c00 */
        /* <DEDUP_REMOVED lines=23> */
[----:B------:R-:W-:-:S07]  /*5c00*/  FSEL R7, R3, R5, !P1 ;  /* 0x0000000503077208 */ /* 0x000fce0004800000 */
.L_x_17:
[----:B------:R-:W-:Y:S05]  /*5c10*/  BSYNC.RECONVERGENT B0 ;  /* 0x0000000000007941 */ /* 0x000fea0003800200 */
.L_x_1:
[----:B------:R-:W-:Y:S05]  /*5c20*/  @P0 EXIT ;  /* 0x000000000000094d */ /* 0x000fea0003800000 */
[----:B------:R-:W4:Y:S01]  /*5c30*/  LDCU.64 UR8, c[0x0][0x398] ;  /* 0x00007300ff0877ac */ /* 0x000f220008000a00 */
[----:B---3--:R-:W3:Y:S01]  /*5c40*/  LDC.64 R4, c[0x0][0x388] ;  /* 0x0000e200ff047b82 */ /* 0x008ee20000000a00 */
[----:B------:R-:W0:Y:S01]  /*5c50*/  LDCU.64 UR4, c[0x0][0x398] ;  /* 0x00007300ff0477ac */ /* 0x000e220008000a00 */
[----:B----4-:R-:W-:-:S06]  /*5c60*/  DSETP.GT.AND P0, PT, R6, UR8, PT ;  /* 0x0000000806007e2a */ /* 0x010fcc000bf04000 */
[----:B012---:R-:W-:Y:S02]  /*5c70*/  FSEL R2, R6, UR4, P0 ;  /* 0x0000000406027c08 */ /* 0x007fe40008000000 */
[----:B------:R-:W-:-:S05]  /*5c80*/  FSEL R3, R7, UR5, P0 ;  /* 0x0000000507037c08 */ /* 0x000fca0008000000 */
[----:B---3--:R-:W-:Y:S01]  /*5c90*/  STG.E.64 desc[UR6][R4.64], R2 ;  /* 0x0000000204007986 */ /* 0x008fe2000c101b06 */
[----:B------:R-:W-:Y:S05]  /*5ca0*/  EXIT ;  /* 0x000000000000794d */ /* 0x000fea0003800000 */
.L_x_56:
[----:B------:R-:W-:-:S00]  /*5cb0*/  BRA `(.L_x_56) ;  /* 0xfffffffc00fc7947 */ /* 0x000fc0000383ffff */
[----:B------:R-:W-:-:S00]  /*5cc0*/  NOP ;  /* 0x0000000000007918 */ /* 0x000fc00000000000 */
        /* <DEDUP_REMOVED lines=11> */
.L_x_182:


//--------------------- .text._ZN3cub18CUB_300001_SM_10006detail6reduce18DeviceReduceKernelINS2_10policy_hubIdyN4cuda3__47maximumIvEEE10Policy1000EPdyS8_dNS5_3std3__410__identityEEEvT0_PT3_T1_NS0_13GridEvenShareISI_EET2_T4_ --------------------------
	.section	.text._ZN3cub18CUB_300001_SM_10006detail6reduce18DeviceReduceKernelINS2_10policy_hubIdyN4cuda3__47maximumIvEEE10Policy1000EPdyS8_dNS5_3std3__410__identityEEEvT0_PT3_T1_NS0_13GridEvenShareISI_EET2_T4_,"ax",@progbits
	.align	128
        .global         _ZN3cub18CUB_300001_SM_10006detail6reduce18DeviceReduceKernelINS2_10policy_hubIdyN4cuda3__47maximumIvEEE10Policy1000EPdyS8_dNS5_3std3__410__identityEEEvT0_PT3_T1_NS0_13GridEvenShareISI_EET2_T4_
        .type           _ZN3cub18CUB_300001_SM_10006detail6reduce18DeviceReduceKernelINS2_10policy_hubIdyN4cuda3__47maximumIvEEE10Policy1000EPdyS8_dNS5_3std3__410__identityEEEvT0_PT3_T1_NS0_13GridEvenShareISI_EET2_T4_,@function
        .size           _ZN3cub18CUB_300001_SM_10006detail6reduce18DeviceReduceKernelINS2_10policy_hubIdyN4cuda3__47maximumIvEEE10Policy1000EPdyS8_dNS5_3std3__410__identityEEEvT0_PT3_T1_NS0_13GridEvenShareISI_EET2_T4_,(.L_x_183 - _ZN3cub18CUB_300001_SM_10006detail6reduce18DeviceReduceKernelINS2_10policy_hubIdyN4cuda3__47maximumIvEEE10Policy1000EPdyS8_dNS5_3std3__410__identityEEEvT0_PT3_T1_NS0_13GridEvenShareISI_EET2_T4_)
        .other          _ZN3cub18CUB_300001_SM_10006detail6reduce18DeviceReduceKernelINS2_10policy_hubIdyN4cuda3__47maximumIvEEE10Policy1000EPdyS8_dNS5_3std3__410__identityEEEvT0_PT3_T1_NS0_13GridEvenShareISI_EET2_T4_,@"STO_CUDA_ENTRY STV_DEFAULT"
_ZN3cub18CUB_300001_SM_10006detail6reduce18DeviceReduceKernelINS2_10policy_hubIdyN4cuda3__47maximumIvEEE10Policy1000EPdyS8_dNS5_3std3__410__identityEEEvT0_PT3_T1_NS0_13GridEvenShareISI_EET2_T4_:
.text._ZN3cub18CUB_300001_SM_10006detail6reduce18DeviceReduceKernelINS2_10policy_hubIdyN4cuda3__47maximumIvEEE10Policy1000EPdyS8_dNS5_3std3__410__identityEEEvT0_PT3_T1_NS0_13GridEvenShareISI_EET2_T4_:
[----:B------:R-:W-:Y:S01]  /*0000*/  LDC R1, c[0x0][0x37c] ;  /* 0x0000df00ff017b82 */ /* 0x000fe20000000800 */
[----:B------:R-:W0:Y:S07]  /*0010*/  LDCU UR10, c[0x0][0x380] ;  /* 0x00007000ff0a77ac */ /* 0x000e2e0008000800 */
[----:B------:R-:W1:Y:S01]  /*0020*/  S2UR UR17, SR_CTAID.X ;  /* 0x00000000001179c3 */ /* 0x000e620000002500 */
[----:B------:R-:W-:Y:S01]  /*0030*/  BSSY.RECONVERGENT B0, `(.L_x_57) ;  /* 0x0000628000007945 */ /* 0x000fe20003800200 */
[----:B------:R-:W2:Y:S01]  /*0040*/  LDCU UR5, c[0x0][0x3c0] ;  /* 0x00007800ff0577ac */ /* 0x000ea20008000800 */
[----:B------:R-:W3:Y:S01]  /*0050*/  LDCU.64 UR14, c[0x0][0x358] ;  /* 0x00006b00ff0e77ac */ /* 0x000ee20008000a00 */
[----:B0-----:R-:W-:-:S02]  /*0060*/  ULOP3.LUT UP0, URZ, UR10, 0x1f, URZ, 0xc0, !UPT ;  /* 0x0000001f0aff7892 */ /* 0x001fc4000f80c0ff */
[----:B--2---:R-:W-:Y:S02]  /*0070*/  USHF.L.U32 UR5, UR5, 0xb, URZ ;  /* 0x0000000b05057899 */ /* 0x004fe400080006ff */
[----:B-1----:R-:W-:Y:S02]  /*0080*/  USHF.L.U32 UR4, UR17, 0xb, URZ ;  /* 0x0000000b11047899 */ /* 0x002fe400080006ff */
[----:B------:R-:W-:-:S03]  /*0090*/  USHF.R.S32.HI UR6, URZ, 0x1f, UR5 ;  /* 0x0000001fff067899 */ /* 0x000fc60008011405 */
[----:B---3--:R-:W-:Y:S09]  /*00a0*/  BRA.U UP0, `(.L_x_58) ;  /* 0x0000003100347547 */ /* 0x008ff2000b800000 */
[----:B------:R-:W0:Y:S02]  /*00b0*/  LDCU.64 UR12, c[0x0][0x3b8] ;  /* 0x00007700ff0c77ac */ /* 0x000e240008000a00 */
[----:B0-----:R-:W-:-:S04]  /*00c0*/  UIADD3 UR7, UP0, UPT, -UR4, UR12, URZ ;  /* 0x0000000c04077290 */ /* 0x001fc8000ff1e1ff */
[----:B------:R-:W-:Y:S02]  /*00d0*/  UIADD3.X UR8, UPT, UPT, UR13, -0x1, URZ, UP0, !UPT ;  /* 0xffffffff0d087890 */ /* 0x000fe400087fe4ff */
[----:B------:R-:W-:-:S04]  /*00e0*/  UISETP.GT.U32.AND UP0, UPT, UR7, 0x7ff, UPT ;  /* 0x000007ff0700788c */ /* 0x000fc8000bf04070 */
[----:B------:R-:W-:-:S09]  /*00f0*/  UISETP.GT.U32.AND.EX UP0, UPT, UR8, URZ, UPT, UP0 ;  /* 0x000000ff0800728c */ /* 0x000fd2000bf04100 */
[----:B------:R-:W-:Y:S05]  /*0100*/  BRA.U UP0, `(.L_x_59) ;  /* 0x0000001900687547 */ /* 0x000fea000b800000 */
[----:B------:R-:W0:Y:S01]  /*0110*/  S2R R0, SR_TID.X ;  /* 0x0000000000007919 */ /* 0x000e220000002100 */
[----:B------:R-:W-:Y:S01]  /*0120*/  UIADD3 UR6, UPT, UPT, -UR4, UR12, URZ ;  /* 0x0000000c04067290 */ /* 0x000fe2000fffe1ff */
[----:B------:R-:W-:Y:S01]  /*0130*/  BSSY.RECONVERGENT B1, `(.L_x_60) ;  /* 0x000000b000017945 */ /* 0x000fe20003800200 */
[----:B------:R-:W1:Y:S01]  /*0140*/  LDCU UR7, c[0x0][0x384] ;  /* 0x00007080ff0777ac */ /* 0x000e620008000800 */
[----:B------:R-:W-:-:S03]  /*0150*/  CS2R R8, SRZ ;  /* 0x0000000000087805 */ /* 0x000fc6000001ff00 */
[----:B0-----:R-:W-:Y:S01]  /*0160*/  ISETP.GE.AND P0, PT, R0, UR6, PT ;  /* 0x0000000600007c0c */ /* 0x001fe2000bf06270 */
[----:B------:R-:W-:-:S12]  /*0170*/  IMAD.MOV.U32 R25, RZ, RZ, R0 ;  /* 0x000000ffff197224 */ /* 0x000fd800078e0000 */
[----:B-1----:R-:W-:Y:S05]  /*0180*/  @P0 BRA `(.L_x_61) ;  /* 0x0000000000140947 */ /* 0x002fea0003800000 */
[----:B------:R-:W0:Y:S01]  /*0190*/  LDC.64 R8, c[0x0][0x380] ;  /* 0x0000e000ff087b82 */ /* 0x000e220000000a00 */
[----:B------:R-:W-:-:S04]  /*01a0*/  VIADD R3, R0, UR4 ;  /* 0x0000000400037c36 */ /* 0x000fc80008000000 */
[----:B0-----:R-:W-:-:S06]  /*01b0*/  IMAD.WIDE.U32 R8, R3, 0x8, R8 ;  /* 0x0000000803087825 */ /* 0x001fcc00078e0008 */
[----:B------:R-:W5:Y:S01]  /*01c0*/  LDG.E.64.CONSTANT R8, desc[UR14][R8.64] ;  /* 0x0000000e08087981 */ /* 0x000f62000c1e9b00 */
[----:B------:R-:W-:-:S07]  /*01d0*/  VIADD R25, R0, 0x100 ;  /* 0x0000010000197836 */ /* 0x000fce0000000000 */
.L_x_61:
[----:B------:R-:W-:Y:S05]  /*01e0*/  BSYNC.RECONVERGENT B1 ;  /* 0x0000000000017941 */ /* 0x000fea0003800200 */
.L_x_60:
[----:B------:R-:W-:Y:S01]  /*01f0*/  ISETP.GE.AND P0, PT, R25, UR6, PT ;  /* 0x0000000619007c0c */ /* 0x000fe2000bf06270 */
[----:B------:R-:W-:-:S12]  /*0200*/  BSSY.RECONVERGENT B1, `(.L_x_62) ;  /* 0x00000c7000017945 */ /* 0x000fd80003800200 */
[----:B------:R-:W-:Y:S05]  /*0210*/  @P0 BRA `(.L_x_63) ;  /* 0x0000000c00140947 */ /* 0x000fea0003800000 */
[----:B------:R-:W-:Y:S01]  /*0220*/  LOP3.LUT R2, RZ, R25, RZ, 0x33, !PT ;  /* 0x00000019ff027212 */ /* 0x000fe200078e33ff */
[----:B------:R-:W-:Y:S04]  /*0230*/  BSSY.RECONVERGENT B2, `(.L_x_64) ;  /* 0x000001b000027945 */ /* 0x000fe80003800200 */
[----:B------:R-:W-:-:S04]  /*0240*/  VIADD R2, R2, UR12 ;  /* 0x0000000c02027c36 */ /* 0x000fc80008000000 */
[C---:B------:R-:W-:Y:S01]  /*0250*/  VIADD R4, R2.reuse, -UR4 ;  /* 0x8000000402047c36 */ /* 0x040fe20008000000 */
[----:B------:R-:W-:-:S04]  /*0260*/  LOP3.LUT R3, R2, 0x300, RZ, 0xc0, !PT ;  /* 0x0000030002037812 */ /* 0x000fc800078ec0ff */
[----:B------:R-:W-:Y:S02]  /*0270*/  ISETP.NE.AND P1, PT, R3, 0x300, PT ;  /* 0x000003000300780c */ /* 0x000fe40003f25270 */
[----:B------:R-:W-:-:S11]  /*0280*/  ISETP.GE.U32.AND P0, PT, R4, 0x300, PT ;  /* 0x000003000400780c */ /* 0x000fd60003f06070 */
[----:B------:R-:W-:Y:S05]  /*0290*/  @!P1 BRA `(.L_x_65) ;  /* 0x0000000000509947 */ /* 0x000fea0003800000 */
[----:B------:R-:W0:Y:S01]  /*02a0*/  LDCU UR5, c[0x0][0x384] ;  /* 0x00007080ff0577ac */ /* 0x000e220008000800 */
[----:B------:R-:W-:Y:S02]  /*02b0*/  IADD3 R6, P1, PT, R25, UR4, RZ ;  /* 0x0000000419067c10 */ /* 0x000fe4000ff3e0ff */
[----:B------:R-:W-:Y:S02]  /*02c0*/  LEA.HI R2, R2, 0x1, RZ, 0x18 ;  /* 0x0000000102027811 */ /* 0x000fe400078fc0ff */
[----:B------:R-:W-:Y:S01]  /*02d0*/  LEA R5, P2, R6, UR10, 0x3 ;  /* 0x0000000a06057c11 */ /* 0x000fe2000f8418ff */
[----:B------:R-:W-:Y:S01]  /*02e0*/  IMAD.X R3, RZ, RZ, RZ, P1 ;  /* 0x000000ffff037224 */ /* 0x000fe200008e06ff */
[----:B------:R-:W-:-:S05]  /*02f0*/  LOP3.LUT R2, R2, 0x3, RZ, 0xc0, !PT ;  /* 0x0000000302027812 */ /* 0x000fca00078ec0ff */
[----:B------:R-:W-:Y:S01]  /*0300*/  IMAD.MOV R4, RZ, RZ, -R2 ;  /* 0x000000ffff047224 */ /* 0x000fe200078e0a02 */
[----:B0-----:R-:W-:-:S07]  /*0310*/  LEA.HI.X R6, R6, UR5, R3, 0x3, P2 ;  /* 0x0000000506067c11 */ /* 0x001fce00090f1c03 */
.L_x_66:
        /* <DEDUP_REMOVED lines=12> */
.L_x_65:
[----:B------:R-:W-:Y:S05]  /*03e0*/  BSYNC.RECONVERGENT B2 ;  /* 0x0000000000027941 */ /* 0x000fea0003800200 */
.L_x_64:
[----:B------:R-:W-:Y:S05]  /*03f0*/  @!P0 BRA `(.L_x_63) ;  /* 0x00000008009c8947 */ /* 0x000fea0003800000 */
[----:B------:R-:W-:Y:S01]  /*0400*/  IADD3 R2, PT, PT, -R25, UR6, RZ ;  /* 0x0000000619027c10 */ /* 0x000fe2000fffe1ff */
[----:B------:R-:W-:Y:S01]  /*0410*/  BSSY.RECONVERGENT B2, `(.L_x_67) ;  /* 0x000005d000027945 */ /* 0x000fe20003800200 */
[----:B------:R-:W-:Y:S02]  /*0420*/  PLOP3.LUT P0, PT, PT, PT, PT, 0x80, 0x8 ;  /* 0x000000000008781c */ /* 0x000fe40003f0f070 */
[----:B------:R-:W-:-:S13]  /*0430*/  ISETP.GT.AND P1, PT, R2, 0xc00, PT ;  /* 0x00000c000200780c */ /* 0x000fda0003f24270 */
[----:B------:R-:W-:Y:S05]  /*0440*/  @!P1 BRA `(.L_x_68) ;  /* 0x0000000400649947 */ /* 0x000fea0003800000 */
[----:B------:R-:W-:Y:S01]  /*0450*/  IMAD.U32 R24, RZ, RZ, UR6 ;  /* 0x00000006ff187e24 */ /* 0x000fe2000f8e00ff */
[----:B------:R-:W-:-:S03]  /*0460*/  PLOP3.LUT P0, PT, PT, PT, PT, 0x8, 0x80 ;  /* 0x000000000080781c */ /* 0x000fc60003f0e170 */
[----:B------:R-:W-:-:S10]  /*0470*/  VIADD R24, R24, 0xfffff400 ;  /* 0xfffff40018187836 */ /* 0x000fd40000000000 */
.L_x_69:
[----:B------:R-:W-:-:S04]  /*0480*/  IADD3 R2, P1, PT, R25, UR4, RZ ;  /* 0x0000000419027c10 */ /* 0x000fc8000ff3e0ff */
[----:B------:R-:W-:Y:S02]  /*0490*/  LEA.HI.X.SX32 R3, R25, RZ, 0x1, P1 ;  /* 0x000000ff19037211 */ /* 0x000fe400008f0eff */
[----:B------:R-:W-:-:S04]  /*04a0*/  LEA R14, P1, R2, UR10, 0x3 ;  /* 0x0000000a020e7c11 */ /* 0x000fc8000f8218ff */
[----:B------:R-:W-:-:S05]  /*04b0*/  LEA.HI.X R15, R2, UR7, R3, 0x3, P1 ;  /* 0x00000007020f7c11 */ /* 0x000fca00088f1c03 */
[----:B------:R-:W2:Y:S04]  /*04c0*/  LDG.E.64.CONSTANT R12, desc[UR14][R14.64] ;  /* 0x0000000e0e0c7981 */ /* 0x000ea8000c1e9b00 */
[----:B------:R-:W3:Y:S04]  /*04d0*/  LDG.E.64.CONSTANT R10, desc[UR14][R14.64+0x800] ;  /* 0x0008000e0e0a7981 */ /* 0x000ee8000c1e9b00 */
[----:B------:R-:W4:Y:S04]  /*04e0*/  LDG.E.64.CONSTANT R6, desc[UR14][R14.64+0x1000] ;  /* 0x0010000e0e067981 */ /* 0x000f28000c1e9b00 */
[----:B------:R0:W4:Y:S01]  /*04f0*/  LDG.E.64.CONSTANT R4, desc[UR14][R14.64+0x1800] ;  /* 0x0018000e0e047981 */ /* 0x000122000c1e9b00 */
[----:B------:R-:W-:-:S05]  /*0500*/  VIADD R2, R25, 0x400 ;  /* 0x0000040019027836 */ /* 0x000fca0000000000 */
[----:B------:R-:W-:-:S04]  /*0510*/  IADD3 R3, P1, PT, R2, UR4, RZ ;  /* 0x0000000402037c10 */ /* 0x000fc8000ff3e0ff */
[----:B------:R-:W-:Y:S02]  /*0520*/  LEA.HI.X.SX32 R2, R2, RZ, 0x1, P1 ;  /* 0x000000ff02027211 */ /* 0x000fe400008f0eff */
[----:B------:R-:W-:-:S04]  /*0530*/  LEA R22, P1, R3, UR10, 0x3 ;  /* 0x0000000a03167c11 */ /* 0x000fc8000f8218ff */
[----:B------:R-:W-:-:S05]  /*0540*/  LEA.HI.X R23, R3, UR7, R2, 0x3, P1 ;  /* 0x0000000703177c11 */ /* 0x000fca00088f1c02 */
[----:B------:R-:W4:Y:S04]  /*0550*/  LDG.E.64.CONSTANT R20, desc[UR14][R22.64] ;  /* 0x0000000e16147981 */ /* 0x000f28000c1e9b00 */
[----:B------:R-:W4:Y:S01]  /*0560*/  LDG.E.64.CONSTANT R18, desc[UR14][R22.64+0x800] ;  /* 0x0008000e16127981 */ /* 0x000f22000c1e9b00 */
[----:B------:R-:W-:-:S03]  /*0570*/  VIADD R26, R25, 0x800 ;  /* 0x00000800191a7836 */ /* 0x000fc60000000000 */
[----:B------:R-:W4:Y:S02]  /*0580*/  LDG.E.64.CONSTANT R2, desc[UR14][R22.64+0x1000] ;  /* 0x0010000e16027981 */ /* 0x000f24000c1e9b00 */
[C---:B------:R-:W-:Y:S02]  /*0590*/  IADD3 R27, P1, PT, R26.reuse, UR4, RZ ;  /* 0x000000041a1b7c10 */ /* 0x040fe4000ff3e0ff */
[----:B------:R1:W4:Y:S02]  /*05a0*/  LDG.E.64.CONSTANT R16, desc[UR14][R22.64+0x1800] ;  /* 0x0018000e16107981 */ /* 0x000324000c1e9b00 */
[----:B0-----:R-:W-:Y:S02]  /*05b0*/  LEA.HI.X.SX32 R14, R26, RZ, 0x1, P1 ;  /* 0x000000ff1a0e7211 */ /* 0x001fe400008f0eff */
[----:B------:R-:W-:-:S04]  /*05c0*/  LEA R26, P2, R27, UR10, 0x3 ;  /* 0x0000000a1b1a7c11 */ /* 0x000fc8000f8418ff */
[----:B------:R-:W-:-:S05]  /*05d0*/  LEA.HI.X R27, R27, UR7, R14, 0x3, P2 ;  /* 0x000000071b1b7c11 */ /* 0x000fca00090f1c0e */
[----:B------:R-:W4:Y:S01]  /*05e0*/  LDG.E.64.CONSTANT R14, desc[UR14][R26.64] ;  /* 0x0000000e1a0e7981 */ /* 0x000f22000c1e9b00 */
[----:B------:R-:W-:Y:S01]  /*05f0*/  VIADD R28, R25, 0xc00 ;  /* 0x00000c00191c7836 */ /* 0x000fe20000000000 */
[----:B--2--5:R-:W-:-:S06]  /*0600*/  DSETP.GEU.AND P1, PT, R8, R12, PT ;  /* 0x0000000c0800722a */ /* 0x024fcc0003f2e000 */
[----:B------:R-:W-:Y:S02]  /*0610*/  FSEL R8, R12, R8, !P1 ;  /* 0x000000080c087208 */ /* 0x000fe40004800000 */
[----:B------:R-:W-:Y:S02]  /*0620*/  FSEL R9, R13, R9, !P1 ;  /* 0x000000090d097208 */ /* 0x000fe40004800000 */
[----:B------:R-:W2:Y:S04]  /*0630*/  LDG.E.64.CONSTANT R12, desc[UR14][R26.64+0x800] ;  /* 0x0008000e1a0c7981 */ /* 0x000ea8000c1e9b00 */
[----:B---3--:R-:W-:-:S06]  /*0640*/  DSETP.GEU.AND P1, PT, R8, R10, PT ;  /* 0x0000000a0800722a */ /* 0x008fcc0003f2e000 */
[----:B------:R-:W-:Y:S02]  /*0650*/  FSEL R8, R10, R8, !P1 ;  /* 0x000000080a087208 */ /* 0x000fe40004800000 */
[----:B------:R-:W-:Y:S02]  /*0660*/  FSEL R9, R11, R9, !P1 ;  /* 0x000000090b097208 */ /* 0x000fe40004800000 */
[----:B------:R-:W3:Y:S04]  /*0670*/  LDG.E.64.CONSTANT R10, desc[UR14][R26.64+0x1000] ;  /* 0x0010000e1a0a7981 */ /* 0x000ee8000c1e9b00 */
[----:B----4-:R-:W-:-:S06]  /*0680*/  DSETP.GEU.AND P1, PT, R8, R6, PT ;  /* 0x000000060800722a */ /* 0x010fcc0003f2e000 */
[----:B------:R-:W-:Y:S02]  /*0690*/  FSEL R6, R6, R8, !P1 ;  /* 0x0000000806067208 */ /* 0x000fe40004800000 */
[----:B------:R-:W-:Y:S02]  /*06a0*/  FSEL R7, R7, R9, !P1 ;  /* 0x0000000907077208 */ /* 0x000fe40004800000 */
[----:B------:R-:W4:Y:S04]  /*06b0*/  LDG.E.64.CONSTANT R8, desc[UR14][R26.64+0x1800] ;  /* 0x0018000e1a087981 */ /* 0x000f28000c1e9b00 */
[----:B------:R-:W-:-:S06]  /*06c0*/  DSETP.GEU.AND P1, PT, R6, R4, PT ;  /* 0x000000040600722a */ /* 0x000fcc0003f2e000 */
[----:B-1----:R-:W-:Y:S02]  /*06d0*/  FSEL R22, R4, R6, !P1 ;  /* 0x0000000604167208 */ /* 0x002fe40004800000 */
[----:B------:R-:W-:Y:S02]  /*06e0*/  FSEL R23, R5, R7, !P1 ;  /* 0x0000000705177208 */ /* 0x000fe40004800000 */
[----:B------:R-:W-:-:S04]  /*06f0*/  IADD3 R5, P1, PT, R28, UR4, RZ ;  /* 0x000000041c057c10 */ /* 0x000fc8000ff3e0ff */
[----:B------:R-:W-:Y:S02]  /*0700*/  LEA.HI.X.SX32 R28, R28, RZ, 0x1, P1 ;  /* 0x000000ff1c1c7211 */ /* 0x000fe400008f0eff */
[----:B------:R-:W-:-:S04]  /*0710*/  LEA R4, P1, R5, UR10, 0x3 ;  /* 0x0000000a05047c11 */ /* 0x000fc8000f8218ff */
[----:B------:R-:W-:-:S05]  /*0720*/  LEA.HI.X R5, R5, UR7, R28, 0x3, P1 ;  /* 0x0000000705057c11 */ /* 0x000fca00088f1c1c */
[----:B------:R-:W4:Y:S01]  /*0730*/  LDG.E.64.CONSTANT R6, desc[UR14][R4.64] ;  /* 0x0000000e04067981 */ /* 0x000f22000c1e9b00 */
[----:B------:R-:W-:-:S03]  /*0740*/  DSETP.GEU.AND P1, PT, R22, R20, PT ;  /* 0x000000141600722a */ /* 0x000fc60003f2e000 */
[----:B------:R-:W4:Y:S03]  /*0750*/  LDG.E.64.CONSTANT R26, desc[UR14][R4.64+0x1800] ;  /* 0x0018000e041a7981 */ /* 0x000f26000c1e9b00 */
[----:B------:R-:W-:Y:S02]  /*0760*/  FSEL R22, R20, R22, !P1 ;  /* 0x0000001614167208 */ /* 0x000fe40004800000 */
[----:B------:R-:W-:Y:S02]  /*0770*/  FSEL R23, R21, R23, !P1 ;  /* 0x0000001715177208 */ /* 0x000fe40004800000 */
[----:B------:R-:W4:Y:S04]  /*0780*/  LDG.E.64.CONSTANT R20, desc[UR14][R4.64+0x800] ;  /* 0x0008000e04147981 */ /* 0x000f28000c1e9b00 */
[----:B------:R-:W-:-:S06]  /*0790*/  DSETP.GEU.AND P1, PT, R22, R18, PT ;  /* 0x000000121600722a */ /* 0x000fcc0003f2e000 */
[----:B------:R-:W-:Y:S02]  /*07a0*/  FSEL R18, R18, R22, !P1 ;  /* 0x0000001612127208 */ /* 0x000fe40004800000 */
[----:B------:R-:W-:Y:S02]  /*07b0*/  FSEL R19, R19, R23, !P1 ;  /* 0x0000001713137208 */ /* 0x000fe40004800000 */
[----:B------:R-:W4:Y:S04]  /*07c0*/  LDG.E.64.CONSTANT R22, desc[UR14][R4.64+0x1000] ;  /* 0x0010000e04167981 */ /* 0x000f28000c1e9b00 */
        /* <DEDUP_REMOVED lines=9> */
[----:B------:R-:W-:-:S05]  /*0860*/  VIADD R25, R25, 0x1000 ;  /* 0x0000100019197836 */ /* 0x000fca0000000000 */
[----:B------:R-:W-:Y:S01]  /*0870*/  ISETP.GE.AND P2, PT, R25, R24, PT ;  /* 0x000000181900720c */ /* 0x000fe20003f46270 */
        /* <DEDUP_REMOVED lines=22> */
.L_x_68:
[----:B------:R-:W-:Y:S05]  /*09e0*/  BSYNC.RECONVERGENT B2 ;  /* 0x0000000000027941 */ /* 0x000fea0003800200 */
.L_x_67:
[----:B------:R-:W-:Y:S01]  /*09f0*/  IADD3 R2, PT, PT, -R25, UR6, RZ ;  /* 0x0000000619027c10 */ /* 0x000fe2000fffe1ff */
[----:B------:R-:W-:Y:S03]  /*0a00*/  BSSY.RECONVERGENT B2, `(.L_x_70) ;  /* 0x000002f000027945 */ /* 0x000fe60003800200 */
[----:B------:R-:W-:-:S13]  /*0a10*/  ISETP.GT.AND P1, PT, R2, 0x400, PT ;  /* 0x000004000200780c */ /* 0x000fda0003f24270 */
[----:B------:R-:W-:Y:S05]  /*0a20*/  @!P1 BRA `(.L_x_71) ;  /* 0x0000000000b09947 */ /* 0x000fea0003800000 */
[----:B------:R-:W0:Y:S01]  /*0a30*/  LDCU UR5, c[0x0][0x384] ;  /* 0x00007080ff0577ac */ /* 0x000e220008000800 */
[----:B------:R-:W-:-:S04]  /*0a40*/  IADD3 R3, P0, PT, R25, UR4, RZ ;  /* 0x0000000419037c10 */ /* 0x000fc8000ff1e0ff */
[----:B------:R-:W-:Y:S02]  /*0a50*/  LEA.HI.X.SX32 R2, R25, RZ, 0x1, P0 ;  /* 0x000000ff19027211 */ /* 0x000fe400000f0eff */
[----:B------:R-:W-:-:S04]  /*0a60*/  LEA R20, P0, R3, UR10, 0x3 ;  /* 0x0000000a03147c11 */ /* 0x000fc8000f8018ff */
[----:B0-----:R-:W-:-:S05]  /*0a70*/  LEA.HI.X R21, R3, UR5, R2, 0x3, P0 ;  /* 0x0000000503157c11 */ /* 0x001fca00080f1c02 */
[----:B------:R-:W2:Y:S04]  /*0a80*/  LDG.E.64.CONSTANT R18, desc[UR14][R20.64] ;  /* 0x0000000e14127981 */ /* 0x000ea8000c1e9b00 */
[----:B------:R-:W3:Y:S04]  /*0a90*/  LDG.E.64.CONSTANT R16, desc[UR14][R20.64+0x800] ;  /* 0x0008000e14107981 */ /* 0x000ee8000c1e9b00 */
[----:B------:R-:W4:Y:S01]  /*0aa0*/  LDG.E.64.CONSTANT R2, desc[UR14][R20.64+0x1000] ;  /* 0x0010000e14027981 */ /* 0x000f22000c1e9b00 */
[----:B------:R-:W-:-:S03]  /*0ab0*/  VIADD R4, R25, 0x400 ;  /* 0x0000040019047836 */ /* 0x000fc60000000000 */
[----:B------:R-:W4:Y:S02]  /*0ac0*/  LDG.E.64.CONSTANT R12, desc[UR14][R20.64+0x1800] ;  /* 0x0018000e140c7981 */ /* 0x000f24000c1e9b00 */
[----:B------:R-:W-:-:S04]  /*0ad0*/  IADD3 R5, P0, PT, R4, UR4, RZ ;  /* 0x0000000404057c10 */ /* 0x000fc8000ff1e0ff */
[----:B------:R-:W-:Y:S02]  /*0ae0*/  LEA.HI.X.SX32 R4, R4, RZ, 0x1, P0 ;  /* 0x000000ff04047211 */ /* 0x000fe400000f0eff */
[----:B------:R-:W-:-:S04]  /*0af0*/  LEA R22, P0, R5, UR10, 0x3 ;  /* 0x0000000a05167c11 */ /* 0x000fc8000f8018ff */
[----:B------:R-:W-:-:S05]  /*0b00*/  LEA.HI.X R23, R5, UR5, R4, 0x3, P0 ;  /* 0x0000000505177c11 */ /* 0x000fca00080f1c04 */
        /* <DEDUP_REMOVED lines=30> */
.L_x_71:
[----:B------:R-:W-:Y:S05]  /*0cf0*/  BSYNC.RECONVERGENT B2 ;  /* 0x0000000000027941 */ /* 0x000fea0003800200 */
.L_x_70:
[----:B------:R-:W-:-:S13]  /*0d00*/  ISETP.LT.OR P0, PT, R25, UR6, P0 ;  /* 0x0000000619007c0c */ /* 0x000fda0008701670 */
        /* <DEDUP_REMOVED lines=22> */
.L_x_63:
[----:B------:R-:W-:Y:S05]  /*0e70*/  BSYNC.RECONVERGENT B1 ;  /* 0x0000000000017941 */ /* 0x000fea0003800200 */
.L_x_62:
[----:B------:R-:W-:-:S09]  /*0e80*/  UISETP.GE.AND UP0, UPT, UR6, 0x100, UPT ;  /* 0x000001000600788c */ /* 0x000fd2000bf06270 */
[----:B------:R-:W-:Y:S05]  /*0e90*/  BRA.U !UP0, `(.L_x_72) ;  /* 0x00000005082c7547 */ /* 0x000fea000b800000 */
        /* <DEDUP_REMOVED lines=50> */
[----:B-1----:R-:W1:Y:S04]  /*11c0*/  LDS.128 R4, [UR4+0x20] ;  /* 0x00002004ff047984 */ /* 0x002e680008000c00 */
[----:B------:R-:W2:Y:S01]  /*11d0*/  LDS.128 R8, [UR4+0x30] ;  /* 0x00003004ff087984 */ /* 0x000ea20008000c00 */
        /* <DEDUP_REMOVED lines=8> */
[----:B------:R-:W-:Y:S02]  /*1260*/  FSEL R5, R5, R3, !P1 ;  /* 0x0000000305057208 */ /* 0x000fe40004800000 */
[----:B------:R-:W0:Y:S04]  /*1270*/  LDS.64 R2, [UR4+0x40] ;  /* 0x00004004ff027984 */ /* 0x000e280008000a00 */
[----:B------:R-:W-:-:S06]  /*1280*/  DSETP.GEU.AND P1, PT, R4, R6, PT ;  /* 0x000000060400722a */ /* 0x000fcc0003f2e000 */
[----:B------:R-:W-:Y:S02]  /*1290*/  FSEL R4, R6, R4, !P1 ;  /* 0x0000000406047208 */ /* 0x000fe40004800000 */
[----:B------:R-:W-:-:S06]  /*12a0*/  FSEL R5, R7, R5, !P1 ;  /* 0x0000000507057208 */ /* 0x000fcc0004800000 */
[----:B--2---:R-:W-:-:S06]  /*12b0*/  DSETP.GEU.AND P1, PT, R4, R8, PT ;  /* 0x000000080400722a */ /* 0x004fcc0003f2e000 */
[----:B------:R-:W-:Y:S02]  /*12c0*/  FSEL R4, R8, R4, !P1 ;  /* 0x0000000408047208 */ /* 0x000fe40004800000 */
[----:B------:R-:W-:-:S06]  /*12d0*/  FSEL R5, R9, R5, !P1 ;  /* 0x0000000509057208 */ /* 0x000fcc0004800000 */
[----:B------:R-:W-:-:S06]  /*12e0*/  DSETP.GEU.AND P1, PT, R4, R10, PT ;  /* 0x0000000a0400722a */ /* 0x000fcc0003f2e000 */
[----:B------:R-:W-:Y:S02]  /*12f0*/  FSEL R4, R10, R4, !P1 ;  /* 0x000000040a047208 */ /* 0x000fe40004800000 */
[----:B------:R-:W-:-:S06]  /*1300*/  FSEL R5, R11, R5, !P1 ;  /* 0x000000050b057208 */ /* 0x000fcc0004800000 */
[----:B0-----:R-:W-:-:S06]  /*1310*/  DSETP.GEU.AND P1, PT, R4, R2, PT ;  /* 0x000000020400722a */ /* 0x001fcc0003f2e000 */
[----:B------:R-:W-:Y:S02]  /*1320*/  FSEL R2, R2, R4, !P1 ;  /* 0x0000000402027208 */ /* 0x000fe40004800000 */
[----:B------:R-:W-:Y:S01]  /*1330*/  FSEL R3, R3, R5, !P1 ;  /* 0x0000000503037208 */ /* 0x000fe20004800000 */
[----:B------:R-:W-:Y:S06]  /*1340*/  BRA `(.L_x_73) ;  /* 0x0000004c00d87947 */ /* 0x000fec0003800000 */
.L_x_72:
[----:B------:R-:W-:Y:S01]  /*1350*/  LOP3.LUT R2, R0, 0x3e0, RZ, 0xc0, !PT ;  /* 0x000003e000027812 */ /* 0x000fe200078ec0ff */
[----:B------:R-:W0:Y:S04]  /*1360*/  S2R R10, SR_LANEID ;  /* 0x00000000000a7919 */ /* 0x000e280000000000 */
[----:B------:R-:W-:Y:S01]  /*1370*/  VIADD R3, R2, 0x20 ;  /* 0x0000002002037836 */ /* 0x000fe20000000000 */
[----:B------:R-:W-:-:S04]  /*1380*/  LOP3.LUT R2, RZ, R2, RZ, 0x33, !PT ;  /* 0x00000002ff027212 */ /* 0x000fc800078e33ff */
[----:B------:R-:W-:Y:S01]  /*1390*/  ISETP.GT.AND P0, PT, R3, UR6, PT ;  /* 0x0000000603007c0c */ /* 0x000fe2000bf04270 */
[----:B------:R-:W-:-:S05]  /*13a0*/  VIADD R2, R2, UR6 ;  /* 0x0000000602027c36 */ /* 0x000fca0008000000 */
[----:B------:R-:W-:-:S05]  /*13b0*/  SEL R3, R2, 0x1f, P0 ;  /* 0x0000001f02037807 */ /* 0x000fca0000000000 */
[----:B-----5:R-:W-:Y:S04]  /*13c0*/  SHFL.DOWN PT, R4, R8, 0x1, R3 ;  /* 0x0820000008047989 */ /* 0x020fe800000e0003 */
[----:B------:R-:W1:Y:S01]  /*13d0*/  SHFL.DOWN PT, R5, R9, 0x1, R3 ;  /* 0x0820000009057989 */ /* 0x000e6200000e0003 */
[----:B0-----:R-:W-:Y:S01]  /*13e0*/  ISETP.GE.AND P0, PT, R10, R3, PT ;  /* 0x000000030a00720c */ /* 0x001fe20003f06270 */
[----:B-1----:R-:W-:-:S06]  /*13f0*/  DSETP.GEU.AND P1, PT, R8, R4, PT ;  /* 0x000000040800722a */ /* 0x002fcc0003f2e000 */
[-C--:B------:R-:W-:Y:S01]  /*1400*/  FSEL R7, R4, R8.reuse, !P1 ;  /* 0x0000000804077208 */ /* 0x080fe20004800000 */
[----:B------:R-:W-:Y:S01]  /*1410*/  VIADD R4, R10, 0x2 ;  /* 0x000000020a047836 */ /* 0x000fe20000000000 */
[-C--:B------:R-:W-:Y:S02]  /*1420*/  FSEL R5, R5, R9.reuse, !P1 ;  /* 0x0000000905057208 */ /* 0x080fe40004800000 */
[----:B------:R-:W-:Y:S02]  /*1430*/  FSEL R2, R7, R8, !P0 ;  /* 0x0000000807027208 */ /* 0x000fe40004000000 */
[----:B------:R-:W-:Y:S02]  /*1440*/  FSEL R5, R5, R9, !P0 ;  /* 0x0000000905057208 */ /* 0x000fe40004000000 */
[----:B------:R-:W-:Y:S01]  /*1450*/  ISETP.GT.AND P0, PT, R4, R3, PT ;  /* 0x000000030400720c */ /* 0x000fe20003f04270 */
[----:B------:R-:W-:Y:S01]  /*1460*/  SHFL.DOWN PT, R6, R2, 0x2, R3 ;  /* 0x0840000002067989 */ /* 0x000fe200000e0003 */
[----:B------:R-:W-:-:S03]  /*1470*/  IMAD.MOV.U32 R4, RZ, RZ, R2 ;  /* 0x000000ffff047224 */ /* 0x000fc600078e0002 */
[----:B------:R-:W0:Y:S03]  /*1480*/  SHFL.DOWN PT, R7, R5, 0x2, R3 ;  /* 0x0840000005077989 */ /* 0x000e2600000e0003 */
[----:B0-----:R-:W-:Y:S01]  /*1490*/  DSETP.GEU.AND P1, PT, R4, R6, PT ;  /* 0x000000060400722a */ /* 0x001fe20003f2e000 */
[----:B------:R-:W-:-:S05]  /*14a0*/  VIADD R4, R10, 0x4 ;  /* 0x000000040a047836 */ /* 0x000fca0000000000 */
[----:B------:R-:W-:Y:S02]  /*14b0*/  @!P0 FSEL R2, R6, R2, !P1 ;  /* 0x0000000206028208 */ /* 0x000fe40004800000 */
[----:B------:R-:W-:Y:S02]  /*14c0*/  @!P0 FSEL R5, R7, R5, !P1 ;  /* 0x0000000507058208 */ /* 0x000fe40004800000 */
        /* <DEDUP_REMOVED lines=10> */
[----:B------:R-:W-:Y:S01]  /*1570*/  IMAD.MOV.U32 R4, RZ, RZ, R2 ;  /* 0x000000ffff047224 */ /* 0x000fe200078e0002 */
[C---:B------:R-:W-:Y:S02]  /*1580*/  ISETP.NE.AND P0, PT, R10.reuse, RZ, PT ;  /* 0x000000ff0a00720c */ /* 0x040fe40003f05270 */
[----:B------:R-:W0:Y:S11]  /*1590*/  SHFL.DOWN PT, R7, R5, 0x8, R3 ;  /* 0x0900000005077989 */ /* 0x000e3600000e0003 */
[----:B------:R-:W1:Y:S01]  /*15a0*/  @!P0 S2R R9, SR_CgaCtaId ;  /* 0x0000000000098919 */ /* 0x000e620000008800 */
[----:B------:R-:W-:Y:S01]  /*15b0*/  @!P0 MOV R8, 0x400 ;  /* 0x0000040000088802 */ /* 0x000fe20000000f00 */
[----:B0-----:R-:W-:Y:S01]  /*15c0*/  DSETP.GEU.AND P2, PT, R4, R6, PT ;  /* 0x000000060400722a */ /* 0x001fe20003f4e000 */
[----:B------:R-:W-:-:S05]  /*15d0*/  VIADD R4, R10, 0x10 ;  /* 0x000000100a047836 */ /* 0x000fca0000000000 */
[----:B------:R-:W-:Y:S02]  /*15e0*/  @!P1 FSEL R2, R6, R2, !P2 ;  /* 0x0000000206029208 */ /* 0x000fe40005000000 */
[----:B------:R-:W-:Y:S02]  /*15f0*/  @!P1 FSEL R5, R7, R5, !P2 ;  /* 0x0000000507059208 */ /* 0x000fe40005000000 */
[----:B------:R-:W-:Y:S01]  /*1600*/  ISETP.GT.AND P1, PT, R4, R3, PT ;  /* 0x000000030400720c */ /* 0x000fe20003f24270 */
[----:B------:R-:W-:Y:S01]  /*1610*/  SHFL.DOWN PT, R6, R2, 0x10, R3 ;  /* 0x0a00000002067989 */ /* 0x000fe200000e0003 */
[----:B------:R-:W-:-:S03]  /*1620*/  @!P0 SHF.R.U32.HI R4, RZ, 0x2, R0 ;  /* 0x00000002ff048819 */ /* 0x000fc60000011600 */
[----:B------:R0:W2:Y:S01]  /*1630*/  SHFL.DOWN PT, R7, R5, 0x10, R3 ;  /* 0x0a00000005077989 */ /* 0x0000a200000e0003 */
[----:B------:R-:W-:Y:S02]  /*1640*/  @!P0 LOP3.LUT R4, R4, 0xf8, RZ, 0xc0, !PT ;  /* 0x000000f804048812 */ /* 0x000fe400078ec0ff */
[----:B-1----:R-:W-:-:S05]  /*1650*/  @!P0 LEA R9, R9, R8, 0x18 ;  /* 0x0000000809098211 */ /* 0x002fca00078ec0ff */
[----:B------:R-:W-:Y:S02]  /*1660*/  @!P0 IMAD.IADD R9, R4, 0x1, R9 ;  /* 0x0000000104098824 */ /* 0x000fe400078e0209 */
[----:B0-----:R-:W-:-:S06]  /*1670*/  IMAD.MOV.U32 R3, RZ, RZ, R5 ;  /* 0x000000ffff037224 */ /* 0x001fcc00078e0005 */
[----:B--2---:R-:W-:-:S06]  /*1680*/  DSETP.GEU.AND P2, PT, R2, R6, PT ;  /* 0x000000060200722a */ /* 0x004fcc0003f4e000 */
[----:B------:R-:W-:Y:S02]  /*1690*/  @!P1 FSEL R5, R7, R5, !P2 ;  /* 0x0000000507059208 */ /* 0x000fe40005000000 */
[----:B------:R-:W-:-:S03]  /*16a0*/  @!P1 FSEL R2, R6, R2, !P2 ;  /* 0x0000000206029208 */ /* 0x000fc60005000000 */
[----:B------:R-:W-:-:S05]  /*16b0*/  IMAD.MOV.U32 R3, RZ, RZ, R5 ;  /* 0x000000ffff037224 */ /* 0x000fca00078e0005 */
[----:B------:R1:W-:Y:S01]  /*16c0*/  @!P0 STS.64 [R9+0x8], R2 ;  /* 0x0000080209008388 */ /* 0x0003e20000000a00 */
[----:B------:R-:W-:Y:S01]  /*16d0*/  BAR.SYNC.DEFER_BLOCKING 0x0 ;  /* 0x0000000000007b1d */ /* 0x000fe20000010000 */
[----:B------:R-:W-:-:S13]  /*16e0*/  ISETP.NE.AND P0, PT, R0, RZ, PT ;  /* 0x000000ff0000720c */ /* 0x000fda0003f05270 */
[----:B-1----:R-:W-:Y:S05]  /*16f0*/  @P0 BRA `(.L_x_73) ;  /* 0x0000004800ec0947 */ /* 0x002fea0003800000 */
[----:B------:R-:W0:Y:S01]  /*1700*/  S2UR UR5, SR_CgaCtaId ;  /* 0x00000000000579c3 */ /* 0x000e220000008800 */
[----:B------:R-:W-:Y:S01]  /*1710*/  UMOV UR4, 0x400 ;  /* 0x0000040000047882 */ /* 0x000fe20000000000 */
[----:B------:R-:W-:Y:S02]  /*1720*/  UISETP.GT.AND UP0, UPT, UR6, 0x20, UPT ;  /* 0x000000200600788c */ /* 0x000fe4000bf04270 */
[----:B------:R-:W-:-:S04]  /*1730*/  UISETP.GT.AND UP1, UPT, UR6, 0x40, UPT ;  /* 0x000000400600788c */ /* 0x000fc8000bf24270 */
[----:B------:R-:W-:Y:S01]  /*1740*/  PLOP3.LUT P3, PT, PT, PT, UP0, 0x80, 0x8 ;  /* 0x000000000008781c */ /* 0x000fe20003f6f008 */
[----:B------:R-:W-:Y:S01]  /*1750*/  UISETP.GT.AND UP0, UPT, UR6, 0x60, UPT ;  /* 0x000000600600788c */ /* 0x000fe2000bf04270 */
[----:B------:R-:W-:Y:S01]  /*1760*/  PLOP3.LUT P2, PT, PT, PT, UP1, 0x80, 0x8 ;  /* 0x000000000008781c */ /* 0x000fe20003f4f018 */
[----:B0-----:R-:W-:-:S09]  /*1770*/  ULEA UR4, UR5, UR4, 0x18 ;  /* 0x0000000405047291 */ /* 0x001fd2000f8ec0ff */
[----:B------:R-:W0:Y:S04]  /*1780*/  LDS.128 R12, [UR4+0x10] ;  /* 0x00001004ff0c7984 */ /* 0x000e280008000c00 */
[----:B------:R-:W1:Y:S01]  /*1790*/  LDS.128 R4, [UR4+0x20] ;  /* 0x00002004ff047984 */ /* 0x000e620008000c00 */
[----:B0-----:R-:W-:-:S06]  /*17a0*/  DSETP.GEU.AND P1, PT, R2, R12, PT ;  /* 0x0000000c0200722a */ /* 0x001fcc0003f2e000 */
[-C--:B------:R-:W-:Y:S02]  /*17b0*/  FSEL R9, R12, R2.reuse, !P1 ;  /* 0x000000020c097208 */ /* 0x080fe40004800000 */
[-C--:B------:R-:W-:Y:S02]  /*17c0*/  FSEL R11, R13, R3.reuse, !P1 ;  /* 0x000000030d0b7208 */ /* 0x080fe40004800000 */
[----:B------:R-:W-:Y:S02]  /*17d0*/  FSEL R13, R9, R2, P3 ;  /* 0x00000002090d7208 */ /* 0x000fe40001800000 */
[----:B------:R-:W-:Y:S02]  /*17e0*/  FSEL R0, R11, R3, P3 ;  /* 0x000000030b007208 */ /* 0x000fe40001800000 */
[----:B------:R-:W-:Y:S01]  /*17f0*/  PLOP3.LUT P1, PT, PT, PT, UP0, 0x80, 0x8 ;  /* 0x000000000008781c */ /* 0x000fe20003f2f008 */
[----:B------:R-:W-:Y:S01]  /*1800*/  IMAD.MOV.U32 R2, RZ, RZ, R13 ;  /* 0x000000ffff027224 */ /* 0x000fe200078e000d */
[----:B------:R-:W0:Y:S01]  /*1810*/  LDS.128 R8, [UR4+0x30] ;  /* 0x00003004ff087984 */ /* 0x000e220008000c00 */
[----:B------:R-:W-:Y:S01]  /*1820*/  IMAD.MOV.U32 R3, RZ, RZ, R0 ;  /* 0x000000ffff037224 */ /* 0x000fe200078e0000 */
[----:B------:R-:W-:-:S05]  /*1830*/  UISETP.GT.AND UP0, UPT, UR6, 0x80, UPT ;  /* 0x000000800600788c */ /* 0x000fca000bf04270 */
[----:B------:R-:W-:-:S06]  /*1840*/  DSETP.GEU.AND P3, PT, R2, R14, PT ;  /* 0x0000000e0200722a */ /* 0x000fcc0003f6e000 */
[----:B------:R-:W-:Y:S02]  /*1850*/  @P2 FSEL R13, R14, R13, !P3 ;  /* 0x0000000d0e0d2208 */ /* 0x000fe40005800000 */
[----:B------:R-:W-:Y:S02]  /*1860*/  @P2 FSEL R0, R15, R0, !P3 ;  /* 0x000000000f002208 */ /* 0x000fe40005800000 */
[----:B------:R-:W-:Y:S01]  /*1870*/  PLOP3.LUT P2, PT, PT, PT, UP0, 0x80, 0x8 ;  /* 0x000000000008781c */ /* 0x000fe20003f4f008 */
[----:B------:R-:W-:Y:S01]  /*1880*/  IMAD.MOV.U32 R2, RZ, RZ, R13 ;  /* 0x000000ffff027224 */ /* 0x000fe200078e000d */
[----:B------:R-:W-:Y:S01]  /*1890*/  UISETP.GT.AND UP0, UPT, UR6, 0xa0, UPT ;  /* 0x000000a00600788c */ /* 0x000fe2000bf04270 */
[----:B------:R-:W-:-:S06]  /*18a0*/  IMAD.MOV.U32 R3, RZ, RZ, R0 ;  /* 0x000000ffff037224 */ /* 0x000fcc00078e0000 */
[----:B-1----:R-:W-:Y:S01]  /*18b0*/  DSETP.GEU.AND P3, PT, R2, R4, PT ;  /* 0x000000040200722a */ /* 0x002fe20003f6e000 */
[----:B------:R-:W1:Y:S05]  /*18c0*/  LDS.64 R2, [UR4+0x40] ;  /* 0x00004004ff027984 */ /* 0x000e6a0008000a00 */
[----:B------:R-:W-:Y:S02]  /*18d0*/  @P1 FSEL R13, R4, R13, !P3 ;  /* 0x0000000d040d1208 */ /* 0x000fe40005800000 */
[----:B------:R-:W-:Y:S02]  /*18e0*/  @P1 FSEL R0, R5, R0, !P3 ;  /* 0x0000000005001208 */ /* 0x000fe40005800000 */
[----:B------:R-:W-:Y:S01]  /*18f0*/  PLOP3.LUT P1, PT, PT, PT, UP0, 0x80, 0x8 ;  /* 0x000000000008781c */ /* 0x000fe20003f2f008 */
[----:B------:R-:W-:Y:S01]  /*1900*/  IMAD.MOV.U32 R4, RZ, RZ, R13 ;  /* 0x000000ffff047224 */ /* 0x000fe200078e000d */
[----:B------:R-:W-:Y:S01]  /*1910*/  UISETP.GT.AND UP0, UPT, UR6, 0xc0, UPT ;  /* 0x000000c00600788c */ /* 0x000fe2000bf04270 */
[----:B------:R-:W-:-:S06]  /*1920*/  IMAD.MOV.U32 R5, RZ, RZ, R0 ;  /* 0x000000ffff057224 */ /* 0x000fcc00078e0000 */
[----:B------:R-:W-:-:S06]  /*1930*/  DSETP.GEU.AND P3, PT, R4, R6, PT ;  /* 0x000000060400722a */ /* 0x000fcc0003f6e000 */
[----:B------:R-:W-:Y:S02]  /*1940*/  @P2 FSEL R13, R6, R13, !P3 ;  /* 0x0000000d060d2208 */ /* 0x000fe40005800000 */
[----:B------:R-:W-:Y:S02]  /*1950*/  @P2 FSEL R0, R7, R0, !P3 ;  /* 0x0000000007002208 */ /* 0x000fe40005800000 */
[----:B------:R-:W-:Y:S01]  /*1960*/  PLOP3.LUT P2, PT, PT, PT, UP0, 0x80, 0x8 ;  /* 0x000000000008781c */ /* 0x000fe20003f4f008 */
[----:B------:R-:W-:Y:S01]  /*1970*/  IMAD.MOV.U32 R4, RZ, RZ, R13 ;  /* 0x000000ffff047224 */ /* 0x000fe200078e000d */
[----:B------:R-:W-:Y:S01]  /*1980*/  UISETP.GT.AND UP0, UPT, UR6, 0xe0, UPT ;  /* 0x000000e00600788c */ /* 0x000fe2000bf04270 */
[----:B------:R-:W-:-:S06]  /*1990*/  IMAD.MOV.U32 R5, RZ, RZ, R0 ;  /* 0x000000ffff057224 */ /* 0x000fcc00078e0000 */
[----:B0-----:R-:W-:-:S06]  /*19a0*/  DSETP.GEU.AND P3, PT, R4, R8, PT ;  /* 0x000000080400722a */ /* 0x001fcc0003f6e000 */
[----:B------:R-:W-:Y:S02]  /*19b0*/  @P1 FSEL R13, R8, R13, !P3 ;  /* 0x0000000d080d1208 */ /* 0x000fe40005800000 */
[----:B------:R-:W-:Y:S02]  /*19c0*/  @P1 FSEL R0, R9, R0, !P3 ;  /* 0x0000000009001208 */ /* 0x000fe40005800000 */
[----:B------:R-:W-:Y:S01]  /*19d0*/  PLOP3.LUT P1, PT, PT, PT, UP0, 0x80, 0x8 ;  /* 0x000000000008781c */ /* 0x000fe20003f2f008 */
[----:B------:R-:W-:Y:S02]  /*19e0*/  IMAD.MOV.U32 R4, RZ, RZ, R13 ;  /* 0x000000ffff047224 */ /* 0x000fe400078e000d */
[----:B------:R-:W-:-:S06]  /*19f0*/  IMAD.MOV.U32 R5, RZ, RZ, R0 ;  /* 0x000000ffff057224 */ /* 0x000fcc00078e0000 */
[----:B------:R-:W-:-:S06]  /*1a00*/  DSETP.GEU.AND P3, PT, R4, R10, PT ;  /* 0x0000000a0400722a */ /* 0x000fcc0003f6e000 */
[----:B------:R-:W-:Y:S02]  /*1a10*/  @P2 FSEL R13, R10, R13, !P3 ;  /* 0x0000000d0a0d2208 */ /* 0x000fe40005800000 */
[----:B------:R-:W-:-:S03]  /*1a20*/  @P2 FSEL R0, R11, R0, !P3 ;  /* 0x000000000b002208 */ /* 0x000fc60005800000 */
[----:B------:R-:W-:Y:S02]  /*1a30*/  IMAD.MOV.U32 R4, RZ, RZ, R13 ;  /* 0x000000ffff047224 */ /* 0x000fe400078e000d */
[----:B------:R-:W-:-:S06]  /*1a40*/  IMAD.MOV.U32 R5, RZ, RZ, R0 ;  /* 0x000000ffff057224 */ /* 0x000fcc00078e0000 */
[----:B-1----:R-:W-:-:S06]  /*1a50*/  DSETP.GEU.AND P2, PT, R4, R2, PT ;  /* 0x000000020400722a */ /* 0x002fcc0003f4e000 */
[----:B------:R-:W-:Y:S02]  /*1a60*/  @P1 FSEL R13, R2, R13, !P2 ;  /* 0x0000000d020d1208 */ /* 0x000fe40005000000 */
[----:B------:R-:W-:-:S03]  /*1a70*/  @P1 FSEL R0, R3, R0, !P2 ;  /* 0x0000000003001208 */ /* 0x000fc60005000000 */
[----:B------:R-:W-:Y:S02]  /*1a80*/  IMAD.MOV.U32 R2, RZ, RZ, R13 ;  /* 0x000000ffff027224 */ /* 0x000fe400078e000d */
[----:B------:R-:W-:Y:S01]  /*1a90*/  IMAD.MOV.U32 R3, RZ, RZ, R0 ;  /* 0x000000ffff037224 */ /* 0x000fe200078e0000 */
[----:B------:R-:W-:Y:S06]  /*1aa0*/  BRA `(.L_x_73) ;  /* 0x0000004800007947 */ /* 0x000fec0003800000 */
.L_x_59:
[----:B------:R-:W0:Y:S01]  /*1ab0*/  S2R R0, SR_TID.X ;  /* 0x0000000000007919 */ /* 0x000e220000002100 */
[----:B------:R-:W1:Y:S01]  /*1ac0*/  LDC.64 R2, c[0x0][0x380] ;  /* 0x0000e000ff027b82 */ /* 0x000e620000000a00 */
[----:B0-----:R-:W-:-:S04]  /*1ad0*/  IMAD.SHL.U32 R4, R0, 0x4, RZ ;  /* 0x0000000400047824 */ /* 0x001fc800078e00ff */
[----:B------:R-:W-:-:S04]  /*1ae0*/  VIADD R5, R4, UR4 ;  /* 0x0000000404057c36 */ /* 0x000fc80008000000 */
[----:B-1----:R-:W-:-:S05]  /*1af0*/  IMAD.WIDE.U32 R2, R5, 0x8, R2 ;  /* 0x0000000805027825 */ /* 0x002fca00078e0002 */
[----:B------:R-:W2:Y:S04]  /*1b00*/  LDG.E.128.CONSTANT R16, desc[UR14][R2.64] ;  /* 0x0000000e02107981 */ /* 0x000ea8000c1e9d00 */
[----:B------:R-:W3:Y:S04]  /*1b10*/  LDG.E.128.CONSTANT R8, desc[UR14][R2.64+0x10] ;  /* 0x0000100e02087981 */ /* 0x000ee8000c1e9d00 */
[----:B------:R-:W4:Y:S04]  /*1b20*/  LDG.E.128.CONSTANT R4, desc[UR14][R2.64+0x2000] ;  /* 0x0020000e02047981 */ /* 0x000f28000c1e9d00 */
[----:B------:R0:W5:Y:S01]  /*1b30*/  LDG.E.128.CONSTANT R12, desc[UR14][R2.64+0x2010] ;  /* 0x0020100e020c7981 */ /* 0x000162000c1e9d00 */
[----:B------:R-:W-:-:S04]  /*1b40*/  UISETP.GE.U32.AND UP0, UPT, UR7, UR5, UPT ;  /* 0x000000050700728c */ /* 0x000fc8000bf06070 */
[----:B------:R-:W-:Y:S01]  /*1b50*/  UISETP.GE.U32.AND.EX UP0, UPT, UR8, UR6, UPT, UP0 ;  /* 0x000000060800728c */ /* 0x000fe2000bf06100 */
        /* <DEDUP_REMOVED lines=21> */
[----:B------:R-:W-:Y:S06]  /*1cb0*/  BRA.U !UP0, `(.L_x_74) ;  /* 0x0000000d08e87547 */ /* 0x000fec000b800000 */
[----:B------:R-:W-:Y:S02]  /*1cc0*/  UIADD3 UR7, UP0, UPT, UR5, UR4, URZ ;  /* 0x0000000405077290 */ /* 0x000fe4000ff1e0ff */
[----:B------:R-:W-:Y:S01]  /*1cd0*/  UIADD3 UR11, UP1, UPT, UR12, -0x800, URZ ;  /* 0xfffff8000c0b7890 */ /* 0x000fe2000ff3e0ff */
[----:B------:R-:W0:Y:S03]  /*1ce0*/  LDCU UR9, c[0x0][0x384] ;  /* 0x00007080ff0977ac */ /* 0x000e260008000800 */
[----:B------:R-:W-:Y:S01]  /*1cf0*/  IADD3 R0, P0, PT, R0, UR7, RZ ;  /* 0x0000000700007c10 */ /* 0x000fe2000ff1e0ff */
[----:B------:R-:W-:Y:S02]  /*1d00*/  UIADD3.X UR8, UPT, UPT, URZ, UR6, URZ, UP0, !UPT ;  /* 0x00000006ff087290 */ /* 0x000fe400087fe4ff */
[----:B------:R-:W-:Y:S02]  /*1d10*/  UIADD3.X UR16, UPT, UPT, UR13, -0x1, URZ, UP1, !UPT ;  /* 0xffffffff0d107890 */ /* 0x000fe40008ffe4ff */
[----:B------:R-:W-:-:S02]  /*1d20*/  UISETP.GT.U32.AND UP0, UPT, UR7, UR11, UPT ;  /* 0x0000000b0700728c */ /* 0x000fc4000bf04070 */
[----:B------:R-:W-:Y:S01]  /*1d30*/  IMAD.X R3, RZ, RZ, UR8, P0 ;  /* 0x00000008ff037e24 */ /* 0x000fe200080e06ff */
[C---:B------:R-:W-:Y:S01]  /*1d40*/  LEA R2, P0, R0.reuse, UR10, 0x3 ;  /* 0x0000000a00027c11 */ /* 0x040fe2000f8018ff */
[----:B------:R-:W-:Y:S02]  /*1d50*/  UISETP.GT.U32.AND.EX UP0, UPT, UR8, UR16, UPT, UP0 ;  /* 0x000000100800728c */ /* 0x000fe4000bf04100 */
[----:B------:R-:W-:Y:S01]  /*1d60*/  IMAD.U32 R24, RZ, RZ, UR8 ;  /* 0x00000008ff187e24 */ /* 0x000fe2000f8e00ff */
[----:B------:R-:W-:Y:S01]  /*1d70*/  UMOV UR6, UR7 ;  /* 0x0000000700067c82 */ /* 0x000fe20008000000 */
[----:B------:R-:W-:Y:S01]  /*1d80*/  UMOV UR4, URZ ;  /* 0x000000ff00047c82 */ /* 0x000fe20008000000 */
[----:B0-----:R-:W-:Y:S01]  /*1d90*/  LEA.HI.X R3, R0, UR9, R3, 0x3, P0 ;  /* 0x0000000900037c11 */ /* 0x001fe200080f1c03 */
[----:B------:R-:W-:Y:S01]  /*1da0*/  IMAD.U32 R0, RZ, RZ, UR7 ;  /* 0x00000007ff007e24 */ /* 0x000fe2000f8e00ff */
[----:B------:R-:W-:Y:S02]  /*1db0*/  UMOV UR7, UR8 ;  /* 0x0000000800077c82 */ /* 0x000fe40008000000 */
[----:B------:R-:W-:Y:S05]  /*1dc0*/  BRA.U UP0, `(.L_x_75) ;  /* 0x0000000100e07547 */ /* 0x000fea000b800000 */
[----:B------:R-:W0:Y:S01]  /*1dd0*/  LDCU.64 UR8, c[0x0][0x380] ;  /* 0x00007000ff0877ac */ /* 0x000e220008000a00 */
[----:B------:R-:W1:Y:S01]  /*1de0*/  LDCU.64 UR12, c[0x0][0x3b8] ;  /* 0x00007700ff0c77ac */ /* 0x000e620008000a00 */
[----:B------:R-:W-:Y:S01]  /*1df0*/  NOP ;  /* 0x0000000000007918 */ /* 0x000fe20000000000 */
.L_x_76:
[----:B------:R-:W2:Y:S01]  /*1e00*/  S2R R4, SR_TID.X ;  /* 0x0000000000047919 */ /* 0x000ea20000002100 */
[----:B0-----:R-:W-:Y:S01]  /*1e10*/  UMOV UR10, UR8 ;  /* 0x00000008000a7c82 */ /* 0x001fe20008000000 */
[----:B--2---:R-:W-:-:S05]  /*1e20*/  IMAD.SHL.U32 R5, R4, 0x4, RZ ;  /* 0x0000000404057824 */ /* 0x004fca00078e00ff */
[----:B------:R-:W-:-:S05]  /*1e30*/  IADD3 R4, P0, PT, R5, R0, RZ ;  /* 0x0000000005047210 */ /* 0x000fca0007f1e0ff */
[----:B------:R-:W-:Y:S01]  /*1e40*/  IMAD.X R5, RZ, RZ, R24, P0 ;  /* 0x000000ffff057224 */ /* 0x000fe200000e0618 */
[----:B------:R-:W-:-:S04]  /*1e50*/  LEA R18, P0, R4, UR10, 0x3 ;  /* 0x0000000a04127c11 */ /* 0x000fc8000f8018ff */
[----:B------:R-:W-:-:S05]  /*1e60*/  LEA.HI.X R19, R4, UR9, R5, 0x3, P0 ;  /* 0x0000000904137c11 */ /* 0x000fca00080f1c05 */
[----:B------:R-:W2:Y:S04]  /*1e70*/  LDG.E.128.CONSTANT R4, desc[UR14][R18.64] ;  /* 0x0000000e12047981 */ /* 0x000ea8000c1e9d00 */
[----:B------:R-:W3:Y:S04]  /*1e80*/  LDG.E.128.CONSTANT R8, desc[UR14][R18.64+0x10] ;  /* 0x0000100e12087981 */ /* 0x000ee8000c1e9d00 */
[----:B------:R-:W4:Y:S04]  /*1e90*/  LDG.E.128.CONSTANT R12, desc[UR14][R18.64+0x2000] ;  /* 0x0020000e120c7981 */ /* 0x000f28000c1e9d00 */
[----:B------:R-:W5:Y:S01]  /*1ea0*/  LDG.E.128.CONSTANT R20, desc[UR14][R18.64+0x2010] ;  /* 0x0020100e12147981 */ /* 0x000f62000c1e9d00 */
[----:B------:R-:W-:-:S02]  /*1eb0*/  USHF.R.S32.HI UR18, URZ, 0x1f, UR5 ;  /* 0x0000001fff127899 */ /* 0x000fc40008011405 */
[----:B------:R-:W-:Y:S02]  /*1ec0*/  UIADD3 UR6, UP0, UPT, UR5, UR6, URZ ;  /* 0x0000000605067290 */ /* 0x000fe4000ff1e0ff */
[----:B------:R-:W-:Y:S02]  /*1ed0*/  USHF.L.U64.HI UR19, UR5, 0x3, UR18 ;  /* 0x0000000305137899 */ /* 0x000fe40008010212 */
[----:B------:R-:W-:Y:S01]  /*1ee0*/  UIADD3.X UR7, UPT, UPT, UR18, UR7, URZ, UP0, !UPT ;  /* 0x0000000712077290 */ /* 0x000fe200087fe4ff */
[----:B--2---:R-:W-:-:S06]  /*1ef0*/  DSETP.GEU.AND P0, PT, R16, R4, PT ;  /* 0x000000041000722a */ /* 0x004fcc0003f0e000 */
[----:B------:R-:W-:Y:S02]  /*1f00*/  FSEL R4, R4, R16, !P0 ;  /* 0x0000001004047208 */ /* 0x000fe40004000000 */
[----:B------:R-:W-:-:S06]  /*1f10*/  FSEL R5, R5, R17, !P0 ;  /* 0x0000001105057208 */ /* 0x000fcc0004000000 */
[----:B------:R-:W-:-:S06]  /*1f20*/  DSETP.GEU.AND P0, PT, R4, R6, PT ;  /* 0x000000060400722a */ /* 0x000fcc0003f0e000 */
[----:B------:R-:W-:Y:S02]  /*1f30*/  FSEL R4, R6, R4, !P0 ;  /* 0x0000000406047208 */ /* 0x000fe40004000000 */
[----:B------:R-:W-:Y:S01]  /*1f40*/  FSEL R5, R7, R5, !P0 ;  /* 0x0000000507057208 */ /* 0x000fe20004000000 */
[----:B------:R-:W-:Y:S01]  /*1f50*/  IMAD.U32 R7, RZ, RZ, UR5 ;  /* 0x00000005ff077e24 */ /* 0x000fe2000f8e00ff */
[----:B-1----:R-:W-:-:S04]  /*1f60*/  IADD3 R6, P2, PT, -R0, UR12, RZ ;  /* 0x0000000c00067c10 */ /* 0x002fc8000ff5e1ff */
        /* <DEDUP_REMOVED lines=13> */
[----:B------:R-:W-:Y:S02]  /*2040*/  FSEL R4, R20, R4, !P0 ;  /* 0x0000000414047208 */ /* 0x000fe40004000000 */
[----:B------:R-:W-:Y:S02]  /*2050*/  FSEL R5, R21, R5, !P0 ;  /* 0x0000000515057208 */ /* 0x000fe40004000000 */
[----:B------:R-:W-:Y:S02]  /*2060*/  ISETP.GE.U32.AND P0, PT, R6, UR5, PT ;  /* 0x0000000506007c0c */ /* 0x000fe4000bf06070 */
[----:B------:R-:W-:Y:S02]  /*2070*/  IADD3.X R6, PT, PT, ~R24, UR13, RZ, P2, !PT ;  /* 0x0000000d18067c10 */ /* 0x000fe400097fe5ff */
[----:B------:R-:W-:Y:S01]  /*2080*/  LEA R2, P2, R7, R2, 0x3 ;  /* 0x0000000207027211 */ /* 0x000fe200078418ff */
[----:B------:R-:W-:Y:S01]  /*2090*/  DSETP.GEU.AND P1, PT, R4, R22, PT ;  /* 0x000000160400722a */ /* 0x000fe20003f2e000 */
[----:B------:R-:W-:-:S02]  /*20a0*/  ISETP.GE.U32.AND.EX P0, PT, R6, UR18, PT, P0 ;  /* 0x0000001206007c0c */ /* 0x000fc4000bf06100 */
[----:B------:R-:W-:-:S03]  /*20b0*/  IADD3.X R3, PT, PT, R3, UR19, RZ, P2, !PT ;  /* 0x0000001303037c10 */ /* 0x000fc600097fe4ff */
[----:B------:R-:W-:Y:S02]  /*20c0*/  FSEL R16, R22, R4, !P1 ;  /* 0x0000000416107208 */ /* 0x000fe40004800000 */
[----:B------:R-:W-:-:S06]  /*20d0*/  FSEL R17, R23, R5, !P1 ;  /* 0x0000000517117208 */ /* 0x000fcc0004800000 */
[----:B------:R-:W-:Y:S05]  /*20e0*/  @!P0 BRA `(.L_x_74) ;  /* 0x0000000800dc8947 */ /* 0x000fea0003800000 */
[----:B------:R-:W-:Y:S01]  /*20f0*/  IADD3 R0, P0, PT, R0, UR5, RZ ;  /* 0x0000000500007c10 */ /* 0x000fe2000ff1e0ff */
[----:B------:R-:W-:-:S03]  /*2100*/  UIADD3 UR4, UPT, UPT, UR4, 0x1, URZ ;  /* 0x0000000104047890 */ /* 0x000fc6000fffe0ff */
[----:B------:R-:W-:Y:S02]  /*2110*/  IADD3.X R24, PT, PT, R24, UR18, RZ, P0, !PT ;  /* 0x0000001218187c10 */ /* 0x000fe400087fe4ff */
[----:B------:R-:W-:-:S04]  /*2120*/  ISETP.GT.U32.AND P0, PT, R0, UR11, PT ;  /* 0x0000000b00007c0c */ /* 0x000fc8000bf04070 */
[----:B------:R-:W-:-:S13]  /*2130*/  ISETP.GT.U32.AND.EX P0, PT, R24, UR16, PT, P0 ;  /* 0x0000001018007c0c */ /* 0x000fda000bf04100 */
[----:B------:R-:W-:Y:S05]  /*2140*/  @!P0 BRA `(.L_x_76) ;  /* 0xfffffffc002c8947 */ /* 0x000fea000383ffff */
.L_x_75:
[----:B------:R-:W-:-:S04]  /*2150*/  ISETP.GE.U32.AND P0, PT, R0, UR12, PT ;  /* 0x0000000c00007c0c */ /* 0x000fc8000bf06070 */
[----:B------:R-:W-:-:S13]  /*2160*/  ISETP.GE.U32.AND.EX P0, PT, R24, UR13, PT, P0 ;  /* 0x0000000d18007c0c */ /* 0x000fda000bf06100 */
[----:B------:R-:W-:Y:S05]  /*2170*/  @P0 BRA `(.L_x_74) ;  /* 0x0000000800b80947 */ /* 0x000fea0003800000 */
[----:B------:R-:W0:Y:S01]  /*2180*/  S2R R21, SR_TID.X ;  /* 0x0000000000157919 */ /* 0x000e220000002100 */
[----:B------:R-:W-:Y:S01]  /*2190*/  IADD3 R20, PT, PT, -R0, UR12, RZ ;  /* 0x0000000c00147c10 */ /* 0x000fe2000fffe1ff */
[----:B------:R-:W-:Y:S03]  /*21a0*/  BSSY.RECONVERGENT B1, `(.L_x_74) ;  /* 0x00000ab000017945 */ /* 0x000fe60003800200 */
[----:B0-----:R-:W-:-:S13]  /*21b0*/  ISETP.GE.AND P0, PT, R21, R20, PT ;  /* 0x000000141500720c */ /* 0x001fda0003f06270 */
[----:B------:R-:W-:Y:S05]  /*21c0*/  @P0 BRA `(.L_x_77) ;  /* 0x0000000800a00947 */ /* 0x000fea0003800000 */
[----:B------:R-:W0:Y:S01]  /*21d0*/  LDC R5, c[0x0][0x3c0] ;  /* 0x0000f000ff057b82 */ /* 0x000e220000000800 */
[----:B------:R-:W-:Y:S01]  /*21e0*/  LOP3.LUT R0, RZ, R21, RZ, 0x33, !PT ;  /* 0x00000015ff007212 */ /* 0x000fe200078e33ff */
[----:B------:R-:W-:Y:S01]  /*21f0*/  USHF.L.U32 UR8, UR17, 0xb, URZ ;  /* 0x0000000b11087899 */ /* 0x000fe200080006ff */
[----:B------:R-:W-:Y:S03]  /*2200*/  BSSY.RECONVERGENT B2, `(.L_x_78) ;  /* 0x0000017000027945 */ /* 0x000fe60003800200 */
[----:B------:R-:W-:Y:S02]  /*2210*/  VIADD R0, R0, UR12 ;  /* 0x0000000c00007c36 */ /* 0x000fe40008000000 */
[----:B------:R-:W-:-:S03]  /*2220*/  IMAD.U32 R7, RZ, RZ, UR8 ;  /* 0x00000008ff077e24 */ /* 0x000fc6000f8e00ff */
[C---:B------:R-:W-:Y:S02]  /*2230*/  LOP3.LUT R6, R0.reuse, 0x300, RZ, 0xc0, !PT ;  /* 0x0000030000067812 */ /* 0x040fe400078ec0ff */
[----:B------:R-:W-:Y:S02]  /*2240*/  IADD3 R4, PT, PT, R0, -UR5, -R7 ;  /* 0x8000000500047c10 */ /* 0x000fe4000fffe807 */
[----:B------:R-:W-:Y:S02]  /*2250*/  ISETP.NE.AND P1, PT, R6, 0x300, PT ;  /* 0x000003000600780c */ /* 0x000fe40003f25270 */
[----:B------:R-:W-:Y:S01]  /*2260*/  LEA.HI R0, R0, 0x1, RZ, 0x18 ;  /* 0x0000000100007811 */ /* 0x000fe200078fc0ff */
[----:B0-----:R-:W-:-:S04]  /*2270*/  IMAD R5, R5, UR4, RZ ;  /* 0x0000000405057c24 */ /* 0x001fc8000f8e02ff */
[----:B------:R-:W-:-:S05]  /*2280*/  IMAD R4, R5, -0x800, R4 ;  /* 0xfffff80005047824 */ /* 0x000fca00078e0204 */
[----:B------:R-:W-:Y:S01]  /*2290*/  ISETP.GE.U32.AND P0, PT, R4, 0x300, PT ;  /* 0x000003000400780c */ /* 0x000fe20003f06070 */
[----:B------:R-:W-:-:S12]  /*22a0*/  @!P1 BRA `(.L_x_79) ;  /* 0x0000000000309947 */ /* 0x000fd80003800000 */
[----:B------:R-:W-:-:S05]  /*22b0*/  LOP3.LUT R0, R0, 0x3, RZ, 0xc0, !PT ;  /* 0x0000000300007812 */ /* 0x000fca00078ec0ff */
[----:B------:R-:W-:-:S07]  /*22c0*/  IMAD.MOV R0, RZ, RZ, -R0 ;  /* 0x000000ffff007224 */ /* 0x000fce00078e0a00 */
.L_x_80:
[----:B------:R0:W2:Y:S01]  /*22d0*/  LDG.E.64.CONSTANT R4, desc[UR14][R2.64] ;  /* 0x0000000e02047981 */ /* 0x0000a2000c1e9b00 */
[----:B------:R-:W-:Y:S02]  /*22e0*/  VIADD R0, R0, 0x1 ;  /* 0x0000000100007836 */ /* 0x000fe40000000000 */
[----:B------:R-:W-:-:S03]  /*22f0*/  VIADD R21, R21, 0x100 ;  /* 0x0000010015157836 */ /* 0x000fc60000000000 */
[----:B------:R-:W-:Y:S02]  /*2300*/  ISETP.NE.AND P2, PT, R0, RZ, PT ;  /* 0x000000ff0000720c */ /* 0x000fe40003f45270 */
[----:B0-----:R-:W-:-:S05]  /*2310*/  IADD3 R2, P3, PT, R2, 0x800, RZ ;  /* 0x0000080002027810 */ /* 0x001fca0007f7e0ff */
[----:B------:R-:W-:Y:S01]  /*2320*/  IMAD.X R3, RZ, RZ, R3, P3 ;  /* 0x000000ffff037224 */ /* 0x000fe200018e0603 */
[----:B--2---:R-:W-:-:S06]  /*2330*/  DSETP.GEU.AND P1, PT, R16, R4, PT ;  /* 0x000000041000722a */ /* 0x004fcc0003f2e000 */
[----:B------:R-:W-:Y:S02]  /*2340*/  FSEL R16, R4, R16, !P1 ;  /* 0x0000001004107208 */ /* 0x000fe40004800000 */
[----:B------:R-:W-:Y:S01]  /*2350*/  FSEL R17, R5, R17, !P1 ;  /* 0x0000001105117208 */ /* 0x000fe20004800000 */
[----:B------:R-:W-:Y:S06]  /*2360*/  @P2 BRA `(.L_x_80) ;  /* 0xfffffffc00d82947 */ /* 0x000fec000383ffff */
.L_x_79:
[----:B------:R-:W-:Y:S05]  /*2370*/  BSYNC.RECONVERGENT B2 ;  /* 0x0000000000027941 */ /* 0x000fea0003800200 */
.L_x_78:
[----:B------:R-:W-:Y:S05]  /*2380*/  @!P0 BRA `(.L_x_77) ;  /* 0x0000000800308947 */ /* 0x000fea0003800000 */
[----:B------:R-:W-:Y:S01]  /*2390*/  IMAD.IADD R4, R20, 0x1, -R21 ;  /* 0x0000000114047824 */ /* 0x000fe200078e0a15 */
[----:B------:R-:W-:Y:S01]  /*23a0*/  IADD3 R0, P0, PT, R21, UR6, RZ ;  /* 0x0000000615007c10 */ /* 0x000fe2000ff1e0ff */
[----:B------:R-:W-:Y:S03]  /*23b0*/  BSSY.RECONVERGENT B2, `(.L_x_81) ;  /* 0x000004e000027945 */ /* 0x000fe60003800200 */
[----:B------:R-:W-:Y:S01]  /*23c0*/  ISETP.GT.AND P1, PT, R4, 0xc00, PT ;  /* 0x00000c000400780c */ /* 0x000fe20003f24270 */
[----:B------:R-:W-:Y:S01]  /*23d0*/  IMAD.X R3, RZ, RZ, UR7, P0 ;  /* 0x00000007ff037e24 */ /* 0x000fe200080e06ff */
[----:B------:R-:W-:-:S04]  /*23e0*/  LEA R2, P0, R0, UR10, 0x3 ;  /* 0x0000000a00027c11 */ /* 0x000fc8000f8018ff */
[----:B------:R-:W-:Y:S02]  /*23f0*/  LEA.HI.X R3, R0, UR9, R3, 0x3, P0 ;  /* 0x0000000900037c11 */ /* 0x000fe400080f1c03 */
[----:B------:R-:W-:-:S05]  /*2400*/  PLOP3.LUT P0, PT, PT, PT, PT, 0x80, 0x8 ;  /* 0x000000000008781c */ /* 0x000fca0003f0f070 */
[----:B------:R-:W-:Y:S08]  /*2410*/  @!P1 BRA `(.L_x_82) ;  /* 0x00000004001c9947 */ /* 0x000ff00003800000 */
[----:B------:R-:W-:Y:S01]  /*2420*/  PLOP3.LUT P0, PT, PT, PT, PT, 0x8, 0x80 ;  /* 0x000000000080781c */ /* 0x000fe20003f0e170 */
[----:B------:R-:W-:-:S12]  /*2430*/  VIADD R0, R20, 0xfffff400 ;  /* 0xfffff40014007836 */ /* 0x000fd80000000000 */
.L_x_83:
[----:B------:R-:W2:Y:S04]  /*2440*/  LDG.E.64.CONSTANT R18, desc[UR14][R2.64] ;  /* 0x0000000e02127981 */ /* 0x000ea8000c1e9b00 */
[----:B------:R-:W3:Y:S04]  /*2450*/  LDG.E.64.CONSTANT R24, desc[UR14][R2.64+0x800] ;  /* 0x0008000e02187981 */ /* 0x000ee8000c1e9b00 */
[----:B------:R-:W4:Y:S04]  /*2460*/  LDG.E.64.CONSTANT R22, desc[UR14][R2.64+0x1000] ;  /* 0x0010000e02167981 */ /* 0x000f28000c1e9b00 */
[----:B------:R-:W5:Y:S04]  /*2470*/  LDG.E.64.CONSTANT R4, desc[UR14][R2.64+0x1800] ;  /* 0x0018000e02047981 */ /* 0x000f68000c1e9b00 */
[----:B------:R-:W5:Y:S04]  /*2480*/  LDG.E.64.CONSTANT R6, desc[UR14][R2.64+0x2000] ;  /* 0x0020000e02067981 */ /* 0x000f68000c1e9b00 */
[----:B------:R-:W5:Y:S04]  /*2490*/  LDG.E.64.CONSTANT R8, desc[UR14][R2.64+0x2800] ;  /* 0x0028000e02087981 */ /* 0x000f68000c1e9b00 */
[----:B------:R-:W5:Y:S04]  /*24a0*/  LDG.E.64.CONSTANT R10, desc[UR14][R2.64+0x3000] ;  /* 0x0030000e020a7981 */ /* 0x000f68000c1e9b00 */
[----:B------:R-:W5:Y:S04]  /*24b0*/  LDG.E.64.CONSTANT R12, desc[UR14][R2.64+0x3800] ;  /* 0x0038000e020c7981 */ /* 0x000f68000c1e9b00 */
[----:B------:R-:W5:Y:S01]  /*24c0*/  LDG.E.64.CONSTANT R14, desc[UR14][R2.64+0x4000] ;  /* 0x0040000e020e7981 */ /* 0x000f62000c1e9b00 */
[----:B--2---:R-:W-:-:S06]  /*24d0*/  DSETP.GEU.AND P1, PT, R16, R18, PT ;  /* 0x000000121000722a */ /* 0x004fcc0003f2e000 */
        /* <DEDUP_REMOVED lines=11> */
[----:B-----5:R-:W-:-:S06]  /*2590*/  DSETP.GEU.AND P1, PT, R24, R4, PT ;  /* 0x000000041800722a */ /* 0x020fcc0003f2e000 */
[----:B------:R-:W-:Y:S02]  /*25a0*/  FSEL R24, R4, R24, !P1 ;  /* 0x0000001804187208 */ /* 0x000fe40004800000 */
[----:B------:R-:W-:Y:S02]  /*25b0*/  FSEL R25, R5, R25, !P1 ;  /* 0x0000001905197208 */ /* 0x000fe40004800000 */
[----:B------:R-:W5:Y:S04]  /*25c0*/  LDG.E.64.CONSTANT R4, desc[UR14][R2.64+0x6000] ;  /* 0x0060000e02047981 */ /* 0x000f68000c1e9b00 */
[----:B------:R-:W-:-:S06]  /*25d0*/  DSETP.GEU.AND P1, PT, R24, R6, PT ;  /* 0x000000061800722a */ /* 0x000fcc0003f2e000 */
        /* <DEDUP_REMOVED lines=10> */
[----:B------:R0:W5:Y:S04]  /*2680*/  LDG.E.64.CONSTANT R10, desc[UR14][R2.64+0x7800] ;  /* 0x0078000e020a7981 */ /* 0x000168000c1e9b00 */
[----:B------:R-:W-:-:S06]  /*2690*/  DSETP.GEU.AND P1, PT, R24, R12, PT ;  /* 0x0000000c1800722a */ /* 0x000fcc0003f2e000 */
[----:B------:R-:W-:Y:S02]  /*26a0*/  FSEL R12, R12, R24, !P1 ;  /* 0x000000180c0c7208 */ /* 0x000fe40004800000 */
[----:B------:R-:W-:-:S06]  /*26b0*/  FSEL R13, R13, R25, !P1 ;  /* 0x000000190d0d7208 */ /* 0x000fcc0004800000 */
[----:B------:R-:W-:-:S06]  /*26c0*/  DSETP.GEU.AND P1, PT, R12, R14, PT ;  /* 0x0000000e0c00722a */ /* 0x000fcc0003f2e000 */
[----:B------:R-:W-:Y:S02]  /*26d0*/  FSEL R12, R14, R12, !P1 ;  /* 0x0000000c0e0c7208 */ /* 0x000fe40004800000 */
[----:B------:R-:W-:Y:S01]  /*26e0*/  FSEL R13, R15, R13, !P1 ;  /* 0x0000000d0f0d7208 */ /* 0x000fe20004800000 */
[----:B------:R-:W-:-:S05]  /*26f0*/  VIADD R21, R21, 0x1000 ;  /* 0x0000100015157836 */ /* 0x000fca0000000000 */
[----:B------:R-:W-:Y:S02]  /*2700*/  ISETP.GE.AND P2, PT, R21, R0, PT ;  /* 0x000000001500720c */ /* 0x000fe40003f46270 */
[----:B0-----:R-:W-:-:S05]  /*2710*/  IADD3 R2, P3, PT, R2, 0x8000, RZ ;  /* 0x0000800002027810 */ /* 0x001fca0007f7e0ff */
[----:B------:R-:W-:Y:S01]  /*2720*/  IMAD.X R3, RZ, RZ, R3, P3 ;  /* 0x000000ffff037224 */ /* 0x000fe200018e0603 */
        /* <DEDUP_REMOVED lines=22> */
.L_x_82:
[----:B------:R-:W-:Y:S05]  /*2890*/  BSYNC.RECONVERGENT B2 ;  /* 0x0000000000027941 */ /* 0x000fea0003800200 */
.L_x_81:
[----:B------:R-:W-:Y:S01]  /*28a0*/  IMAD.IADD R0, R20, 0x1, -R21 ;  /* 0x0000000114007824 */ /* 0x000fe200078e0a15 */
[----:B------:R-:W-:Y:S04]  /*28b0*/  BSSY.RECONVERGENT B2, `(.L_x_84) ;  /* 0x0000027000027945 */ /* 0x000fe80003800200 */
[----:B------:R-:W-:-:S13]  /*28c0*/  ISETP.GT.AND P1, PT, R0, 0x400, PT ;  /* 0x000004000000780c */ /* 0x000fda0003f24270 */
[----:B------:R-:W-:Y:S05]  /*28d0*/  @!P1 BRA `(.L_x_85) ;  /* 0x0000000000909947 */ /* 0x000fea0003800000 */
[----:B------:R-:W2:Y:S04]  /*28e0*/  LDG.E.64.CONSTANT R14, desc[UR14][R2.64] ;  /* 0x0000000e020e7981 */ /* 0x000ea8000c1e9b00 */
[----:B------:R-:W3:Y:S04]  /*28f0*/  LDG.E.64.CONSTANT R18, desc[UR14][R2.64+0x800] ;  /* 0x0008000e02127981 */ /* 0x000ee8000c1e9b00 */
[----:B------:R-:W4:Y:S04]  /*2900*/  LDG.E.64.CONSTANT R22, desc[UR14][R2.64+0x1000] ;  /* 0x0010000e02167981 */ /* 0x000f28000c1e9b00 */
[----:B------:R-:W5:Y:S04]  /*2910*/  LDG.E.64.CONSTANT R12, desc[UR14][R2.64+0x1800] ;  /* 0x0018000e020c7981 */ /* 0x000f68000c1e9b00 */
[----:B------:R-:W5:Y:S04]  /*2920*/  LDG.E.64.CONSTANT R10, desc[UR14][R2.64+0x2000] ;  /* 0x0020000e020a7981 */ /* 0x000f68000c1e9b00 */
[----:B------:R-:W5:Y:S04]  /*2930*/  LDG.E.64.CONSTANT R8, desc[UR14][R2.64+0x2800] ;  /* 0x0028000e02087981 */ /* 0x000f68000c1e9b00 */
[----:B------:R-:W5:Y:S04]  /*2940*/  LDG.E.64.CONSTANT R6, desc[UR14][R2.64+0x3000] ;  /* 0x0030000e02067981 */ /* 0x000f68000c1e9b00 */
[----:B------:R0:W5:Y:S01]  /*2950*/  LDG.E.64.CONSTANT R4, desc[UR14][R2.64+0x3800] ;  /* 0x0038000e02047981 */ /* 0x000162000c1e9b00 */
[----:B------:R-:W-:Y:S01]  /*2960*/  VIADD R21, R21, 0x800 ;  /* 0x0000080015157836 */ /* 0x000fe20000000000 */
        /* <DEDUP_REMOVED lines=27> */
.L_x_85:
[----:B------:R-:W-:Y:S05]  /*2b20*/  BSYNC.RECONVERGENT B2 ;  /* 0x0000000000027941 */ /* 0x000fea0003800200 */
.L_x_84:
[----:B------:R-:W-:-:S13]  /*2b30*/  ISETP.LT.OR P0, PT, R21, R20, P0 ;  /* 0x000000141500720c */ /* 0x000fda0000701670 */
[----:B------:R-:W-:Y:S05]  /*2b40*/  @!P0 BRA `(.L_x_77) ;  /* 0x0000000000408947 */ /* 0x000fea0003800000 */
[----:B------:R-:W2:Y:S04]  /*2b50*/  LDG.E.64.CONSTANT R4, desc[UR14][R2.64] ;  /* 0x0000000e02047981 */ /* 0x000ea8000c1e9b00 */
[----:B------:R-:W3:Y:S04]  /*2b60*/  LDG.E.64.CONSTANT R6, desc[UR14][R2.64+0x800] ;  /* 0x0008000e02067981 */ /* 0x000ee8000c1e9b00 */
[----:B------:R-:W4:Y:S04]  /*2b70*/  LDG.E.64.CONSTANT R8, desc[UR14][R2.64+0x1000] ;  /* 0x0010000e02087981 */ /* 0x000f28000c1e9b00 */
[----:B------:R-:W5:Y:S01]  /*2b80*/  LDG.E.64.CONSTANT R10, desc[UR14][R2.64+0x1800] ;  /* 0x0018000e020a7981 */ /* 0x000f62000c1e9b00 */
        /* <DEDUP_REMOVED lines=11> */
[----:B------:R-:W-:-:S07]  /*2c40*/  FSEL R17, R11, R5, !P0 ;  /* 0x000000050b117208 */ /* 0x000fce0004000000 */
.L_x_77:
[----:B------:R-:W-:Y:S05]  /*2c50*/  BSYNC.RECONVERGENT B1 ;  /* 0x0000000000017941 */ /* 0x000fea0003800200 */
.L_x_74:
[----:B------:R-:W0:Y:S01]  /*2c60*/  S2R R6, SR_LANEID ;  /* 0x0000000000067919 */ /* 0x000e220000000000 */
[----:B------:R-:W-:Y:S04]  /*2c70*/  SHFL.DOWN PT, R2, R16, 0x1, 0x1f ;  /* 0x08201f0010027f89 */ /* 0x000fe800000e0000 */
[----:B------:R-:W1:Y:S01]  /*2c80*/  SHFL.DOWN PT, R3, R17, 0x1, 0x1f ;  /* 0x08201f0011037f89 */ /* 0x000e6200000e0000 */
[----:B------:R-:W2:Y:S01]  /*2c90*/  S2R R9, SR_TID.X ;  /* 0x0000000000097919 */ /* 0x000ea20000002100 */
        /* <DEDUP_REMOVED lines=10> */
[----:B------:R-:W-:-:S02]  /*2d40*/  @!P2 MOV R7, 0x400 ;  /* 0x000004000007a802 */ /* 0x000fc40000000f00 */
[----:B------:R-:W0:Y:S01]  /*2d50*/  SHFL.DOWN PT, R3, R5, 0x2, 0x1f ;  /* 0x08401f0005037f89 */ /* 0x000e2200000e0000 */
[----:B------:R-:W1:Y:S02]  /*2d60*/  @!P2 S2R R8, SR_CgaCtaId ;  /* 0x000000000008a919 */ /* 0x000e640000008800 */
[----:B0-----:R-:W-:-:S06]  /*2d70*/  DSETP.GEU.AND P0, PT, R4, R2, PT ;  /* 0x000000020400722a */ /* 0x001fcc0003f0e000 */
[----:B------:R-:W-:Y:S02]  /*2d80*/  @!P1 FSEL R0, R2, R0, !P0 ;  /* 0x0000000002009208 */ /* 0x000fe40004000000 */
[----:B------:R-:W-:Y:S02]  /*2d90*/  @!P1 FSEL R5, R3, R5, !P0 ;  /* 0x0000000503059208 */ /* 0x000fe40004000000 */
[----:B------:R-:W-:Y:S01]  /*2da0*/  ISETP.GT.AND P1, PT, R6, 0x1b, PT ;  /* 0x0000001b0600780c */ /* 0x000fe20003f24270 */
[----:B------:R-:W-:Y:S01]  /*2db0*/  SHFL.DOWN PT, R2, R0, 0x4, 0x1f ;  /* 0x08801f0000027f89 */ /* 0x000fe200000e0000 */
[----:B------:R-:W-:Y:S01]  /*2dc0*/  IMAD.MOV.U32 R4, RZ, RZ, R0 ;  /* 0x000000ffff047224 */ /* 0x000fe200078e0000 */
[----:B-1----:R-:W-:Y:S02]  /*2dd0*/  @!P2 LEA R7, R8, R7, 0x18 ;  /* 0x000000070807a211 */ /* 0x002fe400078ec0ff */
[----:B------:R-:W0:Y:S03]  /*2de0*/  SHFL.DOWN PT, R3, R5, 0x4, 0x1f ;  /* 0x08801f0005037f89 */ /* 0x000e2600000e0000 */
[----:B0-----:R-:W-:-:S06]  /*2df0*/  DSETP.GEU.AND P0, PT, R4, R2, PT ;  /* 0x000000020400722a */ /* 0x001fcc0003f0e000 */
[----:B------:R-:W-:Y:S02]  /*2e00*/  @!P1 FSEL R0, R2, R0, !P0 ;  /* 0x0000000002009208 */ /* 0x000fe40004000000 */
[----:B------:R-:W-:Y:S02]  /*2e10*/  @!P1 FSEL R5, R3, R5, !P0 ;  /* 0x0000000503059208 */ /* 0x000fe40004000000 */
[----:B------:R-:W-:Y:S01]  /*2e20*/  ISETP.GT.AND P1, PT, R6, 0x17, PT ;  /* 0x000000170600780c */ /* 0x000fe20003f24270 */
[----:B------:R-:W-:Y:S01]  /*2e30*/  SHFL.DOWN PT, R2, R0, 0x8, 0x1f ;  /* 0x09001f0000027f89 */ /* 0x000fe200000e0000 */
[----:B------:R-:W-:-:S03]  /*2e40*/  IMAD.MOV.U32 R4, RZ, RZ, R0 ;  /* 0x000000ffff047224 */ /* 0x000fc600078e0000 */
        /* <DEDUP_REMOVED lines=8> */
[----:B0-----:R-:W-:Y:S01]  /*2ed0*/  DSETP.GEU.AND P0, PT, R4, R2, PT ;  /* 0x000000020400722a */ /* 0x001fe20003f0e000 */
[----:B--2---:R-:W-:-:S05]  /*2ee0*/  @!P2 SHF.R.U32.HI R4, RZ, 0x2, R9 ;  /* 0x00000002ff04a819 */ /* 0x004fca0000011609 */
[----:B------:R-:W-:Y:S02]  /*2ef0*/  FSEL R2, R2, R0, !P0 ;  /* 0x0000000002027208 */ /* 0x000fe40004000000 */
[----:B------:R-:W-:Y:S02]  /*2f00*/  FSEL R3, R3, R5, !P0 ;  /* 0x0000000503037208 */ /* 0x000fe40004000000 */
[----:B------:R-:W-:Y:S02]  /*2f10*/  ISETP.NE.AND P0, PT, R9, RZ, PT ;  /* 0x000000ff0900720c */ /* 0x000fe40003f05270 */
[----:B------:R-:W-:Y:S02]  /*2f20*/  @!P2 LOP3.LUT R4, R4, 0xf8, RZ, 0xc0, !PT ;  /* 0x000000f80404a812 */ /* 0x000fe400078ec0ff */
[----:B------:R-:W-:Y:S02]  /*2f30*/  FSEL R0, R0, R2, P1 ;  /* 0x0000000200007208 */ /* 0x000fe40000800000 */
[----:B------:R-:W-:Y:S01]  /*2f40*/  FSEL R5, R5, R3, P1 ;  /* 0x0000000305057208 */ /* 0x000fe20000800000 */
[----:B------:R-:W-:-:S05]  /*2f50*/  @!P2 IMAD.IADD R7, R4, 0x1, R7 ;  /* 0x000000010407a824 */ /* 0x000fca00078e0207 */
[----:B------:R0:W-:Y:S02]  /*2f60*/  @!P2 STS.64 [R7+0x8], R2 ;  /* 0x000008020700a388 */ /* 0x0001e40000000a00 */
[----:B0-----:R-:W-:Y:S02]  /*2f70*/  IMAD.MOV.U32 R2, RZ, RZ, R0 ;  /* 0x000000ffff027224 */ /* 0x001fe400078e0000 */
[----:B------:R-:W-:Y:S01]  /*2f80*/  IMAD.MOV.U32 R3, RZ, RZ, R5 ;  /* 0x000000ffff037224 */ /* 0x000fe200078e0005 */
[----:B------:R-:W-:Y:S06]  /*2f90*/  BAR.SYNC.DEFER_BLOCKING 0x0 ;  /* 0x0000000000007b1d */ /* 0x000fec0000010000 */
[----:B------:R-:W-:Y:S05]  /*2fa0*/  @P0 BRA `(.L_x_73) ;  /* 0x0000003000c00947 */ /* 0x000fea0003800000 */
[----:B------:R-:W0:Y:S01]  /*2fb0*/  S2UR UR5, SR_CgaCtaId ;  /* 0x00000000000579c3 */ /* 0x000e220000008800 */
[----:B------:R-:W-:Y:S02]  /*2fc0*/  UMOV UR4, 0x400 ;  /* 0x0000040000047882 */ /* 0x000fe40000000000 */
[----:B0-----:R-:W-:-:S09]  /*2fd0*/  ULEA UR4, UR5, UR4, 0x18 ;  /* 0x0000000405047291 */ /* 0x001fd2000f8ec0ff */
[----:B------:R-:W0:Y:S04]  /*2fe0*/  LDS.128 R12, [UR4+0x10] ;  /* 0x00001004ff0c7984 */ /* 0x000e280008000c00 */
[----:B------:R-:W1:Y:S04]  /*2ff0*/  LDS.128 R4, [UR4+0x20] ;  /* 0x00002004ff047984 */ /* 0x000e680008000c00 */
        /* <DEDUP_REMOVED lines=24> */
.L_x_58:
[----:B------:R-:W0:Y:S01]  /*3180*/  LDCU.64 UR12, c[0x0][0x3b8] ;  /* 0x00007700ff0c77ac */ /* 0x000e220008000a00 */
[----:B------:R-:W-:-:S04]  /*3190*/  USHF.L.U32 UR6, UR17, 0xb, URZ ;  /* 0x0000000b11067899 */ /* 0x000fc800080006ff */
        /* <DEDUP_REMOVED lines=15> */
[----:B0-----:R-:W-:-:S05]  /*3290*/  IMAD.WIDE.U32 R2, R5, 0x8, R2 ;  /* 0x0000000805027825 */ /* 0x001fca00078e0002 */
[----:B------:R0:W5:Y:S01]  /*32a0*/  LDG.E.64.CONSTANT R8, desc[UR14][R2.64] ;  /* 0x0000000e02087981 */ /* 0x000162000c1e9b00 */
[----:B------:R-:W-:-:S07]  /*32b0*/  VIADD R25, R0, 0x100 ;  /* 0x0000010000197836 */ /* 0x000fce0000000000 */
.L_x_88:
[----:B------:R-:W-:Y:S05]  /*32c0*/  BSYNC.RECONVERGENT B1 ;  /* 0x0000000000017941 */ /* 0x000fea0003800200 */
.L_x_87:
[----:B------:R-:W-:Y:S01]  /*32d0*/  ISETP.GE.AND P0, PT, R25, UR7, PT ;  /* 0x0000000719007c0c */ /* 0x000fe2000bf06270 */
[----:B------:R-:W-:-:S12]  /*32e0*/  BSSY.RECONVERGENT B1, `(.L_x_89) ;  /* 0x00000c7000017945 */ /* 0x000fd80003800200 */
[----:B------:R-:W-:Y:S05]  /*32f0*/  @P0 BRA `(.L_x_90) ;  /* 0x0000000c00140947 */ /* 0x000fea0003800000 */
[----:B0-----:R-:W-:Y:S01]  /*3300*/  LOP3.LUT R2, RZ, R25, RZ, 0x33, !PT ;  /* 0x00000019ff027212 */ /* 0x001fe200078e33ff */
        /* <DEDUP_REMOVED lines=15> */
.L_x_93:
        /* <DEDUP_REMOVED lines=12> */
.L_x_92:
[----:B------:R-:W-:Y:S05]  /*34c0*/  BSYNC.RECONVERGENT B2 ;  /* 0x0000000000027941 */ /* 0x000fea0003800200 */
.L_x_91:
        /* <DEDUP_REMOVED lines=9> */
.L_x_96:
        /* <DEDUP_REMOVED lines=86> */
.L_x_95:
[----:B------:R-:W-:Y:S05]  /*3ac0*/  BSYNC.RECONVERGENT B2 ;  /* 0x0000000000027941 */ /* 0x000fea0003800200 */
.L_x_94:
        /* <DEDUP_REMOVED lines=48> */
.L_x_98:
[----:B------:R-:W-:Y:S05]  /*3dd0*/  BSYNC.RECONVERGENT B2 ;  /* 0x0000000000027941 */ /* 0x000fea0003800200 */
.L_x_97:
        /* <DEDUP_REMOVED lines=23> */
.L_x_90:
[----:B------:R-:W-:Y:S05]  /*3f50*/  BSYNC.RECONVERGENT B1 ;  /* 0x0000000000017941 */ /* 0x000fea0003800200 */
.L_x_89:
[----:B------:R-:W-:-:S09]  /*3f60*/  UISETP.GE.AND UP0, UPT, UR7, 0x100, UPT ;  /* 0x000001000700788c */ /* 0x000fd2000bf06270 */
[----:B------:R-:W-:Y:S05]  /*3f70*/  BRA.U !UP0, `(.L_x_99) ;  /* 0x00000005082c7547 */ /* 0x000fea000b800000 */
[----:B------:R-:W1:Y:S01]  /*3f80*/  S2R R7, SR_LANEID ;  /* 0x0000000000077919 */ /* 0x000e620000000000 */
[----:B0----5:R-:W-:Y:S04]  /*3f90*/  SHFL.DOWN PT, R2, R8, 0x1, 0x1f ;  /* 0x08201f0008027f89 */ /* 0x021fe800000e0000 */
[----:B------:R-:W0:Y:S02]  /*3fa0*/  SHFL.DOWN PT, R3, R9, 0x1, 0x1f ;  /* 0x08201f0009037f89 */ /* 0x000e2400000e0000 */
[----:B0-----:R-:W-:Y:S01]  /*3fb0*/  DSETP.GEU.AND P0, PT, R8, R2, PT ;  /* 0x000000020800722a */ /* 0x001fe20003f0e000 */
[C---:B-1----:R-:W-:Y:S02]  /*3fc0*/  ISETP.GT.AND P1, PT, R7.reuse, 0x1e, PT ;  /* 0x0000001e0700780c */ /* 0x042fe40003f24270 */
        /* <DEDUP_REMOVED lines=44> */
[----:B------:R-:W1:Y:S04]  /*4290*/  LDS.128 R12, [UR4+0x10] ;  /* 0x00001004ff0c7984 */ /* 0x000e680008000c00 */
[----:B0-----:R-:W0:Y:S04]  /*42a0*/  LDS.128 R4, [UR4+0x20] ;  /* 0x00002004ff047984 */ /* 0x001e280008000c00 */
[----:B------:R-:W2:Y:S01]  /*42b0*/  LDS.128 R8, [UR4+0x30] ;  /* 0x00003004ff087984 */ /* 0x000ea20008000c00 */
[----:B-1----:R-:W-:-:S06]  /*42c0*/  DSETP.GEU.AND P1, PT, R2, R12, PT ;  /* 0x0000000c0200722a */ /* 0x002fcc0003f2e000 */
[----:B------:R-:W-:Y:S02]  /*42d0*/  FSEL R2, R12, R2, !P1 ;  /* 0x000000020c027208 */ /* 0x000fe40004800000 */
[----:B------:R-:W-:-:S06]  /*42e0*/  FSEL R3, R13, R3, !P1 ;  /* 0x000000030d037208 */ /* 0x000fcc0004800000 */
[----:B------:R-:W-:-:S06]  /*42f0*/  DSETP.GEU.AND P1, PT, R2, R14, PT ;  /* 0x0000000e0200722a */ /* 0x000fcc0003f2e000 */
[----:B------:R-:W-:Y:S02]  /*4300*/  FSEL R2, R14, R2, !P1 ;  /* 0x000000020e027208 */ /* 0x000fe40004800000 */
[----:B------:R-:W-:-:S06]  /*4310*/  FSEL R3, R15, R3, !P1 ;  /* 0x000000030f037208 */ /* 0x000fcc0004800000 */
[----:B0-----:R-:W-:-:S06]  /*4320*/  DSETP.GEU.AND P1, PT, R2, R4, PT ;  /* 0x000000040200722a */ /* 0x001fcc0003f2e000 */
        /* <DEDUP_REMOVED lines=16> */
.L_x_99:
[----:B0-----:R-:W-:Y:S01]  /*4430*/  LOP3.LUT R2, R0, 0x3e0, RZ, 0xc0, !PT ;  /* 0x000003e000027812 */ /* 0x001fe200078ec0ff */
        /* <DEDUP_REMOVED lines=35> */
[----:B------:R-:W-:Y:S01]  /*4670*/  VIADD R10, R10, 0x10 ;  /* 0x000000100a0a7836 */ /* 0x000fe20000000000 */
[----:B------:R-:W0:Y:S11]  /*4680*/  SHFL.DOWN PT, R7, R5, 0x8, R3 ;  /* 0x0900000005077989 */ /* 0x000e3600000e0003 */
[----:B------:R-:W1:Y:S01]  /*4690*/  @!P0 S2R R9, SR_CgaCtaId ;  /* 0x0000000000098919 */ /* 0x000e620000008800 */
[----:B------:R-:W-:Y:S01]  /*46a0*/  @!P0 MOV R8, 0x400 ;  /* 0x0000040000088802 */ /* 0x000fe20000000f00 */
[----:B0-----:R-:W-:Y:S01]  /*46b0*/  DSETP.GEU.AND P1, PT, R4, R6, PT ;  /* 0x000000060400722a */ /* 0x001fe20003f2e000 */
[----:B------:R-:W-:-:S05]  /*46c0*/  @!P0 SHF.R.U32.HI R4, RZ, 0x2, R0 ;  /* 0x00000002ff048819 */ /* 0x000fca0000011600 */
[----:B------:R-:W-:Y:S02]  /*46d0*/  @!P2 FSEL R2, R6, R2, !P1 ;  /* 0x000000020602a208 */ /* 0x000fe40004800000 */
[----:B------:R-:W-:Y:S02]  /*46e0*/  @!P2 FSEL R5, R7, R5, !P1 ;  /* 0x000000050705a208 */ /* 0x000fe40004800000 */
[----:B------:R-:W-:Y:S01]  /*46f0*/  ISETP.GT.AND P2, PT, R10, R3, PT ;  /* 0x000000030a00720c */ /* 0x000fe20003f44270 */
[----:B------:R-:W-:Y:S01]  /*4700*/  SHFL.DOWN PT, R6, R2, 0x10, R3 ;  /* 0x0a00000002067989 */ /* 0x000fe200000e0003 */
[----:B------:R-:W-:-:S03]  /*4710*/  @!P0 LOP3.LUT R4, R4, 0xf8, RZ, 0xc0, !PT ;  /* 0x000000f804048812 */ /* 0x000fc600078ec0ff */
[----:B------:R0:W2:Y:S01]  /*4720*/  SHFL.DOWN PT, R7, R5, 0x10, R3 ;  /* 0x0a00000005077989 */ /* 0x0000a200000e0003 */
        /* <DEDUP_REMOVED lines=10> */
[----:B0-----:R-:W-:Y:S05]  /*47d0*/  @P0 BRA `(.L_x_73) ;  /* 0x0000001800b40947 */ /* 0x001fea0003800000 */
        /* <DEDUP_REMOVED lines=59> */
.L_x_86:
[----:B------:R-:W0:Y:S01]  /*4b90*/  S2R R0, SR_TID.X ;  /* 0x0000000000007919 */ /* 0x000e220000002100 */
[----:B------:R-:W1:Y:S01]  /*4ba0*/  LDC.64 R2, c[0x0][0x380] ;  /* 0x0000e000ff027b82 */ /* 0x000e620000000a00 */
[----:B0-----:R-:W-:-:S04]  /*4bb0*/  VIADD R17, R0, UR6 ;  /* 0x0000000600117c36 */ /* 0x001fc80008000000 */
[----:B-1----:R-:W-:-:S05]  /*4bc0*/  IMAD.WIDE.U32 R16, R17, 0x8, R2 ;  /* 0x0000000811107825 */ /* 0x002fca00078e0002 */
        /* <DEDUP_REMOVED lines=8> */
[----:B------:R-:W-:-:S02]  /*4c50*/  USHF.R.S32.HI UR7, URZ, 0x1f, UR5 ;  /* 0x0000001fff077899 */ /* 0x000fc40008011405 */
        /* <DEDUP_REMOVED lines=29> */
[----:B------:R-:W-:Y:S01]  /*4e30*/  UIADD3.X UR21, UPT, UPT, UR13, -0x1, URZ, UP1, !UPT ;  /* 0xffffffff0d157890 */ /* 0x000fe20008ffe4ff */
[----:B------:R-:W-:Y:S01]  /*4e40*/  LEA R2, P1, R0, UR10, 0x3 ;  /* 0x0000000a00027c11 */ /* 0x000fe2000f8218ff */
[----:B------:R-:W-:-:S02]  /*4e50*/  UISETP.GT.U32.AND UP0, UPT, UR6, UR20, UPT ;  /* 0x000000140600728c */ /* 0x000fc4000bf04070 */
[----:B------:R-:W-:Y:S01]  /*4e60*/  IMAD.X R3, RZ, RZ, UR7, P0 ;  /* 0x00000007ff037e24 */ /* 0x000fe200080e06ff */
[----:B------:R-:W-:Y:S01]  /*4e70*/  UMOV UR4, URZ ;  /* 0x000000ff00047c82 */ /* 0x000fe20008000000 */
[----:B------:R-:W-:Y:S01]  /*4e80*/  UISETP.GT.U32.AND.EX UP0, UPT, UR7, UR21, UPT, UP0 ;  /* 0x000000150700728c */ /* 0x000fe2000bf04100 */
[----:B------:R-:W-:Y:S01]  /*4e90*/  UMOV UR8, UR6 ;  /* 0x0000000600087c82 */ /* 0x000fe20008000000 */
[----:B------:R-:W-:Y:S01]  /*4ea0*/  UMOV UR9, UR7 ;  /* 0x0000000700097c82 */ /* 0x000fe20008000000 */
[----:B0-----:R-:W-:-:S06]  /*4eb0*/  LEA.HI.X R3, R0, UR11, R3, 0x3, P1 ;  /* 0x0000000b00037c11 */ /* 0x001fcc00088f1c03 */
[----:B------:R-:W-:Y:S05]  /*4ec0*/  BRA.U UP0, `(.L_x_101) ;  /* 0x0000000100ec7547 */ /* 0x000fea000b800000 */
[----:B------:R-:W0:Y:S01]  /*4ed0*/  LDCU.64 UR10, c[0x0][0x380] ;  /* 0x00007000ff0a77ac */ /* 0x000e220008000a00 */
[----:B------:R-:W1:Y:S01]  /*4ee0*/  LDCU.64 UR12, c[0x0][0x3b8] ;  /* 0x00007700ff0c77ac */ /* 0x000e620008000a00 */
[----:B------:R-:W-:Y:S01]  /*4ef0*/  NOP ;  /* 0x0000000000007918 */ /* 0x000fe20000000000 */
.L_x_102:
[----:B------:R-:W2:Y:S02]  /*4f00*/  S2R R0, SR_TID.X ;  /* 0x0000000000007919 */ /* 0x000ea40000002100 */
[----:B--2---:R-:W-:-:S05]  /*4f10*/  IADD3 R0, P0, PT, R0, UR6, RZ ;  /* 0x0000000600007c10 */ /* 0x004fca000ff1e0ff */
[----:B------:R-:W-:Y:S01]  /*4f20*/  IMAD.X R5, RZ, RZ, UR7, P0 ;  /* 0x00000007ff057e24 */ /* 0x000fe200080e06ff */
[----:B0-----:R-:W-:-:S04]  /*4f30*/  LEA R14, P0, R0, UR10, 0x3 ;  /* 0x0000000a000e7c11 */ /* 0x001fc8000f8018ff */
[----:B------:R-:W-:-:S05]  /*4f40*/  LEA.HI.X R15, R0, UR11, R5, 0x3, P0 ;  /* 0x0000000b000f7c11 */ /* 0x000fca00080f1c05 */
[----:B------:R-:W2:Y:S04]  /*4f50*/  LDG.E.64.CONSTANT R16, desc[UR14][R14.64] ;  /* 0x0000000e0e107981 */ /* 0x000ea8000c1e9b00 */
[----:B------:R-:W3:Y:S04]  /*4f60*/  LDG.E.64.CONSTANT R20, desc[UR14][R14.64+0x800] ;  /* 0x0008000e0e147981 */ /* 0x000ee8000c1e9b00 */
[----:B------:R-:W4:Y:S04]  /*4f70*/  LDG.E.64.CONSTANT R22, desc[UR14][R14.64+0x1000] ;  /* 0x0010000e0e167981 */ /* 0x000f28000c1e9b00 */
[----:B------:R-:W5:Y:S04]  /*4f80*/  LDG.E.64.CONSTANT R10, desc[UR14][R14.64+0x1800] ;  /* 0x0018000e0e0a7981 */ /* 0x000f68000c1e9b00 */
[----:B------:R-:W5:Y:S04]  /*4f90*/  LDG.E.64.CONSTANT R8, desc[UR14][R14.64+0x2000] ;  /* 0x0020000e0e087981 */ /* 0x000f68000c1e9b00 */
[----:B------:R-:W5:Y:S04]  /*4fa0*/  LDG.E.64.CONSTANT R6, desc[UR14][R14.64+0x2800] ;  /* 0x0028000e0e067981 */ /* 0x000f68000c1e9b00 */
[----:B------:R-:W5:Y:S04]  /*4fb0*/  LDG.E.64.CONSTANT R4, desc[UR14][R14.64+0x3000] ;  /* 0x0030000e0e047981 */ /* 0x000f68000c1e9b00 */
[----:B------:R-:W5:Y:S01]  /*4fc0*/  LDG.E.64.CONSTANT R12, desc[UR14][R14.64+0x3800] ;  /* 0x0038000e0e0c7981 */ /* 0x000f62000c1e9b00 */
[----:B-1----:R-:W-:Y:S01]  /*4fd0*/  UIADD3 UR18, UP0, UPT, -UR6, UR12, URZ ;  /* 0x0000000c06127290 */ /* 0x002fe2000ff1e1ff */
[----:B------:R-:W-:Y:S01]  /*4fe0*/  IMAD.U32 R0, RZ, RZ, UR5 ;  /* 0x00000005ff007e24 */ /* 0x000fe2000f8e00ff */
[----:B------:R-:W-:-:S02]  /*4ff0*/  USHF.R.S32.HI UR16, URZ, 0x1f, UR5 ;  /* 0x0000001fff107899 */ /* 0x000fc40008011405 */
[----:B------:R-:W-:Y:S02]  /*5000*/  UIADD3.X UR19, UPT, UPT, ~UR7, UR13, URZ, UP0, !UPT ;  /* 0x0000000d07137290 */ /* 0x000fe400087fe5ff */
[----:B------:R-:W-:Y:S02]  /*5010*/  UISETP.GE.U32.AND UP0, UPT, UR18, UR5, UPT ;  /* 0x000000051200728c */ /* 0x000fe4000bf06070 */
[----:B------:R-:W-:Y:S02]  /*5020*/  UIADD3 UR8, UP1, UPT, UR5, UR8, URZ ;  /* 0x0000000805087290 */ /* 0x000fe4000ff3e0ff */
[----:B------:R-:W-:Y:S02]  /*5030*/  UISETP.GE.U32.AND.EX UP0, UPT, UR19, UR16, UPT, UP0 ;  /* 0x000000101300728c */ /* 0x000fe4000bf06100 */
[----:B------:R-:W-:Y:S01]  /*5040*/  UIADD3.X UR9, UPT, UPT, UR16, UR9, URZ, UP1, !UPT ;  /* 0x0000000910097290 */ /* 0x000fe20008ffe4ff */
        /* <DEDUP_REMOVED lines=18> */
[----:B------:R-:W-:-:S05]  /*5170*/  IMAD.U32 R9, RZ, RZ, UR5 ;  /* 0x00000005ff097e24 */ /* 0x000fca000f8e00ff */
[----:B------:R-:W-:Y:S01]  /*5180*/  DSETP.GEU.AND P0, PT, R6, R4, PT ;  /* 0x000000040600722a */ /* 0x000fe20003f0e000 */
[----:B------:R-:W-:-:S05]  /*5190*/  LEA R2, P1, R9, R2, 0x3 ;  /* 0x0000000209027211 */ /* 0x000fca00078218ff */
[----:B------:R-:W-:Y:S01]  /*51a0*/  FSEL R4, R4, R6, !P0 ;  /* 0x0000000604047208 */ /* 0x000fe20004000000 */
[----:B------:R-:W-:Y:S01]  /*51b0*/  IMAD.U32 R6, RZ, RZ, UR16 ;  /* 0x00000010ff067e24 */ /* 0x000fe2000f8e00ff */
[----:B------:R-:W-:-:S04]  /*51c0*/  FSEL R5, R5, R7, !P0 ;  /* 0x0000000705057208 */ /* 0x000fc80004000000 */
[----:B------:R-:W-:Y:S02]  /*51d0*/  LEA.HI.X R3, R0, R3, R6, 0x3, P1 ;  /* 0x0000000300037211 */ /* 0x000fe400008f1c06 */
[----:B------:R-:W-:-:S06]  /*51e0*/  DSETP.GEU.AND P0, PT, R4, R12, PT ;  /* 0x0000000c0400722a */ /* 0x000fcc0003f0e000 */
[----:B------:R-:W-:Y:S02]  /*51f0*/  FSEL R18, R12, R4, !P0 ;  /* 0x000000040c127208 */ /* 0x000fe40004000000 */
[----:B------:R-:W-:Y:S01]  /*5200*/  FSEL R19, R13, R5, !P0 ;  /* 0x000000050d137208 */ /* 0x000fe20004000000 */
[----:B------:R-:W-:Y:S06]  /*5210*/  BRA.U !UP0, `(.L_x_100) ;  /* 0x0000000908e07547 */ /* 0x000fec000b800000 */
[----:B------:R-:W-:Y:S02]  /*5220*/  UIADD3 UR6, UP0, UPT, UR5, UR6, URZ ;  /* 0x0000000605067290 */ /* 0x000fe4000ff1e0ff */
[----:B------:R-:W-:Y:S02]  /*5230*/  UIADD3 UR4, UPT, UPT, UR4, 0x1, URZ ;  /* 0x0000000104047890 */ /* 0x000fe4000fffe0ff */
[----:B------:R-:W-:Y:S02]  /*5240*/  UIADD3.X UR7, UPT, UPT, UR16, UR7, URZ, UP0, !UPT ;  /* 0x0000000710077290 */ /* 0x000fe400087fe4ff */
[----:B------:R-:W-:-:S04]  /*5250*/  UISETP.GT.U32.AND UP0, UPT, UR6, UR20, UPT ;  /* 0x000000140600728c */ /* 0x000fc8000bf04070 */
[----:B------:R-:W-:-:S09]  /*5260*/  UISETP.GT.U32.AND.EX UP0, UPT, UR7, UR21, UPT, UP0 ;  /* 0x000000150700728c */ /* 0x000fd2000bf04100 */
[----:B------:R-:W-:Y:S05]  /*5270*/  BRA.U !UP0, `(.L_x_102) ;  /* 0xfffffffd08207547 */ /* 0x000fea000b83ffff */
.L_x_101:
[----:B------:R-:W-:-:S04]  /*5280*/  UISETP.GE.U32.AND UP0, UPT, UR6, UR12, UPT ;  /* 0x0000000c0600728c */ /* 0x000fc8000bf06070 */
[----:B------:R-:W-:-:S09]  /*5290*/  UISETP.GE.U32.AND.EX UP0, UPT, UR7, UR13, UPT, UP0 ;  /* 0x0000000d0700728c */ /* 0x000fd2000bf06100 */
[----:B------:R-:W-:Y:S05]  /*52a0*/  BRA.U UP0, `(.L_x_100) ;  /* 0x0000000900bc7547 */ /* 0x000fea000b800000 */
[----:B------:R-:W0:Y:S01]  /*52b0*/  S2R R17, SR_TID.X ;  /* 0x0000000000117919 */ /* 0x000e220000002100 */
[----:B------:R-:W-:Y:S01]  /*52c0*/  UIADD3 UR6, UPT, UPT, -UR6, UR12, URZ ;  /* 0x0000000c06067290 */ /* 0x000fe2000fffe1ff */
[----:B------:R-:W-:Y:S05]  /*52d0*/  BSSY.RECONVERGENT B1, `(.L_x_100) ;  /* 0x00000ac000017945 */ /* 0x000fea0003800200 */
[----:B0-----:R-:W-:-:S13]  /*52e0*/  ISETP.GE.AND P0, PT, R17, UR6, PT ;  /* 0x0000000611007c0c */ /* 0x001fda000bf06270 */
[----:B------:R-:W-:Y:S05]  /*52f0*/  @P0 BRA `(.L_x_103) ;  /* 0x0000000800a40947 */ /* 0x000fea0003800000 */
[----:B------:R-:W0:Y:S01]  /*5300*/  LDC R6, c[0x0][0x3c0] ;  /* 0x0000f000ff067b82 */ /* 0x000e220000000800 */
[----:B------:R-:W-:Y:S01]  /*5310*/  LOP3.LUT R0, RZ, R17, RZ, 0x33, !PT ;  /* 0x00000011ff007212 */ /* 0x000fe200078e33ff */
[----:B------:R-:W-:Y:S01]  /*5320*/  USHF.L.U32 UR7, UR17, 0xb, URZ ;  /* 0x0000000b11077899 */ /* 0x000fe200080006ff */
[----:B------:R-:W-:Y:S03]  /*5330*/  BSSY.RECONVERGENT B2, `(.L_x_104) ;  /* 0x0000017000027945 */ /* 0x000fe60003800200 */
[----:B------:R-:W-:Y:S02]  /*5340*/  VIADD R4, R0, UR12 ;  /* 0x0000000c00047c36 */ /* 0x000fe40008000000 */
[----:B------:R-:W-:-:S05]  /*5350*/  IMAD.U32 R5, RZ, RZ, UR7 ;  /* 0x00000007ff057e24 */ /* 0x000fca000f8e00ff */
[----:B------:R-:W-:Y:S01]  /*5360*/  IADD3 R5, PT, PT, R4, -UR5, -R5 ;  /* 0x8000000504057c10 */ /* 0x000fe2000fffe805 */
[----:B0-----:R-:W-:Y:S01]  /*5370*/  IMAD R0, R6, UR4, RZ ;  /* 0x0000000406007c24 */ /* 0x001fe2000f8e02ff */
[C---:B------:R-:W-:Y:S02]  /*5380*/  LOP3.LUT R6, R4.reuse, 0x300, RZ, 0xc0, !PT ;  /* 0x0000030004067812 */ /* 0x040fe400078ec0ff */
[----:B------:R-:W-:Y:S01]  /*5390*/  LEA.HI R4, R4, 0x1, RZ, 0x18 ;  /* 0x0000000104047811 */ /* 0x000fe200078fc0ff */
[----:B------:R-:W-:Y:S01]  /*53a0*/  IMAD R0, R0, -0x800, R5 ;  /* 0xfffff80000007824 */ /* 0x000fe200078e0205 */
[----:B------:R-:W-:-:S04]  /*53b0*/  ISETP.NE.AND P1, PT, R6, 0x300, PT ;  /* 0x000003000600780c */ /* 0x000fc80003f25270 */
[----:B------:R-:W-:-:S09]  /*53c0*/  ISETP.GE.U32.AND P0, PT, R0, 0x300, PT ;  /* 0x000003000000780c */ /* 0x000fd20003f06070 */
[----:B------:R-:W-:Y:S05]  /*53d0*/  @!P1 BRA `(.L_x_105) ;  /* 0x0000000000309947 */ /* 0x000fea0003800000 */
[----:B------:R-:W-:-:S05]  /*53e0*/  LOP3.LUT R4, R4, 0x3, RZ, 0xc0, !PT ;  /* 0x0000000304047812 */ /* 0x000fca00078ec0ff */
[----:B------:R-:W-:-:S07]  /*53f0*/  IMAD.MOV R0, RZ, RZ, -R4 ;  /* 0x000000ffff007224 */ /* 0x000fce00078e0a04 */
.L_x_106:
        /* <DEDUP_REMOVED lines=10> */
.L_x_105:
[----:B------:R-:W-:Y:S05]  /*54a0*/  BSYNC.RECONVERGENT B2 ;  /* 0x0000000000027941 */ /* 0x000fea0003800200 */
.L_x_104:
[----:B------:R-:W-:Y:S05]  /*54b0*/  @!P0 BRA `(.L_x_103) ;  /* 0x0000000800348947 */ /* 0x000fea0003800000 */
[C---:B------:R-:W-:Y:S01]  /*54c0*/  IADD3 R4, PT, PT, -R17.reuse, UR6, RZ ;  /* 0x0000000611047c10 */ /* 0x040fe2000fffe1ff */
[----:B------:R-:W-:Y:S01]  /*54d0*/  BSSY.RECONVERGENT B2, `(.L_x_107) ;  /* 0x0000050000027945 */ /* 0x000fe20003800200 */
[----:B------:R-:W-:Y:S02]  /*54e0*/  IADD3 R0, P0, PT, R17, UR8, RZ ;  /* 0x0000000811007c10 */ /* 0x000fe4000ff1e0ff */
[----:B------:R-:W-:-:S03]  /*54f0*/  ISETP.GT.AND P1, PT, R4, 0xc00, PT ;  /* 0x00000c000400780c */ /* 0x000fc60003f24270 */
[----:B------:R-:W-:Y:S01]  /*5500*/  IMAD.X R3, RZ, RZ, UR9, P0 ;  /* 0x00000009ff037e24 */ /* 0x000fe200080e06ff */
[----:B------:R-:W-:-:S04]  /*5510*/  LEA R2, P0, R0, UR10, 0x3 ;  /* 0x0000000a00027c11 */ /* 0x000fc8000f8018ff */
[----:B------:R-:W-:Y:S02]  /*5520*/  LEA.HI.X R3, R0, UR11, R3, 0x3, P0 ;  /* 0x0000000b00037c11 */ /* 0x000fe400080f1c03 */
[----:B------:R-:W-:-:S03]  /*5530*/  PLOP3.LUT P0, PT, PT, PT, PT, 0x80, 0x8 ;  /* 0x000000000008781c */ /* 0x000fc60003f0f070 */
[----:B------:R-:W-:Y:S10]  /*5540*/  @!P1 BRA `(.L_x_108) ;  /* 0x0000000400209947 */ /* 0x000ff40003800000 */
[----:B------:R-:W-:Y:S01]  /*5550*/  IMAD.U32 R0, RZ, RZ, UR6 ;  /* 0x00000006ff007e24 */ /* 0x000fe2000f8e00ff */
[----:B------:R-:W-:-:S03]  /*5560*/  PLOP3.LUT P0, PT, PT, PT, PT, 0x8, 0x80 ;  /* 0x000000000080781c */ /* 0x000fc60003f0e170 */
[----:B------:R-:W-:-:S10]  /*5570*/  VIADD R0, R0, 0xfffff400 ;  /* 0xfffff40000007836 */ /* 0x000fd40000000000 */
.L_x_109:
        /* <DEDUP_REMOVED lines=69> */
.L_x_108:
[----:B------:R-:W-:Y:S05]  /*59d0*/  BSYNC.RECONVERGENT B2 ;  /* 0x0000000000027941 */ /* 0x000fea0003800200 */
.L_x_107:
[----:B------:R-:W-:Y:S01]  /*59e0*/  IADD3 R0, PT, PT, -R17, UR6, RZ ;  /* 0x0000000611007c10 */ /* 0x000fe2000fffe1ff */
[----:B------:R-:W-:Y:S03]  /*59f0*/  BSSY.RECONVERGENT B2, `(.L_x_110) ;  /* 0x0000027000027945 */ /* 0x000fe60003800200 */
        /* <DEDUP_REMOVED lines=38> */
.L_x_111:
[----:B------:R-:W-:Y:S05]  /*5c60*/  BSYNC.RECONVERGENT B2 ;  /* 0x0000000000027941 */ /* 0x000fea0003800200 */
.L_x_110:
[----:B------:R-:W-:-:S13]  /*5c70*/  ISETP.LT.OR P0, PT, R17, UR6, P0 ;  /* 0x0000000611007c0c */ /* 0x000fda0008701670 */
        /* <DEDUP_REMOVED lines=17> */
.L_x_103:
[----:B------:R-:W-:Y:S05]  /*5d90*/  BSYNC.RECONVERGENT B1 ;  /* 0x0000000000017941 */ /* 0x000fea0003800200 */
.L_x_100:
        /* <DEDUP_REMOVED lines=80> */
[----:B------:R-:W-:-:S07]  /*62a0*/  FSEL R3, R3, R5, !P1 ;  /* 0x0000000503037208 */ /* 0x000fce0004800000 */
.L_x_73:
[----:B------:R-:W-:Y:S05]  /*62b0*/  BSYNC.RECONVERGENT B0 ;  /* 0x0000000000007941 */ /* 0x000fea0003800200 */
.L_x_57:
[----:B------:R-:W-:Y:S05]  /*62c0*/  @P0 EXIT ;  /* 0x000000000000094d */ /* 0x000fea0003800000 */
[----:B------:R-:W2:Y:S02]  /*62d0*/  LDCU.64 UR4, c[0x0][0x388] ;  /* 0x00007100ff0477ac */ /* 0x000ea40008000a00 */
[----:B--2---:R-:W-:-:S06]  /*62e0*/  UIMAD.WIDE.U32 UR4, UR17, 0x8, UR4 ;  /* 0x00000008110478a5 */ /* 0x004fcc000f8e0004 */
[----:B01----:R-:W-:Y:S02]  /*62f0*/  IMAD.U32 R4, RZ, RZ, UR4 ;  /* 0x00000004ff047e24 */ /* 0x003fe4000f8e00ff */
[----:B------:R-:W-:-:S05]  /*6300*/  IMAD.U32 R5, RZ, RZ, UR5 ;  /* 0x00000005ff057e24 */ /* 0x000fca000f8e00ff */
[----:B------:R-:W-:Y:S01]  /*6310*/  STG.E.64 desc[UR14][R4.64], R2 ;  /* 0x0000000204007986 */ /* 0x000fe2000c101b0e */
[----:B------:R-:W-:Y:S05]  /*6320*/  EXIT ;  /* 0x000000000000794d */ /* 0x000fea0003800000 */
.L_x_112:
        /* <DEDUP_REMOVED lines=13> */
.L_x_183:


//--------------------- .text._ZN3cub18CUB_300001_SM_10006detail6reduce28DeviceReduceSingleTileKernelINS2_10policy_hubIdyN4cuda3__47maximumIvEEE10Policy1000EPdSB_yS8_ddNS5_3std3__410__identityEEEvT0_T1_T2_T3_T4_T6_ --------------------------
	.section	.text._ZN3cub18CUB_300001_SM_10006detail6reduce28DeviceReduceSingleTileKernelINS2_10policy_hubIdyN4cuda3__47maximumIvEEE10Policy1000EPdSB_yS8_ddNS5_3std3__410__identityEEEvT0_T1_T2_T3_T4_T6_,"ax",@progbits
	.align	128
        .global         _ZN3cub18CUB_300001_SM_10006detail6reduce28DeviceReduceSingleTileKernelINS2_10policy_hubIdyN4cuda3__47maximumIvEEE10Policy1000EPdSB_yS8_ddNS5_3std3__410__identityEEEvT0_T1_T2_T3_T4_T6_
        .type           _ZN3cub18CUB_300001_SM_10006detail6reduce28DeviceReduceSingleTileKernelINS2_10policy_hubIdyN4cuda3__47maximumIvEEE10Policy1000EPdSB_yS8_ddNS5_3std3__410__identityEEEvT0_T1_T2_T3_T4_T6_,@function
        .size           _ZN3cub18CUB_300001_SM_10006detail6reduce28DeviceReduceSingleTileKernelINS2_10policy_hubIdyN4cuda3__47maximumIvEEE10Policy1000EPdSB_yS8_ddNS5_3std3__410__identityEEEvT0_T1_T2_T3_T4_T6_,(.L_x_184 - _ZN3cub18CUB_300001_SM_10006detail6reduce28DeviceReduceSingleTileKernelINS2_10policy_hubIdyN4cuda3__47maximumIvEEE10Policy1000EPdSB_yS8_ddNS5_3std3__410__identityEEEvT0_T1_T2_T3_T4_T6_)
        .other          _ZN3cub18CUB_300001_SM_10006detail6reduce28DeviceReduceSingleTileKernelINS2_10policy_hubIdyN4cuda3__47maximumIvEEE10Policy1000EPdSB_yS8_ddNS5_3std3__410__identityEEEvT0_T1_T2_T3_T4_T6_,@"STO_CUDA_ENTRY STV_DEFAULT"
_ZN3cub18CUB_300001_SM_10006detail6reduce28DeviceReduceSingleTileKernelINS2_10policy_hubIdyN4cuda3__47maximumIvEEE10Policy1000EPdSB_yS8_ddNS5_3std3__410__identityEEEvT0_T1_T2_T3_T4_T6_:
.text._ZN3cub18CUB_300001_SM_10006detail6reduce28DeviceReduceSingleTileKernelINS2_10policy_hubIdyN4cuda3__47maximumIvEEE10Policy1000EPdSB_yS8_ddNS5_3std3__410__identityEEEvT0_T1_T2_T3_T4_T6_:
[----:B------:R-:W-:Y:S01]  /*0000*/  LDC R1, c[0x0][0x37c] ;  /* 0x0000df00ff017b82 */ /* 0x000fe20000000800 */
[----:B------:R-:W0:Y:S01]  /*0010*/  LDCU.64 UR4, c[0x0][0x390] ;  /* 0x00007200ff0477ac */ /* 0x000e220008000a00 */
[----:B------:R-:W1:Y:S01]  /*0020*/  LDCU.64 UR6, c[0x0][0x358] ;  /* 0x00006b00ff0677ac */ /* 0x000e620008000a00 */
[----:B0-----:R-:W-:Y:S02]  /*0030*/  IMAD.U32 R0, RZ, RZ, UR4 ;  /* 0x00000004ff007e24 */ /* 0x001fe4000f8e00ff */
[----:B------:R-:W-:-:S03]  /*0040*/  IMAD.U32 R2, RZ, RZ, UR5 ;  /* 0x00000005ff027e24 */ /* 0x000fc6000f8e00ff */
[----:B------:R-:W-:-:S04]  /*0050*/  ISETP.NE.U32.AND P0, PT, R0, RZ, PT ;  /* 0x000000ff0000720c */ /* 0x000fc80003f05070 */
[----:B------:R-:W-:-:S13]  /*0060*/  ISETP.NE.AND.EX P0, PT, R2, RZ, PT, P0 ;  /* 0x000000ff0200720c */ /* 0x000fda0003f05300 */
        /* <DEDUP_REMOVED lines=8> */
.L_x_113:
[----:B------:R-:W0:Y:S01]  /*00f0*/  LDCU UR4, c[0x0][0x380] ;  /* 0x00007000ff0477ac */ /* 0x000e220008000800 */
[----:B------:R-:W-:Y:S01]  /*0100*/  BSSY.RECONVERGENT B0, `(.L_x_114) ;  /* 0x00005cd000007945 */ /* 0x000fe20003800200 */
[----:B0-----:R-:W-:-:S09]  /*0110*/  ULOP3.LUT UP0, URZ, UR4, 0x1f, URZ, 0xc0, !UPT ;  /* 0x0000001f04ff7892 */ /* 0x001fd2000f80c0ff */
[----:B------:R-:W-:Y:S05]  /*0120*/  BRA.U UP0, `(.L_x_115) ;  /* 0x0000002d00747547 */ /* 0x000fea000b800000 */
[----:B------:R-:W-:-:S04]  /*0130*/  ISETP.GT.U32.AND P0, PT, R0, 0x7ff, PT ;  /* 0x000007ff0000780c */ /* 0x000fc80003f04070 */
[----:B------:R-:W-:-:S13]  /*0140*/  ISETP.GT.U32.AND.EX P0, PT, R2, RZ, PT, P0 ;  /* 0x000000ff0200720c */ /* 0x000fda0003f04100 */
[----:B------:R-:W-:Y:S05]  /*0150*/  @P0 BRA `(.L_x_116) ;  /* 0x0000001800200947 */ /* 0x000fea0003800000 */
[----:B------:R-:W0:Y:S01]  /*0160*/  S2R R3, SR_TID.X ;  /* 0x0000000000037919 */ /* 0x000e220000002100 */
[----:B------:R-:W-:Y:S01]  /*0170*/  BSSY.RECONVERGENT B1, `(.L_x_117) ;  /* 0x0000009000017945 */ /* 0x000fe20003800200 */
[----:B------:R-:W-:Y:S02]  /*0180*/  CS2R R4, SRZ ;  /* 0x0000000000047805 */ /* 0x000fe4000001ff00 */
[----:B0-----:R-:W-:Y:S01]  /*0190*/  ISETP.GE.U32.AND P0, PT, R3, R0, PT ;  /* 0x000000000300720c */ /* 0x001fe20003f06070 */
[----:B------:R-:W-:-:S12]  /*01a0*/  IMAD.MOV.U32 R43, RZ, RZ, R3 ;  /* 0x000000ffff2b7224 */ /* 0x000fd800078e0003 */
[----:B------:R-:W-:Y:S05]  /*01b0*/  @P0 BRA `(.L_x_118) ;  /* 0x0000000000100947 */ /* 0x000fea0003800000 */
[----:B------:R-:W0:Y:S02]  /*01c0*/  LDC.64 R4, c[0x0][0x380] ;  /* 0x0000e000ff047b82 */ /* 0x000e240000000a00 */
[----:B0-----:R-:W-:-:S06]  /*01d0*/  IMAD.WIDE.U32 R4, R3, 0x8, R4 ;  /* 0x0000000803047825 */ /* 0x001fcc00078e0004 */
[----:B------:R-:W5:Y:S01]  /*01e0*/  LDG.E.64.CONSTANT R4, desc[UR6][R4.64] ;  /* 0x0000000604047981 */ /* 0x000f62000c1e9b00 */
[----:B------:R-:W-:-:S07]  /*01f0*/  VIADD R43, R3, 0x100 ;  /* 0x00000100032b7836 */ /* 0x000fce0000000000 */
.L_x_118:
[----:B------:R-:W-:Y:S05]  /*0200*/  BSYNC.RECONVERGENT B1 ;  /* 0x0000000000017941 */ /* 0x000fea0003800200 */
.L_x_117:
[----:B------:R-:W-:Y:S01]  /*0210*/  ISETP.GE.U32.AND P0, PT, R43, R0, PT ;  /* 0x000000002b00720c */ /* 0x000fe20003f06070 */
        /* <DEDUP_REMOVED lines=16> */
.L_x_123:
        /* <DEDUP_REMOVED lines=12> */
.L_x_122:
[----:B------:R-:W-:Y:S05]  /*03e0*/  BSYNC.RECONVERGENT B2 ;  /* 0x0000000000027941 */ /* 0x000fea0003800200 */
.L_x_121:
        /* <DEDUP_REMOVED lines=9> */
.L_x_126:
        /* <DEDUP_REMOVED lines=74> */
.L_x_125:
[----:B------:R-:W-:Y:S05]  /*0920*/  BSYNC.RECONVERGENT B2 ;  /* 0x0000000000027941 */ /* 0x000fea0003800200 */
.L_x_124:
        /* <DEDUP_REMOVED lines=42> */
.L_x_128:
[----:B------:R-:W-:Y:S05]  /*0bd0*/  BSYNC.RECONVERGENT B2 ;  /* 0x0000000000027941 */ /* 0x000fea0003800200 */
.L_x_127:
        /* <DEDUP_REMOVED lines=20> */
.L_x_120:
[----:B------:R-:W-:Y:S05]  /*0d20*/  BSYNC.RECONVERGENT B1 ;  /* 0x0000000000017941 */ /* 0x000fea0003800200 */
.L_x_119:
[----:B------:R-:W-:-:S04]  /*0d30*/  ISETP.GE.U32.AND P0, PT, R0, 0x100, PT ;  /* 0x000001000000780c */ /* 0x000fc80003f06070 */
[----:B------:R-:W-:-:S13]  /*0d40*/  ISETP.GE.U32.AND.EX P0, PT, R2, RZ, PT, P0 ;  /* 0x000000ff0200720c */ /* 0x000fda0003f06100 */
        /* <DEDUP_REMOVED lines=40> */
[----:B------:R-:W-:-:S03]  /*0fd0*/  @!P0 FSEL R13, R5, R13, !P1 ;  /* 0x0000000d050d8208 */ /* 0x000fc60004800000 */
[----:B------:R-:W-:Y:S01]  /*0fe0*/  SHFL.DOWN PT, R4, R11, 0x10, 0x1f ;  /* 0x0a001f000b047f89 */ /* 0x000fe200000e0000 */
[----:B------:R-:W-:Y:S02]  /*0ff0*/  IMAD.MOV.U32 R6, RZ, RZ, R11 ;  /* 0x000000ffff067224 */ /* 0x000fe400078e000b */
[----:B------:R-:W-:Y:S01]  /*1000*/  IMAD.MOV.U32 R7, RZ, RZ, R13 ;  /* 0x000000ffff077224 */ /* 0x000fe200078e000d */
[----:B------:R-:W0:Y:S05]  /*1010*/  SHFL.DOWN PT, R5, R13, 0x10, 0x1f ;  /* 0x0a001f000d057f89 */ /* 0x000e2a00000e0000 */
[----:B0-----:R-:W-:-:S06]  /*1020*/  DSETP.GEU.AND P0, PT, R6, R4, PT ;  /* 0x000000040600722a */ /* 0x001fcc0003f0e000 */
[----:B------:R-:W-:Y:S02]  /*1030*/  FSEL R6, R4, R11, !P0 ;  /* 0x0000000b04067208 */ /* 0x000fe40004000000 */
[----:B------:R-:W-:Y:S02]  /*1040*/  FSEL R7, R5, R13, !P0 ;  /* 0x0000000d05077208 */ /* 0x000fe40004000000 */
[----:B------:R-:W-:-:S03]  /*1050*/  ISETP.GT.AND P0, PT, R8, 0xf, PT ;  /* 0x0000000f0800780c */ /* 0x000fc60003f04270 */
[----:B------:R2:W-:Y:S01]  /*1060*/  @!P2 STS.64 [R9+0x8], R6 ;  /* 0x000008060900a388 */ /* 0x0005e20000000a00 */
[----:B------:R-:W-:Y:S01]  /*1070*/  BAR.SYNC.DEFER_BLOCKING 0x0 ;  /* 0x0000000000007b1d */ /* 0x000fe20000010000 */
[----:B------:R-:W-:Y:S02]  /*1080*/  ISETP.NE.AND P2, PT, R3, RZ, PT ;  /* 0x000000ff0300720c */ /* 0x000fe40003f45270 */
[----:B------:R-:W-:Y:S02]  /*1090*/  FSEL R4, R11, R6, P0 ;  /* 0x000000060b047208 */ /* 0x000fe40000000000 */
[----:B------:R-:W-:-:S09]  /*10a0*/  FSEL R5, R13, R7, P0 ;  /* 0x000000070d057208 */ /* 0x000fd20000000000 */
[----:B--2---:R-:W-:Y:S05]  /*10b0*/  @P2 BRA `(.L_x_130) ;  /* 0x0000004c00442947 */ /* 0x004fea0003800000 */
[----:B------:R-:W0:Y:S01]  /*10c0*/  S2UR UR5, SR_CgaCtaId ;  /* 0x00000000000579c3 */ /* 0x000e220000008800 */
[----:B------:R-:W-:Y:S02]  /*10d0*/  UMOV UR4, 0x400 ;  /* 0x0000040000047882 */ /* 0x000fe40000000000 */
[----:B0-----:R-:W-:-:S09]  /*10e0*/  ULEA UR4, UR5, UR4, 0x18 ;  /* 0x0000000405047291 */ /* 0x001fd2000f8ec0ff */
[----:B------:R-:W0:Y:S04]  /*10f0*/  LDS.128 R8, [UR4+0x10] ;  /* 0x00001004ff087984 */ /* 0x000e280008000c00 */
        /* <DEDUP_REMOVED lines=25> */
.L_x_129:
[----:B------:R-:W-:Y:S01]  /*1290*/  LOP3.LUT R6, R3, 0x3e0, RZ, 0xc0, !PT ;  /* 0x000003e003067812 */ /* 0x000fe200078ec0ff */
[----:B------:R-:W0:Y:S03]  /*12a0*/  S2R R12, SR_LANEID ;  /* 0x00000000000c7919 */ /* 0x000e260000000000 */
[----:B------:R-:W-:Y:S01]  /*12b0*/  LOP3.LUT R9, RZ, R6, RZ, 0x33, !PT ;  /* 0x00000006ff097212 */ /* 0x000fe200078e33ff */
[----:B------:R-:W-:-:S04]  /*12c0*/  VIADD R7, R6, 0x20 ;  /* 0x0000002006077836 */ /* 0x000fc80000000000 */
[----:B------:R-:W-:Y:S01]  /*12d0*/  IMAD.IADD R9, R9, 0x1, R0 ;  /* 0x0000000109097824 */ /* 0x000fe200078e0200 */
[----:B------:R-:W-:-:S04]  /*12e0*/  ISETP.GT.U32.AND P0, PT, R7, R0, PT ;  /* 0x000000000700720c */ /* 0x000fc80003f04070 */
        /* <DEDUP_REMOVED lines=33> */
[----:B------:R-:W0:Y:S11]  /*1500*/  SHFL.DOWN PT, R5, R11, 0x8, R9 ;  /* 0x090000000b057989 */ /* 0x000e3600000e0009 */
[----:B------:R-:W1:Y:S01]  /*1510*/  @!P0 S2R R8, SR_CgaCtaId ;  /* 0x0000000000088919 */ /* 0x000e620000008800 */
[----:B0-----:R-:W-:Y:S01]  /*1520*/  DSETP.GEU.AND P2, PT, R6, R4, PT ;  /* 0x000000040600722a */ /* 0x001fe20003f4e000 */
[----:B------:R-:W-:-:S05]  /*1530*/  VIADD R6, R12, 0x10 ;  /* 0x000000100c067836 */ /* 0x000fca0000000000 */
        /* <DEDUP_REMOVED lines=9> */
[----:B------:R-:W-:-:S03]  /*15d0*/  @!P0 SHF.R.U32.HI R6, RZ, 0x2, R3 ;  /* 0x00000002ff068819 */ /* 0x000fc60000011603 */
[----:B------:R-:W-:Y:S02]  /*15e0*/  @!P1 FSEL R10, R4, R10, !P2 ;  /* 0x0000000a040a9208 */ /* 0x000fe40005000000 */
[----:B------:R-:W-:Y:S02]  /*15f0*/  @!P1 FSEL R11, R5, R11, !P2 ;  /* 0x0000000b050b9208 */ /* 0x000fe40005000000 */
[----:B------:R-:W-:Y:S01]  /*1600*/  ISETP.NE.AND P2, PT, R3, RZ, PT ;  /* 0x000000ff0300720c */ /* 0x000fe20003f45270 */
[----:B------:R-:W-:Y:S01]  /*1610*/  IMAD.MOV.U32 R4, RZ, RZ, R10 ;  /* 0x000000ffff047224 */ /* 0x000fe200078e000a */
[----:B-1----:R-:W-:Y:S01]  /*1620*/  @!P0 LEA R7, R8, R7, 0x18 ;  /* 0x0000000708078211 */ /* 0x002fe200078ec0ff */
[----:B------:R-:W-:Y:S01]  /*1630*/  IMAD.MOV.U32 R5, RZ, RZ, R11 ;  /* 0x000000ffff057224 */ /* 0x000fe200078e000b */
[----:B------:R-:W-:-:S05]  /*1640*/  @!P0 LOP3.LUT R6, R6, 0xf8, RZ, 0xc0, !PT ;  /* 0x000000f806068812 */ /* 0x000fca00078ec0ff */
[----:B------:R-:W-:-:S05]  /*1650*/  @!P0 IMAD.IADD R7, R6, 0x1, R7 ;  /* 0x0000000106078824 */ /* 0x000fca00078e0207 */
[----:B------:R1:W-:Y:S01]  /*1660*/  @!P0 STS.64 [R7+0x8], R4 ;  /* 0x0000080407008388 */ /* 0x0003e20000000a00 */
[----:B------:R-:W-:Y:S06]  /*1670*/  BAR.SYNC.DEFER_BLOCKING 0x0 ;  /* 0x0000000000007b1d */ /* 0x000fec0000010000 */
[----:B------:R-:W-:Y:S05]  /*1680*/  @P2 BRA `(.L_x_130) ;  /* 0x0000004400d02947 */ /* 0x000fea0003800000 */
[----:B------:R-:W0:Y:S01]  /*1690*/  S2UR UR5, SR_CgaCtaId ;  /* 0x00000000000579c3 */ /* 0x000e220000008800 */
[----:B------:R-:W-:Y:S01]  /*16a0*/  UMOV UR4, 0x400 ;  /* 0x0000040000047882 */ /* 0x000fe20000000000 */
[C---:B------:R-:W-:Y:S02]  /*16b0*/  ISETP.GT.U32.AND P0, PT, R0.reuse, 0x20, PT ;  /* 0x000000200000780c */ /* 0x040fe40003f04070 */
[----:B------:R-:W-:Y:S02]  /*16c0*/  ISETP.GT.U32.AND P1, PT, R0, 0x40, PT ;  /* 0x000000400000780c */ /* 0x000fe40003f24070 */
[C---:B------:R-:W-:Y:S02]  /*16d0*/  ISETP.GT.U32.AND.EX P0, PT, R2.reuse, RZ, PT, P0 ;  /* 0x000000ff0200720c */ /* 0x040fe40003f04100 */
[----:B------:R-:W-:Y:S01]  /*16e0*/  ISETP.GT.U32.AND.EX P1, PT, R2, RZ, PT, P1 ;  /* 0x000000ff0200720c */ /* 0x000fe20003f24110 */
[----:B0-----:R-:W-:-:S09]  /*16f0*/  ULEA UR4, UR5, UR4, 0x18 ;  /* 0x0000000405047291 */ /* 0x001fd2000f8ec0ff */
[----:B------:R-:W0:Y:S04]  /*1700*/  LDS.128 R12, [UR4+0x10] ;  /* 0x00001004ff0c7984 */ /* 0x000e280008000c00 */
[----:B------:R-:W2:Y:S01]  /*1710*/  LDS.128 R8, [UR4+0x20] ;  /* 0x00002004ff087984 */ /* 0x000ea20008000c00 */
[----:B0-----:R-:W-:-:S06]  /*1720*/  DSETP.GEU.AND P3, PT, R4, R12, PT ;  /* 0x0000000c0400722a */ /* 0x001fcc0003f6e000 */
[-C--:B------:R-:W-:Y:S02]  /*1730*/  FSEL R3, R12, R4.reuse, !P3 ;  /* 0x000000040c037208 */ /* 0x080fe40005800000 */
[-C--:B------:R-:W-:Y:S02]  /*1740*/  FSEL R13, R13, R5.reuse, !P3 ;  /* 0x000000050d0d7208 */ /* 0x080fe40005800000 */
[----:B------:R-:W-:Y:S02]  /*1750*/  FSEL R12, R3, R4, P0 ;  /* 0x00000004030c7208 */ /* 0x000fe40000000000 */
[----:B------:R-:W-:Y:S02]  /*1760*/  FSEL R13, R13, R5, P0 ;  /* 0x000000050d0d7208 */ /* 0x000fe40000000000 */
[----:B-1----:R-:W0:Y:S01]  /*1770*/  LDS.128 R4, [UR4+0x30] ;  /* 0x00003004ff047984 */ /* 0x002e220008000c00 */
[----:B------:R-:W-:-:S03]  /*1780*/  ISETP.GT.U32.AND P0, PT, R0, 0x60, PT ;  /* 0x000000600000780c */ /* 0x000fc60003f04070 */
[----:B------:R-:W-:Y:S01]  /*1790*/  DSETP.GEU.AND P3, PT, R12, R14, PT ;  /* 0x0000000e0c00722a */ /* 0x000fe20003f6e000 */
[----:B------:R-:W-:-:S05]  /*17a0*/  ISETP.GT.U32.AND.EX P0, PT, R2, RZ, PT, P0 ;  /* 0x000000ff0200720c */ /* 0x000fca0003f04100 */
[----:B------:R-:W-:Y:S02]  /*17b0*/  @P1 FSEL R12, R14, R12, !P3 ;  /* 0x0000000c0e0c1208 */ /* 0x000fe40005800000 */
[----:B------:R-:W-:Y:S02]  /*17c0*/  @P1 FSEL R13, R15, R13, !P3 ;  /* 0x0000000d0f0d1208 */ /* 0x000fe40005800000 */
[----:B------:R-:W-:-:S04]  /*17d0*/  ISETP.GT.U32.AND P1, PT, R0, 0x80, PT ;  /* 0x000000800000780c */ /* 0x000fc80003f24070 */
[----:B--2---:R-:W-:Y:S01]  /*17e0*/  DSETP.GEU.AND P3, PT, R12, R8, PT ;  /* 0x000000080c00722a */ /* 0x004fe20003f6e000 */
[----:B------:R-:W-:-:S05]  /*17f0*/  ISETP.GT.U32.AND.EX P1, PT, R2, RZ, PT, P1 ;  /* 0x000000ff0200720c */ /* 0x000fca0003f24110 */
[----:B------:R-:W-:Y:S02]  /*1800*/  @P0 FSEL R12, R8, R12, !P3 ;  /* 0x0000000c080c0208 */ /* 0x000fe40005800000 */
[----:B------:R-:W-:Y:S02]  /*1810*/  @P0 FSEL R13, R9, R13, !P3 ;  /* 0x0000000d090d0208 */ /* 0x000fe40005800000 */
[----:B------:R-:W-:Y:S01]  /*1820*/  ISETP.GT.U32.AND P0, PT, R0, 0xa0, PT ;  /* 0x000000a00000780c */ /* 0x000fe20003f04070 */
[----:B------:R-:W1:Y:S03]  /*1830*/  LDS.64 R8, [UR4+0x40] ;  /* 0x00004004ff087984 */ /* 0x000e660008000a00 */
[----:B------:R-:W-:Y:S01]  /*1840*/  DSETP.GEU.AND P3, PT, R12, R10, PT ;  /* 0x0000000a0c00722a */ /* 0x000fe20003f6e000 */
[----:B------:R-:W-:-:S05]  /*1850*/  ISETP.GT.U32.AND.EX P0, PT, R2, RZ, PT, P0 ;  /* 0x000000ff0200720c */ /* 0x000fca0003f04100 */
[----:B------:R-:W-:Y:S02]  /*1860*/  @P1 FSEL R12, R10, R12, !P3 ;  /* 0x0000000c0a0c1208 */ /* 0x000fe40005800000 */
[----:B------:R-:W-:Y:S02]  /*1870*/  @P1 FSEL R13, R11, R13, !P3 ;  /* 0x0000000d0b0d1208 */ /* 0x000fe40005800000 */
[----:B------:R-:W-:Y:S01]  /*1880*/  ISETP.GT.U32.AND P1, PT, R0, 0xc0, PT ;  /* 0x000000c00000780c */ /* 0x000fe20003f24070 */
[----:B------:R-:W-:Y:S02]  /*1890*/  IMAD.MOV.U32 R10, RZ, RZ, R12 ;  /* 0x000000ffff0a7224 */ /* 0x000fe400078e000c */
[----:B------:R-:W-:Y:S01]  /*18a0*/  IMAD.MOV.U32 R11, RZ, RZ, R13 ;  /* 0x000000ffff0b7224 */ /* 0x000fe200078e000d */
[----:B------:R-:W-:-:S05]  /*18b0*/  ISETP.GT.U32.AND.EX P1, PT, R2, RZ, PT, P1 ;  /* 0x000000ff0200720c */ /* 0x000fca0003f24110 */
[----:B0-----:R-:W-:-:S06]  /*18c0*/  DSETP.GEU.AND P3, PT, R10, R4, PT ;  /* 0x000000040a00722a */ /* 0x001fcc0003f6e000 */
[----:B------:R-:W-:Y:S02]  /*18d0*/  @P0 FSEL R12, R4, R12, !P3 ;  /* 0x0000000c040c0208 */ /* 0x000fe40005800000 */
[----:B------:R-:W-:Y:S02]  /*18e0*/  @P0 FSEL R13, R5, R13, !P3 ;  /* 0x0000000d050d0208 */ /* 0x000fe40005800000 */
[----:B------:R-:W-:Y:S01]  /*18f0*/  ISETP.GT.U32.AND P0, PT, R0, 0xe0, PT ;  /* 0x000000e00000780c */ /* 0x000fe20003f04070 */
[----:B------:R-:W-:Y:S02]  /*1900*/  IMAD.MOV.U32 R4, RZ, RZ, R12 ;  /* 0x000000ffff047224 */ /* 0x000fe400078e000c */
[----:B------:R-:W-:Y:S01]  /*1910*/  IMAD.MOV.U32 R5, RZ, RZ, R13 ;  /* 0x000000ffff057224 */ /* 0x000fe200078e000d */
[----:B------:R-:W-:-:S05]  /*1920*/  ISETP.GT.U32.AND.EX P0, PT, R2, RZ, PT, P0 ;  /* 0x000000ff0200720c */ /* 0x000fca0003f04100 */
        /* <DEDUP_REMOVED lines=11> */
.L_x_116:
[----:B------:R-:W0:Y:S01]  /*19e0*/  S2R R3, SR_TID.X ;  /* 0x0000000000037919 */ /* 0x000e220000002100 */
[----:B------:R-:W1:Y:S01]  /*19f0*/  LDC.64 R22, c[0x0][0x380] ;  /* 0x0000e000ff167b82 */ /* 0x000e620000000a00 */
[----:B0-----:R-:W-:-:S04]  /*1a00*/  IMAD.SHL.U32 R5, R3, 0x4, RZ ;  /* 0x0000000403057824 */ /* 0x001fc800078e00ff */
[----:B-1----:R-:W-:-:S05]  /*1a10*/  IMAD.WIDE.U32 R22, R5, 0x8, R22 ;  /* 0x0000000805167825 */ /* 0x002fca00078e0016 */
[----:B------:R-:W2:Y:S04]  /*1a20*/  LDG.E.128.CONSTANT R12, desc[UR6][R22.64] ;  /* 0x00000006160c7981 */ /* 0x000ea8000c1e9d00 */
[----:B------:R-:W3:Y:S04]  /*1a30*/  LDG.E.128.CONSTANT R16, desc[UR6][R22.64+0x10] ;  /* 0x0000100616107981 */ /* 0x000ee8000c1e9d00 */
[----:B------:R-:W4:Y:S04]  /*1a40*/  LDG.E.128.CONSTANT R8, desc[UR6][R22.64+0x2000] ;  /* 0x0020000616087981 */ /* 0x000f28000c1e9d00 */
[----:B------:R-:W5:Y:S01]  /*1a50*/  LDG.E.128.CONSTANT R4, desc[UR6][R22.64+0x2010] ;  /* 0x0020100616047981 */ /* 0x000f62000c1e9d00 */
[----:B------:R-:W-:Y:S01]  /*1a60*/  IADD3 R24, P1, PT, R0, -0x800, RZ ;  /* 0xfffff80000187810 */ /* 0x000fe20007f3e0ff */
[----:B------:R-:W-:-:S02]  /*1a70*/  IMAD.MOV.U32 R29, RZ, RZ, 0x800 ;  /* 0x00000800ff1d7424 */ /* 0x000fc400078e00ff */
[----:B------:R-:W-:Y:S01]  /*1a80*/  IMAD.MOV.U32 R31, RZ, RZ, RZ ;  /* 0x000000ffff1f7224 */ /* 0x000fe200078e00ff */
[----:B------:R-:W-:Y:S01]  /*1a90*/  IADD3.X R25, PT, PT, R2, -0x1, RZ, P1, !PT ;  /* 0xffffffff02197810 */ /* 0x000fe20000ffe4ff */
        /* <DEDUP_REMOVED lines=18> */
[----:B------:R-:W-:-:S04]  /*1bc0*/  ISETP.GE.U32.AND P0, PT, R24, 0x800, PT ;  /* 0x000008001800780c */ /* 0x000fc80003f06070 */
[----:B------:R-:W-:Y:S01]  /*1bd0*/  ISETP.GE.U32.AND.EX P0, PT, R25, RZ, PT, P0 ;  /* 0x000000ff1900720c */ /* 0x000fe20003f06100 */
[----:B------:R-:W-:-:S06]  /*1be0*/  DSETP.GEU.AND P1, PT, R4, R6, PT ;  /* 0x000000060400722a */ /* 0x000fcc0003f2e000 */
[----:B------:R-:W-:Y:S02]  /*1bf0*/  FSEL R20, R6, R4, !P1 ;  /* 0x0000000406147208 */ /* 0x000fe40004800000 */
[----:B------:R-:W-:-:S04]  /*1c00*/  FSEL R21, R7, R5, !P1 ;  /* 0x0000000507157208 */ /* 0x000fc80004800000 */
[----:B------:R-:W-:Y:S05]  /*1c10*/  @!P0 BRA `(.L_x_131) ;  /* 0x0000000000b48947 */ /* 0x000fea0003800000 */
[----:B------:R-:W0:Y:S01]  /*1c20*/  LDC.64 R26, c[0x0][0x390] ;  /* 0x0000e400ff1a7b82 */ /* 0x000e220000000a00 */
[----:B------:R-:W-:Y:S02]  /*1c30*/  IMAD.MOV.U32 R29, RZ, RZ, 0x800 ;  /* 0x00000800ff1d7424 */ /* 0x000fe400078e00ff */
[----:B------:R-:W-:-:S07]  /*1c40*/  IMAD.MOV.U32 R31, RZ, RZ, RZ ;  /* 0x000000ffff1f7224 */ /* 0x000fce00078e00ff */
.L_x_133:
[----:B------:R-:W-:-:S04]  /*1c50*/  LEA R32, P0, R29, R22, 0x3 ;  /* 0x000000161d207211 */ /* 0x000fc800078018ff */
[----:B------:R-:W-:-:S05]  /*1c60*/  LEA.HI.X R33, R29, R23, R31, 0x3, P0 ;  /* 0x000000171d217211 */ /* 0x000fca00000f1c1f */
[----:B------:R-:W2:Y:S04]  /*1c70*/  LDG.E.128.CONSTANT R8, desc[UR6][R32.64] ;  /* 0x0000000620087981 */ /* 0x000ea8000c1e9d00 */
[----:B------:R-:W3:Y:S04]  /*1c80*/  LDG.E.128.CONSTANT R12, desc[UR6][R32.64+0x10] ;  /* 0x00001006200c7981 */ /* 0x000ee8000c1e9d00 */
[----:B------:R-:W4:Y:S04]  /*1c90*/  LDG.E.128.CONSTANT R16, desc[UR6][R32.64+0x2000] ;  /* 0x0020000620107981 */ /* 0x000f28000c1e9d00 */
[----:B------:R-:W5:Y:S01]  /*1ca0*/  LDG.E.128.CONSTANT R4, desc[UR6][R32.64+0x2010] ;  /* 0x0020100620047981 */ /* 0x000f62000c1e9d00 */
[----:B0-----:R-:W-:-:S02]  /*1cb0*/  IMAD.MOV.U32 R0, RZ, RZ, R26 ;  /* 0x000000ffff007224 */ /* 0x001fc400078e001a */
[----:B------:R-:W-:Y:S01]  /*1cc0*/  IMAD.MOV.U32 R2, RZ, RZ, R27 ;  /* 0x000000ffff027224 */ /* 0x000fe200078e001b */
[----:B--2---:R-:W-:-:S06]  /*1cd0*/  DSETP.GEU.AND P0, PT, R20, R8, PT ;  /* 0x000000081400722a */ /* 0x004fcc0003f0e000 */
[----:B------:R-:W-:Y:S02]  /*1ce0*/  FSEL R8, R8, R20, !P0 ;  /* 0x0000001408087208 */ /* 0x000fe40004000000 */
[----:B------:R-:W-:-:S06]  /*1cf0*/  FSEL R9, R9, R21, !P0 ;  /* 0x0000001509097208 */ /* 0x000fcc0004000000 */
[----:B------:R-:W-:-:S06]  /*1d00*/  DSETP.GEU.AND P0, PT, R8, R10, PT ;  /* 0x0000000a0800722a */ /* 0x000fcc0003f0e000 */
[----:B------:R-:W-:Y:S02]  /*1d10*/  FSEL R8, R10, R8, !P0 ;  /* 0x000000080a087208 */ /* 0x000fe40004000000 */
[----:B------:R-:W-:Y:S02]  /*1d20*/  FSEL R9, R11, R9, !P0 ;  /* 0x000000090b097208 */ /* 0x000fe40004000000 */
[----:B------:R-:W-:-:S04]  /*1d30*/  IADD3 R10, P1, PT, -R29, R0, RZ ;  /* 0x000000001d0a7210 */ /* 0x000fc80007f3e1ff */
        /* <DEDUP_REMOVED lines=14> */
[----:B------:R-:W-:Y:S01]  /*1e20*/  IMAD.X R8, R2, 0x1, ~R31, P1 ;  /* 0x0000000102087824 */ /* 0x000fe200008e0e1f */
[----:B------:R-:W-:Y:S02]  /*1e30*/  FSEL R5, R5, R9, !P0 ;  /* 0x0000000905057208 */ /* 0x000fe40004000000 */
[----:B------:R-:W-:-:S04]  /*1e40*/  ISETP.GE.U32.AND P0, PT, R10, 0x800, PT ;  /* 0x000008000a00780c */ /* 0x000fc80003f06070 */
[----:B------:R-:W-:Y:S01]  /*1e50*/  ISETP.GE.U32.AND.EX P0, PT, R8, RZ, PT, P0 ;  /* 0x000000ff0800720c */ /* 0x000fe20003f06100 */
[----:B------:R-:W-:-:S06]  /*1e60*/  DSETP.GEU.AND P1, PT, R4, R6, PT ;  /* 0x000000060400722a */ /* 0x000fcc0003f2e000 */
[----:B------:R-:W-:Y:S02]  /*1e70*/  FSEL R20, R6, R4, !P1 ;  /* 0x0000000406147208 */ /* 0x000fe40004800000 */
[----:B------:R-:W-:-:S04]  /*1e80*/  FSEL R21, R7, R5, !P1 ;  /* 0x0000000507157208 */ /* 0x000fc80004800000 */
[----:B------:R-:W-:Y:S05]  /*1e90*/  @!P0 BRA `(.L_x_132) ;  /* 0x0000000800e48947 */ /* 0x000fea0003800000 */
[----:B------:R-:W-:-:S05]  /*1ea0*/  IADD3 R29, P0, PT, R29, 0x800, RZ ;  /* 0x000008001d1d7810 */ /* 0x000fca0007f1e0ff */
[----:B------:R-:W-:Y:S01]  /*1eb0*/  IMAD.X R31, RZ, RZ, R31, P0 ;  /* 0x000000ffff1f7224 */ /* 0x000fe200000e061f */
[----:B------:R-:W-:-:S04]  /*1ec0*/  ISETP.GT.U32.AND P0, PT, R29, R24, PT ;  /* 0x000000181d00720c */ /* 0x000fc80003f04070 */
[----:B------:R-:W-:-:S13]  /*1ed0*/  ISETP.GT.U32.AND.EX P0, PT, R31, R25, PT, P0 ;  /* 0x000000191f00720c */ /* 0x000fda0003f04100 */
[----:B------:R-:W-:Y:S05]  /*1ee0*/  @!P0 BRA `(.L_x_133) ;  /* 0xfffffffc00588947 */ /* 0x000fea000383ffff */
.L_x_131:
[----:B------:R-:W-:-:S04]  /*1ef0*/  ISETP.GE.U32.AND P0, PT, R29, R0, PT ;  /* 0x000000001d00720c */ /* 0x000fc80003f06070 */
[----:B------:R-:W-:-:S13]  /*1f00*/  ISETP.GE.U32.AND.EX P0, PT, R31, R2, PT, P0 ;  /* 0x000000021f00720c */ /* 0x000fda0003f06100 */
        /* <DEDUP_REMOVED lines=13> */
[----:B------:R-:W0:Y:S01]  /*1fe0*/  LDCU.64 UR4, c[0x0][0x380] ;  /* 0x00007000ff0477ac */ /* 0x000e220008000a00 */
[----:B------:R-:W-:Y:S01]  /*1ff0*/  IADD3 R9, P1, PT, R3, R29, RZ ;  /* 0x0000001d03097210 */ /* 0x000fe20007f3e0ff */
[----:B------:R-:W-:Y:S01]  /*2000*/  IMAD.MOV.U32 R7, RZ, RZ, R3 ;  /* 0x000000ffff077224 */ /* 0x000fe200078e0003 */
[----:B------:R-:W-:-:S03]  /*2010*/  LEA.HI R0, R0, 0x1, RZ, 0x18 ;  /* 0x0000000100007811 */ /* 0x000fc600078fc0ff */
[----:B------:R-:W-:Y:S01]  /*2020*/  IMAD.X R4, RZ, RZ, R31, P1 ;  /* 0x000000ffff047224 */ /* 0x000fe200008e061f */
[----:B------:R-:W-:-:S05]  /*2030*/  LOP3.LUT R0, R0, 0x3, RZ, 0xc0, !PT ;  /* 0x0000000300007812 */ /* 0x000fca00078ec0ff */
[----:B------:R-:W-:Y:S01]  /*2040*/  IMAD.MOV R0, RZ, RZ, -R0 ;  /* 0x000000ffff007224 */ /* 0x000fe200078e0a00 */
[----:B0-----:R-:W-:-:S04]  /*2050*/  LEA R6, P2, R9, UR4, 0x3 ;  /* 0x0000000409067c11 */ /* 0x001fc8000f8418ff */
[----:B------:R-:W-:-:S09]  /*2060*/  LEA.HI.X R9, R9, UR5, R4, 0x3, P2 ;  /* 0x0000000509097c11 */ /* 0x000fd200090f1c04 */
.L_x_137:
        /* <DEDUP_REMOVED lines=8> */
[----:B--2---:R-:W-:-:S06]  /*20f0*/  DSETP.GEU.AND P1, PT, R20, R4, PT ;  /* 0x000000041400722a */ /* 0x004fcc0003f2e000 */
[----:B------:R-:W-:Y:S02]  /*2100*/  FSEL R20, R4, R20, !P1 ;  /* 0x0000001404147208 */ /* 0x000fe40004800000 */
[----:B------:R-:W-:-:S03]  /*2110*/  FSEL R21, R5, R21, !P1 ;  /* 0x0000001505157208 */ /* 0x000fc60004800000 */
[----:B------:R-:W-:Y:S05]  /*2120*/  @P2 BRA `(.L_x_137) ;  /* 0xfffffffc00d02947 */ /* 0x000fea000383ffff */
.L_x_136:
[----:B------:R-:W-:Y:S05]  /*2130*/  BSYNC.RECONVERGENT B2 ;  /* 0x0000000000027941 */ /* 0x000fea0003800200 */
.L_x_135:
[----:B------:R-:W-:Y:S05]  /*2140*/  @!P0 BRA `(.L_x_134) ;  /* 0x0000000800348947 */ /* 0x000fea0003800000 */
[----:B------:R-:W0:Y:S01]  /*2150*/  LDCU.64 UR4, c[0x0][0x380] ;  /* 0x00007000ff0477ac */ /* 0x000e220008000a00 */
[----:B------:R-:W-:Y:S01]  /*2160*/  IMAD.IADD R5, R2, 0x1, -R7 ;  /* 0x0000000102057824 */ /* 0x000fe200078e0a07 */
[----:B------:R-:W-:Y:S01]  /*2170*/  IADD3 R29, P0, PT, R7, R29, RZ ;  /* 0x0000001d071d7210 */ /* 0x000fe20007f1e0ff */
[----:B------:R-:W-:Y:S03]  /*2180*/  BSSY.RECONVERGENT B2, `(.L_x_138) ;  /* 0x000004e000027945 */ /* 0x000fe60003800200 */
[----:B------:R-:W-:Y:S01]  /*2190*/  ISETP.GT.AND P1, PT, R5, 0xc00, PT ;  /* 0x00000c000500780c */ /* 0x000fe20003f24270 */
[----:B------:R-:W-:Y:S01]  /*21a0*/  IMAD.X R0, RZ, RZ, R31, P0 ;  /* 0x000000ffff007224 */ /* 0x000fe200000e061f */
[----:B0-----:R-:W-:-:S04]  /*21b0*/  LEA R4, P0, R29, UR4, 0x3 ;  /* 0x000000041d047c11 */ /* 0x001fc8000f8018ff */
[----:B------:R-:W-:Y:S02]  /*21c0*/  LEA.HI.X R5, R29, UR5, R0, 0x3, P0 ;  /* 0x000000051d057c11 */ /* 0x000fe400080f1c00 */
[----:B------:R-:W-:-:S05]  /*21d0*/  PLOP3.LUT P0, PT, PT, PT, PT, 0x80, 0x8 ;  /* 0x000000000008781c */ /* 0x000fca0003f0f070 */
[----:B------:R-:W-:Y:S08]  /*21e0*/  @!P1 BRA `(.L_x_139) ;  /* 0x00000004001c9947 */ /* 0x000ff00003800000 */
[----:B------:R-:W-:Y:S01]  /*21f0*/  PLOP3.LUT P0, PT, PT, PT, PT, 0x8, 0x80 ;  /* 0x000000000080781c */ /* 0x000fe20003f0e170 */
[----:B------:R-:W-:-:S12]  /*2200*/  VIADD R0, R2, 0xfffff400 ;  /* 0xfffff40002007836 */ /* 0x000fd80000000000 */
.L_x_140:
        /* <DEDUP_REMOVED lines=15> */
[----:B------:R0:W5:Y:S01]  /*2300*/  LDG.E.64.CONSTANT R8, desc[UR6][R4.64+0x7800] ;  /* 0x0078000604087981 */ /* 0x000162000c1e9b00 */
        /* <DEDUP_REMOVED lines=53> */
.L_x_139:
[----:B------:R-:W-:Y:S05]  /*2660*/  BSYNC.RECONVERGENT B2 ;  /* 0x0000000000027941 */ /* 0x000fea0003800200 */
.L_x_138:
        /* <DEDUP_REMOVED lines=40> */
.L_x_142:
[----:B------:R-:W-:Y:S05]  /*28f0*/  BSYNC.RECONVERGENT B2 ;  /* 0x0000000000027941 */ /* 0x000fea0003800200 */
.L_x_141:
        /* <DEDUP_REMOVED lines=18> */
.L_x_134:
[----:B------:R-:W-:Y:S05]  /*2a20*/  BSYNC.RECONVERGENT B1 ;  /* 0x0000000000017941 */ /* 0x000fea0003800200 */
.L_x_132:
        /* <DEDUP_REMOVED lines=33> */
[----:B------:R-:W-:-:S03]  /*2c40*/  @!P1 FSEL R7, R5, R7, !P0 ;  /* 0x0000000705079208 */ /* 0x000fc60004000000 */
[----:B------:R-:W-:Y:S04]  /*2c50*/  SHFL.DOWN PT, R4, R6, 0x10, 0x1f ;  /* 0x0a001f0006047f89 */ /* 0x000fe800000e0000 */
[----:B------:R-:W0:Y:S02]  /*2c60*/  SHFL.DOWN PT, R5, R7, 0x10, 0x1f ;  /* 0x0a001f0007057f89 */ /* 0x000e2400000e0000 */
        /* <DEDUP_REMOVED lines=8> */
[----:B------:R-:W-:-:S03]  /*2cf0*/  FSEL R3, R7, R5, P0 ;  /* 0x0000000507037208 */ /* 0x000fc60000000000 */
[----:B0-----:R-:W-:Y:S02]  /*2d00*/  IMAD.MOV.U32 R4, RZ, RZ, R0 ;  /* 0x000000ffff047224 */ /* 0x001fe400078e0000 */
[----:B------:R-:W-:-:S04]  /*2d10*/  IMAD.MOV.U32 R5, RZ, RZ, R3 ;  /* 0x000000ffff057224 */ /* 0x000fc800078e0003 */
[----:B------:R-:W-:Y:S05]  /*2d20*/  @P2 BRA `(.L_x_130) ;  /* 0x0000003000282947 */ /* 0x000fea0003800000 */
        /* <DEDUP_REMOVED lines=29> */
.L_x_115:
        /* <DEDUP_REMOVED lines=13> */
.L_x_145:
[----:B------:R-:W-:Y:S05]  /*2fd0*/  BSYNC.RECONVERGENT B1 ;  /* 0x0000000000017941 */ /* 0x000fea0003800200 */
.L_x_144:
        /* <DEDUP_REMOVED lines=17> */
.L_x_150:
        /* <DEDUP_REMOVED lines=12> */
.L_x_149:
[----:B------:R-:W-:Y:S05]  /*31b0*/  BSYNC.RECONVERGENT B2 ;  /* 0x0000000000027941 */ /* 0x000fea0003800200 */
.L_x_148:
        /* <DEDUP_REMOVED lines=9> */
.L_x_153:
        /* <DEDUP_REMOVED lines=74> */
.L_x_152:
[----:B------:R-:W-:Y:S05]  /*36f0*/  BSYNC.RECONVERGENT B2 ;  /* 0x0000000000027941 */ /* 0x000fea0003800200 */
.L_x_151:
        /* <DEDUP_REMOVED lines=42> */
.L_x_155:
[----:B------:R-:W-:Y:S05]  /*39a0*/  BSYNC.RECONVERGENT B2 ;  /* 0x0000000000027941 */ /* 0x000fea0003800200 */
.L_x_154:
        /* <DEDUP_REMOVED lines=20> */
.L_x_147:
[----:B------:R-:W-:Y:S05]  /*3af0*/  BSYNC.RECONVERGENT B1 ;  /* 0x0000000000017941 */ /* 0x000fea0003800200 */
.L_x_146:
        /* <DEDUP_REMOVED lines=88> */
.L_x_156:
        /* <DEDUP_REMOVED lines=64> */
[----:B------:R-:W1:Y:S01]  /*4480*/  S2UR UR5, SR_CgaCtaId ;  /* 0x00000000000579c3 */ /* 0x000e620000008800 */
[----:B------:R-:W-:Y:S01]  /*4490*/  UMOV UR4, 0x400 ;  /* 0x0000040000047882 */ /* 0x000fe20000000000 */
[C---:B------:R-:W-:Y:S02]  /*44a0*/  ISETP.GT.U32.AND P0, PT, R0.reuse, 0x20, PT ;  /* 0x000000200000780c */ /* 0x040fe40003f04070 */
[----:B------:R-:W-:Y:S02]  /*44b0*/  ISETP.GT.U32.AND P1, PT, R0, 0x40, PT ;  /* 0x000000400000780c */ /* 0x000fe40003f24070 */
[C---:B------:R-:W-:Y:S02]  /*44c0*/  ISETP.GT.U32.AND.EX P0, PT, R2.reuse, RZ, PT, P0 ;  /* 0x000000ff0200720c */ /* 0x040fe40003f04100 */
[----:B------:R-:W-:Y:S01]  /*44d0*/  ISETP.GT.U32.AND.EX P1, PT, R2, RZ, PT, P1 ;  /* 0x000000ff0200720c */ /* 0x000fe20003f24110 */
[----:B-1----:R-:W-:-:S09]  /*44e0*/  ULEA UR4, UR5, UR4, 0x18 ;  /* 0x0000000405047291 */ /* 0x002fd2000f8ec0ff */
[----:B------:R-:W1:Y:S04]  /*44f0*/  LDS.128 R12, [UR4+0x10] ;  /* 0x00001004ff0c7984 */ /* 0x000e680008000c00 */
[----:B------:R-:W2:Y:S01]  /*4500*/  LDS.128 R8, [UR4+0x20] ;  /* 0x00002004ff087984 */ /* 0x000ea20008000c00 */
[----:B-1----:R-:W-:-:S06]  /*4510*/  DSETP.GEU.AND P3, PT, R4, R12, PT ;  /* 0x0000000c0400722a */ /* 0x002fcc0003f6e000 */
[-C--:B------:R-:W-:Y:S02]  /*4520*/  FSEL R3, R12, R4.reuse, !P3 ;  /* 0x000000040c037208 */ /* 0x080fe40005800000 */
[-C--:B------:R-:W-:Y:S02]  /*4530*/  FSEL R13, R13, R5.reuse, !P3 ;  /* 0x000000050d0d7208 */ /* 0x080fe40005800000 */
[----:B------:R-:W-:Y:S02]  /*4540*/  FSEL R12, R3, R4, P0 ;  /* 0x00000004030c7208 */ /* 0x000fe40000000000 */
[----:B------:R-:W-:Y:S02]  /*4550*/  FSEL R13, R13, R5, P0 ;  /* 0x000000050d0d7208 */ /* 0x000fe40000000000 */
[----:B0-----:R-:W0:Y:S01]  /*4560*/  LDS.128 R4, [UR4+0x30] ;  /* 0x00003004ff047984 */ /* 0x001e220008000c00 */
        /* <DEDUP_REMOVED lines=38> */
.L_x_143:
        /* <DEDUP_REMOVED lines=11> */
[----:B--2---:R-:W-:-:S06]  /*4880*/  DSETP.GEU.AND P0, PT, R20, R4, PT ;  /* 0x000000041400722a */ /* 0x004fcc0003f0e000 */
[----:B------:R-:W-:Y:S02]  /*4890*/  FSEL R4, R4, R20, !P0 ;  /* 0x0000001404047208 */ /* 0x000fe40004000000 */
[----:B------:R-:W-:-:S06]  /*48a0*/  FSEL R5, R5, R21, !P0 ;  /* 0x0000001505057208 */ /* 0x000fcc0004000000 */
[----:B---3--:R-:W-:-:S06]  /*48b0*/  DSETP.GEU.AND P0, PT, R4, R8, PT ;  /* 0x000000080400722a */ /* 0x008fcc0003f0e000 */
[----:B------:R-:W-:Y:S02]  /*48c0*/  FSEL R4, R8, R4, !P0 ;  /* 0x0000000408047208 */ /* 0x000fe40004000000 */
[----:B------:R-:W-:Y:S02]  /*48d0*/  FSEL R5, R9, R5, !P0 ;  /* 0x0000000509057208 */ /* 0x000fe40004000000 */
[----:B------:R-:W-:-:S04]  /*48e0*/  IADD3 R8, P1, PT, R0, -0x800, RZ ;  /* 0xfffff80000087810 */ /* 0x000fc80007f3e0ff */
[----:B----4-:R-:W-:Y:S01]  /*48f0*/  DSETP.GEU.AND P0, PT, R4, R10, PT ;  /* 0x0000000a0400722a */ /* 0x010fe20003f0e000 */
[----:B------:R-:W-:-:S05]  /*4900*/  IADD3.X R9, PT, PT, R2, -0x1, RZ, P1, !PT ;  /* 0xffffffff02097810 */ /* 0x000fca0000ffe4ff */
        /* <DEDUP_REMOVED lines=11> */
[----:B------:R-:W-:Y:S01]  /*49c0*/  IMAD.MOV.U32 R17, RZ, RZ, 0x800 ;  /* 0x00000800ff117424 */ /* 0x000fe200078e00ff */
[----:B------:R-:W-:-:S04]  /*49d0*/  ISETP.GE.U32.AND P0, PT, R8, 0x800, PT ;  /* 0x000008000800780c */ /* 0x000fc80003f06070 */
[----:B------:R-:W-:Y:S01]  /*49e0*/  ISETP.GE.U32.AND.EX P0, PT, R9, RZ, PT, P0 ;  /* 0x000000ff0900720c */ /* 0x000fe20003f06100 */
[----:B------:R-:W-:-:S06]  /*49f0*/  DSETP.GEU.AND P1, PT, R4, R18, PT ;  /* 0x000000120400722a */ /* 0x000fcc0003f2e000 */
[----:B------:R-:W-:Y:S01]  /*4a00*/  FSEL R5, R19, R5, !P1 ;  /* 0x0000000513057208 */ /* 0x000fe20004800000 */
[----:B------:R-:W-:Y:S01]  /*4a10*/  IMAD.MOV.U32 R19, RZ, RZ, RZ ;  /* 0x000000ffff137224 */ /* 0x000fe200078e00ff */
[----:B------:R-:W-:-:S04]  /*4a20*/  FSEL R4, R18, R4, !P1 ;  /* 0x0000000412047208 */ /* 0x000fc80004800000 */
[----:B------:R-:W-:Y:S05]  /*4a30*/  @!P0 BRA `(.L_x_157) ;  /* 0x0000000000c48947 */ /* 0x000fea0003800000 */
[----:B------:R-:W0:Y:S01]  /*4a40*/  LDC.64 R10, c[0x0][0x390] ;  /* 0x0000e400ff0a7b82 */ /* 0x000e220000000a00 */
[----:B------:R-:W-:Y:S02]  /*4a50*/  IMAD.MOV.U32 R17, RZ, RZ, 0x800 ;  /* 0x00000800ff117424 */ /* 0x000fe400078e00ff */
[----:B------:R-:W-:-:S07]  /*4a60*/  IMAD.MOV.U32 R19, RZ, RZ, RZ ;  /* 0x000000ffff137224 */ /* 0x000fce00078e00ff */
.L_x_159:
[----:B------:R-:W-:-:S04]  /*4a70*/  LEA R20, P0, R17, R6, 0x3 ;  /* 0x0000000611147211 */ /* 0x000fc800078018ff */
[----:B------:R-:W-:-:S05]  /*4a80*/  LEA.HI.X R21, R17, R7, R19, 0x3, P0 ;  /* 0x0000000711157211 */ /* 0x000fca00000f1c13 */
        /* <DEDUP_REMOVED lines=8> */
[----:B0-----:R-:W-:-:S02]  /*4b10*/  IMAD.MOV.U32 R0, RZ, RZ, R10 ;  /* 0x000000ffff007224 */ /* 0x001fc400078e000a */
[----:B------:R-:W-:Y:S01]  /*4b20*/  IMAD.MOV.U32 R2, RZ, RZ, R11 ;  /* 0x000000ffff027224 */ /* 0x000fe200078e000b */
        /* <DEDUP_REMOVED lines=20> */
[----:B------:R-:W-:Y:S02]  /*4c70*/  IADD3 R12, P1, PT, -R17, R0, RZ ;  /* 0x00000000110c7210 */ /* 0x000fe40007f3e1ff */
[----:B------:R-:W-:Y:S02]  /*4c80*/  FSEL R5, R13, R5, !P0 ;  /* 0x000000050d057208 */ /* 0x000fe40004000000 */
[----:B------:R-:W-:Y:S01]  /*4c90*/  ISETP.GE.U32.AND P0, PT, R12, 0x800, PT ;  /* 0x000008000c00780c */ /* 0x000fe20003f06070 */
[----:B------:R-:W-:-:S03]  /*4ca0*/  IMAD.X R12, R2, 0x1, ~R19, P1 ;  /* 0x00000001020c7824 */ /* 0x000fc600008e0e13 */
[----:B------:R-:W-:Y:S02]  /*4cb0*/  DSETP.GEU.AND P1, PT, R4, R14, PT ;  /* 0x0000000e0400722a */ /* 0x000fe40003f2e000 */
[----:B------:R-:W-:-:S04]  /*4cc0*/  ISETP.GE.U32.AND.EX P0, PT, R12, RZ, PT, P0 ;  /* 0x000000ff0c00720c */ /* 0x000fc80003f06100 */
[----:B------:R-:W-:Y:S02]  /*4cd0*/  FSEL R4, R14, R4, !P1 ;  /* 0x000000040e047208 */ /* 0x000fe40004800000 */
[----:B------:R-:W-:-:S07]  /*4ce0*/  FSEL R5, R15, R5, !P1 ;  /* 0x000000050f057208 */ /* 0x000fce0004800000 */
[----:B------:R-:W-:Y:S05]  /*4cf0*/  @!P0 BRA `(.L_x_158) ;  /* 0x0000000800e48947 */ /* 0x000fea0003800000 */
[----:B------:R-:W-:-:S05]  /*4d00*/  IADD3 R17, P0, PT, R17, 0x800, RZ ;  /* 0x0000080011117810 */ /* 0x000fca0007f1e0ff */
[----:B------:R-:W-:Y:S01]  /*4d10*/  IMAD.X R19, RZ, RZ, R19, P0 ;  /* 0x000000ffff137224 */ /* 0x000fe200000e0613 */
[----:B------:R-:W-:-:S04]  /*4d20*/  ISETP.GT.U32.AND P0, PT, R17, R8, PT ;  /* 0x000000081100720c */ /* 0x000fc80003f04070 */
[----:B------:R-:W-:-:S13]  /*4d30*/  ISETP.GT.U32.AND.EX P0, PT, R19, R9, PT, P0 ;  /* 0x000000091300720c */ /* 0x000fda0003f04100 */
[----:B------:R-:W-:Y:S05]  /*4d40*/  @!P0 BRA `(.L_x_159) ;  /* 0xfffffffc00488947 */ /* 0x000fea000383ffff */
.L_x_157:
        /* <DEDUP_REMOVED lines=24> */
.L_x_163:
        /* <DEDUP_REMOVED lines=12> */
.L_x_162:
[----:B------:R-:W-:Y:S05]  /*4f90*/  BSYNC.RECONVERGENT B2 ;  /* 0x0000000000027941 */ /* 0x000fea0003800200 */
.L_x_161:
        /* <DEDUP_REMOVED lines=13> */
.L_x_166:
        /* <DEDUP_REMOVED lines=69> */
.L_x_165:
[----:B------:R-:W-:Y:S05]  /*54c0*/  BSYNC.RECONVERGENT B2 ;  /* 0x0000000000027941 */ /* 0x000fea0003800200 */
.L_x_164:
        /* <DEDUP_REMOVED lines=40> */
.L_x_168:
[----:B------:R-:W-:Y:S05]  /*5750*/  BSYNC.RECONVERGENT B2 ;  /* 0x0000000000027941 */ /* 0x000fea0003800200 */
.L_x_167:
        /* <DEDUP_REMOVED lines=18> */
.L_x_160:
[----:B------:R-:W-:Y:S05]  /*5880*/  BSYNC.RECONVERGENT B1 ;  /* 0x0000000000017941 */ /* 0x000fea0003800200 */
.L_x_158:
        /* <DEDUP_REMOVED lines=84> */
.L_x_130:
[----:B------:R-:W-:Y:S05]  /*5dd0*/  BSYNC.RECONVERGENT B0 ;  /* 0x0000000000007941 */ /* 0x000fea0003800200 */
.L_x_114:
[----:B------:R-:W-:Y:S05]  /*5de0*/  @P2 EXIT ;  /* 0x000000000000294d */ /* 0x000fea0003800000 */
[----:B------:R-:W2:Y:S01]  /*5df0*/  LDCU.64 UR8, c[0x0][0x3a0] ;  /* 0x00007400ff0877ac */ /* 0x000ea20008000a00 */
[----:B01----:R-:W0:Y:S01]  /*5e00*/  LDC.64 R6, c[0x0][0x388] ;  /* 0x0000e200ff067b82 */ /* 0x003e220000000a00 */
[----:B------:R-:W1:Y:S01]  /*5e10*/  LDCU.64 UR4, c[0x0][0x3a0] ;  /* 0x00007400ff0477ac */ /* 0x000e620008000a00 */
[----:B--2---:R-:W-:-:S06]  /*5e20*/  DSETP.GT.AND P0, PT, R4, UR8, PT ;  /* 0x0000000804007e2a */ /* 0x004fcc000bf04000 */
[----:B-1----:R-:W-:Y:S02]  /*5e30*/  FSEL R2, R4, UR4, P0 ;  /* 0x0000000404027c08 */ /* 0x002fe40008000000 */
[----:B------:R-:W-:-:S05]  /*5e40*/  FSEL R3, R5, UR5, P0 ;  /* 0x0000000505037c08 */ /* 0x000fca0008000000 */
[----:B0-----:R-:W-:Y:S01]  /*5e50*/  STG.E.64 desc[UR6][R6.64], R2 ;  /* 0x0000000206007986 */ /* 0x001fe2000c101b06 */
[----:B------:R-:W-:Y:S05]  /*5e60*/  EXIT ;  /* 0x000000000000794d */ /* 0x000fea0003800000 */
.L_x_169:
        /* <DEDUP_REMOVED lines=9> */
.L_x_184:


//--------------------- .text._ZN3cub18CUB_300001_SM_10006detail11EmptyKernelIvEEvv --------------------------
	.section	.text._ZN3cub18CUB_300001_SM_10006detail11EmptyKernelIvEEvv,"ax",@progbits
	.align	128
        .global         _ZN3cub18CUB_300001_SM_10006detail11EmptyKernelIvEEvv
        .type           _ZN3cub18CUB_300001_SM_10006detail11EmptyKernelIvEEvv,@function
        .size           _ZN3cub18CUB_300001_SM_10006detail11EmptyKernelIvEEvv,(.L_x_185 - _ZN3cub18CUB_300001_SM_10006detail11EmptyKernelIvEEvv)
        .other          _ZN3cub18CUB_300001_SM_10006detail11EmptyKernelIvEEvv,@"STO_CUDA_ENTRY STV_DEFAULT"
_ZN3cub18CUB_300001_SM_10006detail11EmptyKernelIvEEvv:
.text._ZN3cub18CUB_300001_SM_10006detail11EmptyKernelIvEEvv:
[----:B------:R-:W-:Y:S01]  /*0000*/  LDC R1, c[0x0][0x37c] ;  /* 0x0000df00ff017b82 */ /* 0x000fe20000000800 */
[----:B------:R-:W-:Y:S05]  /*0010*/  EXIT ;  /* 0x000000000000794d */ /* 0x000fea0003800000 */
.L_x_170:
        /* <DEDUP_REMOVED lines=14> */
.L_x_185:


//--------------------- .text._Z11subtractionPdS_m --------------------------
	.section	.text._Z11subtractionPdS_m,"ax",@progbits
	.align	128
        .global         _Z11subtractionPdS_m
        .type           _Z11subtractionPdS_m,@function
        .size           _Z11subtractionPdS_m,(.L_x_186 - _Z11subtractionPdS_m)
        .other          _Z11subtractionPdS_m,@"STO_CUDA_ENTRY STV_DEFAULT"
_Z11subtractionPdS_m:
.text._Z11subtractionPdS_m:
[----:B------:R-:W-:Y:S01]  /*0000*/  LDC R1, c[0x0][0x37c] ;  /* 0x0000df00ff017b82 */ /* 0x000fe20000000800 */
[----:B------:R-:W0:Y:S07]  /*0010*/  S2R R3, SR_TID.X ;  /* 0x0000000000037919 */ /* 0x000e2e0000002100 */
[----:B------:R-:W0:Y:S01]  /*0020*/  S2UR UR4, SR_CTAID.X ;  /* 0x00000000000479c3 */ /* 0x000e220000002500 */
[----:B------:R-:W1:Y:S01]  /*0030*/  LDCU.64 UR6, c[0x0][0x390] ;  /* 0x00007200ff0677ac */ /* 0x000e620008000a00 */
[----:B------:R-:W2:Y:S01]  /*0040*/  S2R R0, SR_TID.Y ;  /* 0x0000000000007919 */ /* 0x000ea20000002200 */
[----:B------:R-:W3:Y:S05]  /*0050*/  LDCU.128 UR8, c[0x0][0x380] ;  /* 0x00007000ff0877ac */ /* 0x000eea0008000c00 */
[----:B------:R-:W0:Y:S08]  /*0060*/  LDC R2, c[0x0][0x360] ;  /* 0x0000d800ff027b82 */ /* 0x000e300000000800 */
[----:B------:R-:W2:Y:S08]  /*0070*/  S2UR UR5, SR_CTAID.Y ;  /* 0x00000000000579c3 */ /* 0x000eb00000002600 */
[----:B------:R-:W2:Y:S01]  /*0080*/  LDC R5, c[0x0][0x364] ;  /* 0x0000d900ff057b82 */ /* 0x000ea20000000800 */
[----:B0-----:R-:W-:-:S05]  /*0090*/  IMAD R2, R2, UR4, R3 ;  /* 0x0000000402027c24 */ /* 0x001fca000f8e0203 */
[----:B------:R-:W-:Y:S01]  /*00a0*/  SHF.R.S32.HI R3, RZ, 0x1f, R2 ;  /* 0x0000001fff037819 */ /* 0x000fe20000011402 */
[----:B--2---:R-:W-:Y:S01]  /*00b0*/  IMAD R5, R5, UR5, R0 ;  /* 0x0000000505057c24 */ /* 0x004fe2000f8e0200 */
[----:B------:R-:W0:Y:S03]  /*00c0*/  LDCU.64 UR4, c[0x0][0x358] ;  /* 0x00006b00ff0477ac */ /* 0x000e260008000a00 */
[----:B-1----:R-:W-:-:S04]  /*00d0*/  IMAD.WIDE.U32 R2, R5, UR6, R2 ;  /* 0x0000000605027c25 */ /* 0x002fc8000f8e0002 */
[----:B------:R-:W-:Y:S02]  /*00e0*/  IMAD.SHL.U32 R4, R2, 0x8, RZ ;  /* 0x0000000802047824 */ /* 0x000fe400078e00ff */
[----:B------:R-:W-:-:S03]  /*00f0*/  IMAD R5, R5, UR7, R3 ;  /* 0x0000000705057c24 */ /* 0x000fc6000f8e0203 */
[----:B---3--:R-:W-:Y:S02]  /*0100*/  IADD3 R8, P0, PT, R4, UR8, RZ ;  /* 0x0000000804087c10 */ /* 0x008fe4000ff1e0ff */
[----:B------:R-:W-:Y:S02]  /*0110*/  SHF.L.U64.HI R2, R2, 0x3, R5 ;  /* 0x0000000302027819 */ /* 0x000fe40000010205 */
[----:B------:R-:W-:Y:S02]  /*0120*/  IADD3 R4, P1, PT, R4, UR10, RZ ;  /* 0x0000000a04047c10 */ /* 0x000fe4000ff3e0ff */
[C---:B------:R-:W-:Y:S02]  /*0130*/  IADD3.X R9, PT, PT, R2.reuse, UR9, RZ, P0, !PT ;  /* 0x0000000902097c10 */ /* 0x040fe400087fe4ff */
[----:B------:R-:W-:-:S03]  /*0140*/  IADD3.X R5, PT, PT, R2, UR11, RZ, P1, !PT ;  /* 0x0000000b02057c10 */ /* 0x000fc60008ffe4ff */
[----:B0-----:R-:W2:Y:S04]  /*0150*/  LDG.E.64 R2, desc[UR4][R8.64] ;  /* 0x0000000408027981 */ /* 0x001ea8000c1e1b00 */
[----:B------:R-:W2:Y:S02]  /*0160*/  LDG.E.64 R6, desc[UR4][R4.64] ;  /* 0x0000000404067981 */ /* 0x000ea4000c1e1b00 */
[----:B--2---:R-:W-:-:S07]  /*0170*/  DADD R2, R2, -R6 ;  /* 0x0000000002027229 */ /* 0x004fce0000000806 */
[----:B------:R-:W-:Y:S01]  /*0180*/  STG.E.64 desc[UR4][R4.64], R2 ;  /* 0x0000000204007986 */ /* 0x000fe2000c101b04 */
[----:B------:R-:W-:Y:S05]  /*0190*/  EXIT ;  /* 0x000000000000794d */ /* 0x000fea0003800000 */
.L_x_171:
        /* <DEDUP_REMOVED lines=14> */
.L_x_186:


//--------------------- .text._Z7restorePdi       --------------------------
	.section	.text._Z7restorePdi,"ax",@progbits
	.align	128
        .global         _Z7restorePdi
        .type           _Z7restorePdi,@function
        .size           _Z7restorePdi,(.L_x_181 - _Z7restorePdi)
        .other          _Z7restorePdi,@"STO_CUDA_ENTRY STV_DEFAULT"
_Z7restorePdi:
.text._Z7restorePdi:
[----:B------:R-:W-:Y:S01]  /*0000*/  LDC R1, c[0x0][0x37c] ;  /* 0x0000df00ff017b82 */ /* 0x000fe20000000800 */
[----:B------:R-:W0:Y:S01]  /*0010*/  LDCU UR4, c[0x0][0x388] ;  /* 0x00007100ff0477ac */ /* 0x000e220008000800 */
[----:B------:R-:W1:Y:S01]  /*0020*/  S2R R0, SR_TID.X ;  /* 0x0000000000007919 */ /* 0x000e620000002100 */
[----:B------:R-:W-:Y:S01]  /*0030*/  IMAD.MOV.U32 R2, RZ, RZ, 0x1 ;  /* 0x00000001ff027424 */ /* 0x000fe200078e00ff */
[----:B------:R-:W-:Y:S01]  /*0040*/  BSSY.RECONVERGENT B0, `(.L_x_172) ;  /* 0x0000015000007945 */ /* 0x000fe20003800200 */
[----:B------:R-:W2:Y:S01]  /*0050*/  LDCU.64 UR6, c[0x0][0x358] ;  /* 0x00006b00ff0677ac */ /* 0x000ea20008000a00 */
[----:B0-----:R-:W-:-:S09]  /*0060*/  UIADD3 UR4, UPT, UPT, UR4, -0x1, URZ ;  /* 0xffffffff04047890 */ /* 0x001fd2000fffe0ff */
[----:B------:R-:W0:Y:S08]  /*0070*/  I2F.F64 R4, UR4 ;  /* 0x0000000400047d12 */ /* 0x000e300008201c00 */
[----:B0-----:R-:W0:Y:S02]  /*0080*/  MUFU.RCP64H R3, R5 ;  /* 0x0000000500037308 */ /* 0x001e240000001800 */
[----:B0-----:R-:W-:-:S08]  /*0090*/  DFMA R6, -R4, R2, 1 ;  /* 0x3ff000000406742b */ /* 0x001fd00000000102 */
[----:B------:R-:W-:-:S08]  /*00a0*/  DFMA R6, R6, R6, R6 ;  /* 0x000000060606722b */ /* 0x000fd00000000006 */
[----:B------:R-:W-:Y:S01]  /*00b0*/  DFMA R2, R2, R6, R2 ;  /* 0x000000060202722b */ /* 0x000fe20000000002 */
[----:B-1----:R-:W-:-:S07]  /*00c0*/  IMAD R6, R0, 0xa, RZ ;  /* 0x0000000a00067824 */ /* 0x002fce00078e02ff */
[----:B------:R-:W-:Y:S01]  /*00d0*/  DFMA R8, -R4, R2, 1 ;  /* 0x3ff000000408742b */ /* 0x000fe20000000102 */
[----:B------:R-:W0:Y:S07]  /*00e0*/  I2F.F64.U32 R6, R6 ;  /* 0x0000000600067312 */ /* 0x000e2e0000201800 */
[----:B------:R-:W-:-:S08]  /*00f0*/  DFMA R2, R2, R8, R2 ;  /* 0x000000080202722b */ /* 0x000fd00000000002 */
[----:B0-----:R-:W-:Y:S01]  /*0100*/  DMUL R8, R6, R2 ;  /* 0x0000000206087228 */ /* 0x001fe20000000000 */
[----:B------:R-:W-:-:S07]  /*0110*/  FSETP.GEU.AND P1, PT, |R7|, 6.5827683646048100446e-37, PT ;  /* 0x036000000700780b */ /* 0x000fce0003f2e200 */
[----:B------:R-:W-:-:S08]  /*0120*/  DFMA R10, -R4, R8, R6 ;  /* 0x00000008040a722b */ /* 0x000fd00000000106 */
[----:B------:R-:W-:-:S10]  /*0130*/  DFMA R2, R2, R10, R8 ;  /* 0x0000000a0202722b */ /* 0x000fd40000000008 */
[----:B------:R-:W-:-:S05]  /*0140*/  FFMA R8, RZ, R5, R3 ;  /* 0x00000005ff087223 */ /* 0x000fca0000000003 */
[----:B------:R-:W-:-:S13]  /*0150*/  FSETP.GT.AND P0, PT, |R8|, 1.469367938527859385e-39, PT ;  /* 0x001000000800780b */ /* 0x000fda0003f04200 */
[----:B--2---:R-:W-:Y:S05]  /*0160*/  @P0 BRA P1, `(.L_x_173) ;  /* 0x0000000000080947 */ /* 0x004fea0000800000 */
[----:B------:R-:W-:-:S07]  /*0170*/  MOV R10, 0x190 ;  /* 0x00000190000a7802 */ /* 0x000fce0000000f00 */
[----:B------:R-:W-:Y:S05]  /*0180*/  CALL.REL.NOINC `($__internal_0_$__cuda_sm20_div_rn_f64_full) ;  /* 0x0000000000547944 */ /* 0x000fea0003c00000 */
.L_x_173:
[----:B------:R-:W-:Y:S05]  /*0190*/  BSYNC.RECONVERGENT B0 ;  /* 0x0000000000007941 */ /* 0x000fea0003800200 */
.L_x_172:
[----:B------:R-:W0:Y:S01]  /*01a0*/  LDC R11, c[0x0][0x388] ;  /* 0x0000e200ff0b7b82 */ /* 0x000e220000000800 */
[----:B------:R-:W1:Y:S07]  /*01b0*/  LDCU.64 UR8, c[0x0][0x380] ;  /* 0x00007000ff0877ac */ /* 0x000e6e0008000a00 */
[----:B------:R-:W2:Y:S01]  /*01c0*/  LDC.64 R6, c[0x0][0x380] ;  /* 0x0000e000ff067b82 */ /* 0x000ea20000000a00 */
[----:B0-----:R-:W-:Y:S01]  /*01d0*/  SHF.R.S32.HI R9, RZ, 0x1f, R11 ;  /* 0x0000001fff097819 */ /* 0x001fe2000001140b */
[----:B------:R-:W-:-:S04]  /*01e0*/  IMAD.WIDE.U32 R4, R0, R11, RZ ;  /* 0x0000000b00047225 */ /* 0x000fc800078e00ff */
[----:B------:R-:W-:Y:S01]  /*01f0*/  IMAD R9, R9, R0, RZ ;  /* 0x0000000009097224 */ /* 0x000fe200078e02ff */
[----:B-1----:R-:W-:Y:S01]  /*0200*/  LEA R8, P0, R4, UR8, 0x3 ;  /* 0x0000000804087c11 */ /* 0x002fe2000f8018ff */
[----:B------:R-:W-:Y:S02]  /*0210*/  IMAD R13, R11, UR4, RZ ;  /* 0x000000040b0d7c24 */ /* 0x000fe4000f8e02ff */
[----:B------:R-:W-:Y:S02]  /*0220*/  IMAD.IADD R5, R5, 0x1, R9 ;  /* 0x0000000105057824 */ /* 0x000fe400078e0209 */
[----:B--2---:R-:W-:-:S03]  /*0230*/  IMAD.WIDE.U32 R6, R0, 0x8, R6 ;  /* 0x0000000800067825 */ /* 0x004fc600078e0006 */
[----:B------:R-:W-:Y:S01]  /*0240*/  LEA.HI.X R9, R4, UR9, R5, 0x3, P0 ;  /* 0x0000000904097c11 */ /* 0x000fe200080f1c05 */
[C---:B------:R-:W-:Y:S02]  /*0250*/  DADD R4, R2.reuse, 10 ;  /* 0x4024000002047429 */ /* 0x040fe40000000000 */
[----:B------:R-:W-:Y:S01]  /*0260*/  DADD R2, R2, 20 ;  /* 0x4034000002027429 */ /* 0x000fe20000000000 */
[----:B------:R-:W-:-:S04]  /*0270*/  IMAD.WIDE R12, R13, 0x8, R6 ;  /* 0x000000080d0c7825 */ /* 0x000fc800078e0206 */
[----:B------:R-:W-:Y:S01]  /*0280*/  IMAD.WIDE R10, R11, 0x8, R8 ;  /* 0x000000080b0a7825 */ /* 0x000fe200078e0208 */
[----:B------:R-:W-:Y:S04]  /*0290*/  STG.E.64 desc[UR6][R6.64], R4 ;  /* 0x0000000406007986 */ /* 0x000fe8000c101b06 */
[----:B------:R-:W-:Y:S04]  /*02a0*/  STG.E.64 desc[UR6][R8.64], R4 ;  /* 0x0000000408007986 */ /* 0x000fe8000c101b06 */
[----:B------:R-:W-:Y:S04]  /*02b0*/  STG.E.64 desc[UR6][R10.64+-0x8], R2 ;  /* 0xfffff8020a007986 */ /* 0x000fe8000c101b06 */
[----:B------:R-:W-:Y:S01]  /*02c0*/  STG.E.64 desc[UR6][R12.64], R2 ;  /* 0x000000020c007986 */ /* 0x000fe2000c101b06 */
[----:B------:R-:W-:Y:S05]  /*02d0*/  EXIT ;  /* 0x000000000000794d */ /* 0x000fea0003800000 */
        .weak           $__internal_0_$__cuda_sm20_div_rn_f64_full
        .type           $__internal_0_$__cuda_sm20_div_rn_f64_full,@function
        .size           $__internal_0_$__cuda_sm20_div_rn_f64_full,(.L_x_181 - $__internal_0_$__cuda_sm20_div_rn_f64_full)
$__internal_0_$__cuda_sm20_div_rn_f64_full:
[C---:B------:R-:W-:Y:S01]  /*02e0*/  FSETP.GEU.AND P0, PT, |R5|.reuse, 1.469367938527859385e-39, PT ;  /* 0x001000000500780b */ /* 0x040fe20003f0e200 */
[----:B------:R-:W-:Y:S01]  /*02f0*/  IMAD.MOV.U32 R16, RZ, RZ, 0x1 ;  /* 0x00000001ff107424 */ /* 0x000fe200078e00ff */
[----:B------:R-:W-:Y:S01]  /*0300*/  LOP3.LUT R2, R5, 0x800fffff, RZ, 0xc0, !PT ;  /* 0x800fffff05027812 */ /* 0x000fe200078ec0ff */
[----:B------:R-:W-:Y:S01]  /*0310*/  BSSY.RECONVERGENT B1, `(.L_x_174) ;  /* 0x0000055000017945 */ /* 0x000fe20003800200 */
[C---:B------:R-:W-:Y:S02]  /*0320*/  FSETP.GEU.AND P2, PT, |R7|.reuse, 1.469367938527859385e-39, PT ;  /* 0x001000000700780b */ /* 0x040fe40003f4e200 */
[----:B------:R-:W-:Y:S01]  /*0330*/  LOP3.LUT R3, R2, 0x3ff00000, RZ, 0xfc, !PT ;  /* 0x3ff0000002037812 */ /* 0x000fe200078efcff */
[----:B------:R-:W-:Y:S01]  /*0340*/  IMAD.MOV.U32 R2, RZ, RZ, R4 ;  /* 0x000000ffff027224 */ /* 0x000fe200078e0004 */
[----:B------:R-:W-:Y:S02]  /*0350*/  LOP3.LUT R11, R7, 0x7ff00000, RZ, 0xc0, !PT ;  /* 0x7ff00000070b7812 */ /* 0x000fe400078ec0ff */
[----:B------:R-:W-:-:S03]  /*0360*/  LOP3.LUT R14, R5, 0x7ff00000, RZ, 0xc0, !PT ;  /* 0x7ff00000050e7812 */ /* 0x000fc600078ec0ff */
[----:B------:R-:W-:Y:S01]  /*0370*/  @!P0 DMUL R2, R4, 8.98846567431157953865e+307 ;  /* 0x7fe0000004028828 */ /* 0x000fe20000000000 */
[----:B------:R-:W-:-:S03]  /*0380*/  ISETP.GE.U32.AND P1, PT, R11, R14, PT ;  /* 0x0000000e0b00720c */ /* 0x000fc60003f26070 */
[----:B------:R-:W-:Y:S01]  /*0390*/  @!P2 LOP3.LUT R12, R5, 0x7ff00000, RZ, 0xc0, !PT ;  /* 0x7ff00000050ca812 */ /* 0x000fe200078ec0ff */
[----:B------:R-:W-:Y:S01]  /*03a0*/  @!P2 IMAD.MOV.U32 R18, RZ, RZ, RZ ;  /* 0x000000ffff12a224 */ /* 0x000fe200078e00ff */
[----:B------:R-:W0:Y:S02]  /*03b0*/  MUFU.RCP64H R17, R3 ;  /* 0x0000000300117308 */ /* 0x000e240000001800 */
[----:B------:R-:W-:Y:S01]  /*03c0*/  @!P2 ISETP.GE.U32.AND P3, PT, R11, R12, PT ;  /* 0x0000000c0b00a20c */ /* 0x000fe20003f66070 */
[----:B------:R-:W-:-:S05]  /*03d0*/  IMAD.MOV.U32 R12, RZ, RZ, 0x1ca00000 ;  /* 0x1ca00000ff0c7424 */ /* 0x000fca00078e00ff */
[----:B------:R-:W-:-:S04]  /*03e0*/  @!P2 SEL R13, R12, 0x63400000, !P3 ;  /* 0x634000000c0da807 */ /* 0x000fc80005800000 */
[----:B------:R-:W-:-:S04]  /*03f0*/  @!P2 LOP3.LUT R13, R13, 0x80000000, R7, 0xf8, !PT ;  /* 0x800000000d0da812 */ /* 0x000fc800078ef807 */
[----:B------:R-:W-:Y:S01]  /*0400*/  @!P2 LOP3.LUT R19, R13, 0x100000, RZ, 0xfc, !PT ;  /* 0x001000000d13a812 */ /* 0x000fe200078efcff */
[----:B0-----:R-:W-:-:S08]  /*0410*/  DFMA R8, R16, -R2, 1 ;  /* 0x3ff000001008742b */ /* 0x001fd00000000802 */
[----:B------:R-:W-:-:S08]  /*0420*/  DFMA R8, R8, R8, R8 ;  /* 0x000000080808722b */ /* 0x000fd00000000008 */
[----:B------:R-:W-:Y:S01]  /*0430*/  DFMA R16, R16, R8, R16 ;  /* 0x000000081010722b */ /* 0x000fe20000000010 */
[----:B------:R-:W-:Y:S01]  /*0440*/  SEL R9, R12, 0x63400000, !P1 ;  /* 0x634000000c097807 */ /* 0x000fe20004800000 */
[----:B------:R-:W-:-:S03]  /*0450*/  IMAD.MOV.U32 R8, RZ, RZ, R6 ;  /* 0x000000ffff087224 */ /* 0x000fc600078e0006 */
[----:B------:R-:W-:-:S03]  /*0460*/  LOP3.LUT R9, R9, 0x800fffff, R7, 0xf8, !PT ;  /* 0x800fffff09097812 */ /* 0x000fc600078ef807 */
[----:B------:R-:W-:-:S03]  /*0470*/  DFMA R20, R16, -R2, 1 ;  /* 0x3ff000001014742b */ /* 0x000fc60000000802 */
[----:B------:R-:W-:-:S05]  /*0480*/  @!P2 DFMA R8, R8, 2, -R18 ;  /* 0x400000000808a82b */ /* 0x000fca0000000812 */
[----:B------:R-:W-:Y:S01]  /*0490*/  DFMA R16, R16, R20, R16 ;  /* 0x000000141010722b */ /* 0x000fe20000000010 */
[----:B------:R-:W-:Y:S02]  /*04a0*/  IMAD.MOV.U32 R21, RZ, RZ, R11 ;  /* 0x000000ffff157224 */ /* 0x000fe400078e000b */
[----:B------:R-:W-:Y:S01]  /*04b0*/  IMAD.MOV.U32 R20, RZ, RZ, R14 ;  /* 0x000000ffff147224 */ /* 0x000fe200078e000e */
[----:B------:R-:W-:Y:S02]  /*04c0*/  @!P0 LOP3.LUT R20, R3, 0x7ff00000, RZ, 0xc0, !PT ;  /* 0x7ff0000003148812 */ /* 0x000fe400078ec0ff */
[----:B------:R-:W-:Y:S02]  /*04d0*/  @!P2 LOP3.LUT R21, R9, 0x7ff00000, RZ, 0xc0, !PT ;  /* 0x7ff000000915a812 */ /* 0x000fe400078ec0ff */
[----:B------:R-:W-:Y:S01]  /*04e0*/  DMUL R18, R16, R8 ;  /* 0x0000000810127228 */ /* 0x000fe20000000000 */
[----:B------:R-:W-:Y:S02]  /*04f0*/  VIADD R22, R20, 0xffffffff ;  /* 0xffffffff14167836 */ /* 0x000fe40000000000 */
[----:B------:R-:W-:-:S05]  /*0500*/  VIADD R13, R21, 0xffffffff ;  /* 0xffffffff150d7836 */ /* 0x000fca0000000000 */
[----:B------:R-:W-:Y:S01]  /*0510*/  DFMA R14, R18, -R2, R8 ;  /* 0x80000002120e722b */ /* 0x000fe20000000008 */
[----:B------:R-:W-:-:S04]  /*0520*/  ISETP.GT.U32.AND P0, PT, R13, 0x7feffffe, PT ;  /* 0x7feffffe0d00780c */ /* 0x000fc80003f04070 */
[----:B------:R-:W-:-:S03]  /*0530*/  ISETP.GT.U32.OR P0, PT, R22, 0x7feffffe, P0 ;  /* 0x7feffffe1600780c */ /* 0x000fc60000704470 */
[----:B------:R-:W-:-:S10]  /*0540*/  DFMA R14, R16, R14, R18 ;  /* 0x0000000e100e722b */ /* 0x000fd40000000012 */
[----:B------:R-:W-:Y:S05]  /*0550*/  @P0 BRA `(.L_x_175) ;  /* 0x00000000006c0947 */ /* 0x000fea0003800000 */
[----:B------:R-:W-:-:S04]  /*0560*/  LOP3.LUT R16, R5, 0x7ff00000, RZ, 0xc0, !PT ;  /* 0x7ff0000005107812 */ /* 0x000fc800078ec0ff */
[CC--:B------:R-:W-:Y:S02]  /*0570*/  VIADDMNMX R6, R11.reuse, -R16.reuse, 0xb9600000, !PT ;  /* 0xb96000000b067446 */ /* 0x0c0fe40007800910 */
[----:B------:R-:W-:Y:S02]  /*0580*/  ISETP.GE.U32.AND P0, PT, R11, R16, PT ;  /* 0x000000100b00720c */ /* 0x000fe40003f06070 */
[----:B------:R-:W-:Y:S02]  /*0590*/  VIMNMX R6, PT, PT, R6, 0x46a00000, PT ;  /* 0x46a0000006067848 */ /* 0x000fe40003fe0100 */
[----:B------:R-:W-:-:S05]  /*05a0*/  SEL R11, R12, 0x63400000, !P0 ;  /* 0x634000000c0b7807 */ /* 0x000fca0004000000 */
[----:B------:R-:W-:Y:S02]  /*05b0*/  IMAD.IADD R11, R6, 0x1, -R11 ;  /* 0x00000001060b7824 */ /* 0x000fe400078e0a0b */
[----:B------:R-:W-:Y:S02]  /*05c0*/  IMAD.MOV.U32 R6, RZ, RZ, RZ ;  /* 0x000000ffff067224 */ /* 0x000fe400078e00ff */
[----:B------:R-:W-:-:S06]  /*05d0*/  VIADD R7, R11, 0x7fe00000 ;  /* 0x7fe000000b077836 */ /* 0x000fcc0000000000 */
[----:B------:R-:W-:-:S10]  /*05e0*/  DMUL R12, R14, R6 ;  /* 0x000000060e0c7228 */ /* 0x000fd40000000000 */
[----:B------:R-:W-:-:S13]  /*05f0*/  FSETP.GTU.AND P0, PT, |R13|, 1.469367938527859385e-39, PT ;  /* 0x001000000d00780b */ /* 0x000fda0003f0c200 */
[----:B------:R-:W-:Y:S05]  /*0600*/  @P0 BRA `(.L_x_176) ;  /* 0x0000000000940947 */ /* 0x000fea0003800000 */
[----:B------:R-:W-:Y:S01]  /*0610*/  DFMA R2, R14, -R2, R8 ;  /* 0x800000020e02722b */ /* 0x000fe20000000008 */
[----:B------:R-:W-:-:S09]  /*0620*/  IMAD.MOV.U32 R6, RZ, RZ, RZ ;  /* 0x000000ffff067224 */ /* 0x000fd200078e00ff */
[C---:B------:R-:W-:Y:S02]  /*0630*/  FSETP.NEU.AND P0, PT, R3.reuse, RZ, PT ;  /* 0x000000ff0300720b */ /* 0x040fe40003f0d000 */
[----:B------:R-:W-:-:S04]  /*0640*/  LOP3.LUT R5, R3, 0x80000000, R5, 0x48, !PT ;  /* 0x8000000003057812 */ /* 0x000fc800078e4805 */
[----:B------:R-:W-:-:S07]  /*0650*/  LOP3.LUT R7, R5, R7, RZ, 0xfc, !PT ;  /* 0x0000000705077212 */ /* 0x000fce00078efcff */
[----:B------:R-:W-:Y:S05]  /*0660*/  @!P0 BRA `(.L_x_176) ;  /* 0x00000000007c8947 */ /* 0x000fea0003800000 */
[----:B------:R-:W-:Y:S01]  /*0670*/  IMAD.MOV R3, RZ, RZ, -R11 ;  /* 0x000000ffff037224 */ /* 0x000fe200078e0a0b */
[----:B------:R-:W-:Y:S01]  /*0680*/  DMUL.RP R6, R14, R6 ;  /* 0x000000060e067228 */ /* 0x000fe20000008000 */
[----:B------:R-:W-:Y:S01]  /*0690*/  IMAD.MOV.U32 R2, RZ, RZ, RZ ;  /* 0x000000ffff027224 */ /* 0x000fe200078e00ff */
[----:B------:R-:W-:-:S05]  /*06a0*/  IADD3 R11, PT, PT, -R11, -0x43300000, RZ ;  /* 0xbcd000000b0b7810 */ /* 0x000fca0007ffe1ff */
[----:B------:R-:W-:-:S03]  /*06b0*/  DFMA R2, R12, -R2, R14 ;  /* 0x800000020c02722b */ /* 0x000fc6000000000e */
[----:B------:R-:W-:-:S07]  /*06c0*/  LOP3.LUT R5, R7, R5, RZ, 0x3c, !PT ;  /* 0x0000000507057212 */ /* 0x000fce00078e3cff */
[----:B------:R-:W-:-:S04]  /*06d0*/  FSETP.NEU.AND P0, PT, |R3|, R11, PT ;  /* 0x0000000b0300720b */ /* 0x000fc80003f0d200 */
[----:B------:R-:W-:Y:S02]  /*06e0*/  FSEL R12, R6, R12, !P0 ;  /* 0x0000000c060c7208 */ /* 0x000fe40004000000 */
[----:B------:R-:W-:Y:S01]  /*06f0*/  FSEL R13, R5, R13, !P0 ;  /* 0x0000000d050d7208 */ /* 0x000fe20004000000 */
[----:B------:R-:W-:Y:S06]  /*0700*/  BRA `(.L_x_176) ;  /* 0x0000000000547947 */ /* 0x000fec0003800000 */
.L_x_175:
[----:B------:R-:W-:-:S14]  /*0710*/  DSETP.NAN.AND P0, PT, R6, R6, PT ;  /* 0x000000060600722a */ /* 0x000fdc0003f08000 */
[----:B------:R-:W-:Y:S05]  /*0720*/  @P0 BRA `(.L_x_177) ;  /* 0x0000000000440947 */ /* 0x000fea0003800000 */
[----:B------:R-:W-:-:S14]  /*0730*/  DSETP.NAN.AND P0, PT, R4, R4, PT ;  /* 0x000000040400722a */ /* 0x000fdc0003f08000 */
[----:B------:R-:W-:Y:S05]  /*0740*/  @P0 BRA `(.L_x_178) ;  /* 0x0000000000300947 */ /* 0x000fea0003800000 */
[----:B------:R-:W-:Y:S01]  /*0750*/  ISETP.NE.AND P0, PT, R21, R20, PT ;  /* 0x000000141500720c */ /* 0x000fe20003f05270 */
[----:B------:R-:W-:Y:S02]  /*0760*/  IMAD.MOV.U32 R12, RZ, RZ, 0x0 ;  /* 0x00000000ff0c7424 */ /* 0x000fe400078e00ff */
[----:B------:R-:W-:-:S10]  /*0770*/  IMAD.MOV.U32 R13, RZ, RZ, -0x80000 ;  /* 0xfff80000ff0d7424 */ /* 0x000fd400078e00ff */
[----:B------:R-:W-:Y:S05]  /*0780*/  @!P0 BRA `(.L_x_176) ;  /* 0x0000000000348947 */ /* 0x000fea0003800000 */
[----:B------:R-:W-:Y:S02]  /*0790*/  ISETP.NE.AND P0, PT, R21, 0x7ff00000, PT ;  /* 0x7ff000001500780c */ /* 0x000fe40003f05270 */
[----:B------:R-:W-:Y:S02]  /*07a0*/  LOP3.LUT R13, R7, 0x80000000, R5, 0x48, !PT ;  /* 0x80000000070d7812 */ /* 0x000fe400078e4805 */
[----:B------:R-:W-:-:S13]  /*07b0*/  ISETP.EQ.OR P0, PT, R20, RZ, !P0 ;  /* 0x000000ff1400720c */ /* 0x000fda0004702670 */
[----:B------:R-:W-:Y:S01]  /*07c0*/  @P0 LOP3.LUT R2, R13, 0x7ff00000, RZ, 0xfc, !PT ;  /* 0x7ff000000d020812 */ /* 0x000fe200078efcff */
[----:B------:R-:W-:Y:S02]  /*07d0*/  @!P0 IMAD.MOV.U32 R12, RZ, RZ, RZ ;  /* 0x000000ffff0c8224 */ /* 0x000fe400078e00ff */
[----:B------:R-:W-:Y:S02]  /*07e0*/  @P0 IMAD.MOV.U32 R12, RZ, RZ, RZ ;  /* 0x000000ffff0c0224 */ /* 0x000fe400078e00ff */
[----:B------:R-:W-:Y:S01]  /*07f0*/  @P0 IMAD.MOV.U32 R13, RZ, RZ, R2 ;  /* 0x000000ffff0d0224 */ /* 0x000fe200078e0002 */
[----:B------:R-:W-:Y:S06]  /*0800*/  BRA `(.L_x_176) ;  /* 0x0000000000147947 */ /* 0x000fec0003800000 */
.L_x_178:
[----:B------:R-:W-:Y:S01]  /*0810*/  LOP3.LUT R13, R5, 0x80000, RZ, 0xfc, !PT ;  /* 0x00080000050d7812 */ /* 0x000fe200078efcff */
[----:B------:R-:W-:Y:S01]  /*0820*/  IMAD.MOV.U32 R12, RZ, RZ, R4 ;  /* 0x000000ffff0c7224 */ /* 0x000fe200078e0004 */
[----:B------:R-:W-:Y:S06]  /*0830*/  BRA `(.L_x_176) ;  /* 0x0000000000087947 */ /* 0x000fec0003800000 */
.L_x_177:
[----:B------:R-:W-:Y:S01]  /*0840*/  LOP3.LUT R13, R7, 0x80000, RZ, 0xfc, !PT ;  /* 0x00080000070d7812 */ /* 0x000fe200078efcff */
[----:B------:R-:W-:-:S07]  /*0850*/  IMAD.MOV.U32 R12, RZ, RZ, R6 ;  /* 0x000000ffff0c7224 */ /* 0x000fce00078e0006 */
.L_x_176:
[----:B------:R-:W-:Y:S05]  /*0860*/  BSYNC.RECONVERGENT B1 ;  /* 0x0000000000017941 */ /* 0x000fea0003800200 */
.L_x_174:
[----:B------:R-:W-:Y:S02]  /*0870*/  IMAD.MOV.U32 R11, RZ, RZ, 0x0 ;  /* 0x00000000ff0b7424 */ /* 0x000fe400078e00ff */
[----:B------:R-:W-:Y:S02]  /*0880*/  IMAD.MOV.U32 R2, RZ, RZ, R12 ;  /* 0x000000ffff027224 */ /* 0x000fe400078e000c */
[----:B------:R-:W-:Y:S01]  /*0890*/  IMAD.MOV.U32 R3, RZ, RZ, R13 ;  /* 0x000000ffff037224 */ /* 0x000fe200078e000d */
[----:B------:R-:W-:Y:S06]  /*08a0*/  RET.REL.NODEC R10 `(_Z7restorePdi) ;  /* 0xfffffff40ad47950 */ /* 0x000fec0003c3ffff */
.L_x_179:
        /* <DEDUP_REMOVED lines=13> */
.L_x_181:


//--------------------- .text._Z7iteratePdS_m     --------------------------
	.section	.text._Z7iteratePdS_m,"ax",@progbits
	.align	128
        .global         _Z7iteratePdS_m
        .type           _Z7iteratePdS_m,@function
        .size           _Z7iteratePdS_m,(.L_x_188 - _Z7iteratePdS_m)
        .other          _Z7iteratePdS_m,@"STO_CUDA_ENTRY STV_DEFAULT"
_Z7iteratePdS_m:
.text._Z7iteratePdS_m:
[----:B------:R-:W-:Y:S01]  /*0000*/  LDC R1, c[0x0][0x37c] ;  /* 0x0000df00ff017b82 */ /* 0x000fe20000000800 */
[----:B------:R-:W0:Y:S07]  /*0010*/  S2R R0, SR_TID.Y ;  /* 0x0000000000007919 */ /* 0x000e2e0000002200 */
[----:B------:R-:W1:Y:S01]  /*0020*/  LDC R6, c[0x0][0x360] ;  /* 0x0000d800ff067b82 */ /* 0x000e620000000800 */
[----:B------:R-:W1:Y:S07]  /*0030*/  S2R R7, SR_TID.X ;  /* 0x0000000000077919 */ /* 0x000e6e0000002100 */
[----:B------:R-:W0:Y:S08]  /*0040*/  S2UR UR5, SR_CTAID.Y ;  /* 0x00000000000579c3 */ /* 0x000e300000002600 */
[----:B------:R-:W0:Y:S08]  /*0050*/  LDC R3, c[0x0][0x364] ;  /* 0x0000d900ff037b82 */ /* 0x000e300000000800 */
[----:B------:R-:W1:Y:S01]  /*0060*/  S2UR UR4, SR_CTAID.X ;  /* 0x00000000000479c3 */ /* 0x000e620000002500 */
[----:B0-----:R-:W-:-:S05]  /*0070*/  IMAD R3, R3, UR5, R0 ;  /* 0x0000000503037c24 */ /* 0x001fca000f8e0200 */
[----:B------:R-:W-:Y:S01]  /*0080*/  ISETP.NE.AND P0, PT, R3, RZ, PT ;  /* 0x000000ff0300720c */ /* 0x000fe20003f05270 */
[----:B-1----:R-:W-:-:S05]  /*0090*/  IMAD R6, R6, UR4, R7 ;  /* 0x0000000406067c24 */ /* 0x002fca000f8e0207 */
[----:B------:R-:W-:-:S13]  /*00a0*/  ISETP.EQ.OR P0, PT, R6, RZ, !P0 ;  /* 0x000000ff0600720c */ /* 0x000fda0004702670 */
[----:B------:R-:W-:Y:S05]  /*00b0*/  @P0 EXIT ;  /* 0x000000000000094d */ /* 0x000fea0003800000 */
[----:B------:R-:W0:Y:S02]  /*00c0*/  LDCU.64 UR6, c[0x0][0x390] ;  /* 0x00007200ff0677ac */ /* 0x000e240008000a00 */
[----:B0-----:R-:W-:-:S04]  /*00d0*/  UIADD3 UR4, UP0, UPT, UR6, -0x1, URZ ;  /* 0xffffffff06047890 */ /* 0x001fc8000ff1e0ff */
[----:B------:R-:W-:Y:S02]  /*00e0*/  UIADD3.X UR5, UPT, UPT, UR7, -0x1, URZ, UP0, !UPT ;  /* 0xffffffff07057890 */ /* 0x000fe400087fe4ff */
[----:B------:R-:W-:-:S04]  /*00f0*/  ISETP.NE.U32.AND P0, PT, R3, UR4, PT ;  /* 0x0000000403007c0c */ /* 0x000fc8000bf05070 */
[----:B------:R-:W-:-:S13]  /*0100*/  ISETP.NE.AND.EX P0, PT, RZ, UR5, PT, P0 ;  /* 0x00000005ff007c0c */ /* 0x000fda000bf05300 */
[----:B------:R-:W-:Y:S05]  /*0110*/  @!P0 EXIT ;  /* 0x000000000000894d */ /* 0x000fea0003800000 */
[----:B------:R-:W-:Y:S02]  /*0120*/  ISETP.NE.U32.AND P0, PT, R6, UR4, PT ;  /* 0x0000000406007c0c */ /* 0x000fe4000bf05070 */
[----:B------:R-:W-:-:S04]  /*0130*/  SHF.R.S32.HI R7, RZ, 0x1f, R6 ;  /* 0x0000001fff077819 */ /* 0x000fc80000011406 */
[----:B------:R-:W-:-:S13]  /*0140*/  ISETP.NE.AND.EX P0, PT, R7, UR5, PT, P0 ;  /* 0x0000000507007c0c */ /* 0x000fda000bf05300 */
[----:B------:R-:W-:Y:S05]  /*0150*/  @!P0 EXIT ;  /* 0x000000000000894d */ /* 0x000fea0003800000 */
[----:B------:R-:W0:Y:S01]  /*0160*/  LDCU.128 UR8, c[0x0][0x380] ;  /* 0x00007000ff0877ac */ /* 0x000e220008000c00 */
[C---:B------:R-:W-:Y:S01]  /*0170*/  IMAD.WIDE.U32 R4, R3.reuse, UR6, R6 ;  /* 0x0000000603047c25 */ /* 0x040fe2000f8e0006 */
[----:B------:R-:W1:Y:S03]  /*0180*/  LDCU.64 UR4, c[0x0][0x358] ;  /* 0x00006b00ff0477ac */ /* 0x000e660008000a00 */
[C---:B------:R-:W-:Y:S02]  /*0190*/  VIADD R11, R3.reuse, 0xffffffff ;  /* 0xffffffff030b7836 */ /* 0x040fe40000000000 */
[----:B------:R-:W-:Y:S02]  /*01a0*/  IMAD R5, R3, UR7, R5 ;  /* 0x0000000703057c24 */ /* 0x000fe4000f8e0205 */
[----:B------:R-:W-:-:S03]  /*01b0*/  IMAD.WIDE.U32 R8, R11, UR6, R6 ;  /* 0x000000060b087c25 */ /* 0x000fc6000f8e0006 */
[C---:B------:R-:W-:Y:S01]  /*01c0*/  SHF.L.U64.HI R0, R4.reuse, 0x3, R5 ;  /* 0x0000000304007819 */ /* 0x040fe20000010205 */
[----:B------:R-:W-:Y:S02]  /*01d0*/  IMAD.SHL.U32 R2, R4, 0x8, RZ ;  /* 0x0000000804027824 */ /* 0x000fe400078e00ff */
[----:B------:R-:W-:Y:S02]  /*01e0*/  IMAD R5, R11, UR7, R9 ;  /* 0x000000070b057c24 */ /* 0x000fe4000f8e0209 */
[----:B------:R-:W-:Y:S01]  /*01f0*/  VIADD R3, R3, 0x1 ;  /* 0x0000000103037836 */ /* 0x000fe20000000000 */
[----:B0-----:R-:W-:Y:S02]  /*0200*/  LEA R14, P1, R8, UR8, 0x3 ;  /* 0x00000008080e7c11 */ /* 0x001fe4000f8218ff */
[----:B------:R-:W-:Y:S01]  /*0210*/  IADD3 R4, P0, PT, R2, UR8, RZ ;  /* 0x0000000802047c10 */ /* 0x000fe2000ff1e0ff */
[----:B------:R-:W-:Y:S01]  /*0220*/  IMAD.WIDE.U32 R10, R3, UR6, R6 ;  /* 0x00000006030a7c25 */ /* 0x000fe2000f8e0006 */
[----:B------:R-:W-:-:S02]  /*0230*/  LEA.HI.X R15, R8, UR9, R5, 0x3, P1 ;  /* 0x00000009080f7c11 */ /* 0x000fc400088f1c05 */
[----:B------:R-:W-:Y:S01]  /*0240*/  IADD3.X R5, PT, PT, R0, UR9, RZ, P0, !PT ;  /* 0x0000000900057c10 */ /* 0x000fe200087fe4ff */
[----:B------:R-:W-:Y:S01]  /*0250*/  IMAD R3, R3, UR7, R11 ;  /* 0x0000000703037c24 */ /* 0x000fe2000f8e020b */
[C---:B------:R-:W-:Y:S01]  /*0260*/  LEA R16, P0, R10.reuse, UR8, 0x3 ;  /* 0x000000080a107c11 */ /* 0x040fe2000f8018ff */
[----:B-1----:R-:W2:Y:S04]  /*0270*/  LDG.E.64 R8, desc[UR4][R14.64] ;  /* 0x000000040e087981 */ /* 0x002ea8000c1e1b00 */
[----:B------:R-:W2:Y:S01]  /*0280*/  LDG.E.64 R6, desc[UR4][R4.64+-0x8] ;  /* 0xfffff80404067981 */ /* 0x000ea2000c1e1b00 */
[----:B------:R-:W-:-:S03]  /*0290*/  LEA.HI.X R17, R10, UR9, R3, 0x3, P0 ;  /* 0x000000090a117c11 */ /* 0x000fc600080f1c03 */
[----:B------:R-:W3:Y:S04]  /*02a0*/  LDG.E.64 R12, desc[UR4][R4.64+0x8] ;  /* 0x00000804040c7981 */ /* 0x000ee8000c1e1b00 */
[----:B------:R-:W4:Y:S01]  /*02b0*/  LDG.E.64 R10, desc[UR4][R16.64] ;  /* 0x00000004100a7981 */ /* 0x000f22000c1e1b00 */
[----:B------:R-:W-:-:S04]  /*02c0*/  IADD3 R2, P0, PT, R2, UR10, RZ ;  /* 0x0000000a02027c10 */ /* 0x000fc8000ff1e0ff */
[----:B------:R-:W-:Y:S01]  /*02d0*/  IADD3.X R3, PT, PT, R0, UR11, RZ, P0, !PT ;  /* 0x0000000b00037c10 */ /* 0x000fe200087fe4ff */
[----:B--2---:R-:W-:-:S08]  /*02e0*/  DADD R6, R6, R8 ;  /* 0x0000000006067229 */ /* 0x004fd00000000008 */
[----:B----4-:R-:W-:-:S08]  /*02f0*/  DADD R6, R6, R10 ;  /* 0x0000000006067229 */ /* 0x010fd0000000000a */
[----:B---3--:R-:W-:-:S08]  /*0300*/  DADD R6, R6, R12 ;  /* 0x0000000006067229 */ /* 0x008fd0000000000c */
[----:B------:R-:W-:-:S07]  /*0310*/  DMUL R6, R6, 0.25 ;  /* 0x3fd0000006067828 */ /* 0x000fce0000000000 */
[----:B------:R-:W-:Y:S01]  /*0320*/  STG.E.64 desc[UR4][R2.64], R6 ;  /* 0x0000000602007986 */ /* 0x000fe2000c101b04 */
[----:B------:R-:W-:Y:S05]  /*0330*/  EXIT ;  /* 0x000000000000794d */ /* 0x000fea0003800000 */
.L_x_180:
        /* <DEDUP_REMOVED lines=12> */
.L_x_188:


//--------------------- .nv.shared._ZN3cub18CUB_300001_SM_10006detail6reduce28DeviceReduceSingleTileKernelINS2_10policy_hubIdyN4cuda3__47maximumIvEEE10Policy1000EPdSB_iS8_ddNS5_3std3__410__identityEEEvT0_T1_T2_T3_T4_T6_ --------------------------
	.section	.nv.shared._ZN3cub18CUB_300001_SM_10006detail6reduce28DeviceReduceSingleTileKernelINS2_10policy_hubIdyN4cuda3__47maximumIvEEE10Policy1000EPdSB_iS8_ddNS5_3std3__410__identityEEEvT0_T1_T2_T3_T4_T6_,"aw",@nobits
	.sectionflags	@""
	.align	8
.nv.shared._ZN3cub18CUB_300001_SM_10006detail6reduce28DeviceReduceSingleTileKernelINS2_10policy_hubIdyN4cuda3__47maximumIvEEE10Policy1000EPdSB_iS8_ddNS5_3std3__410__identityEEEvT0_T1_T2_T3_T4_T6_:
	.zero		1104


//--------------------- .nv.shared.reserved.0     --------------------------
	.section	.nv.shared.reserved.0,"aw",@nobits
	.weak		__nv_reservedSMEM_offset_0_alias
	.size		__nv_reservedSMEM_offset_0_alias, 0, 64
	.other		__nv_reservedSMEM_offset_0_alias,@"STO_CUDA_RESERVED_SHARED STV_DEFAULT"
__nv_reservedSMEM_offset_0_alias:
	.zero		0
	.zero		64


//--------------------- .nv.global                --------------------------
	.section	.nv.global,"aw",@nobits
.nv.global:
	.type		_ZN34_INTERNAL_21ef12c1_4_k_cu_20bd244a6thrust24THRUST_300001_SM_1000_NS12placeholders2_5E,@object
	.size		_ZN34_INTERNAL_21ef12c1_4_k_cu_20bd244a6thrust24THRUST_300001_SM_1000_NS12placeholders2_5E,(_ZN34_INTERNAL_21ef12c1_4_k_cu_20bd244a4cuda3std3__45__cpo6cbeginE - _ZN34_INTERNAL_21ef12c1_4_k_cu_20bd244a6thrust24THRUST_300001_SM_1000_NS12placeholders2_5E)
_ZN34_INTERNAL_21ef12c1_4_k_cu_20bd244a6thrust24THRUST_300001_SM_1000_NS12placeholders2_5E:
	.zero		1
	.type		_ZN34_INTERNAL_21ef12c1_4_k_cu_20bd244a4cuda3std3__45__cpo6cbeginE,@object
	.size		_ZN34_INTERNAL_21ef12c1_4_k_cu_20bd244a4cuda3std3__45__cpo6cbeginE,(_ZN34_INTERNAL_21ef12c1_4_k_cu_20bd244a4cuda3std6ranges3__45__cpo6cbeginE - _ZN34_INTERNAL_21ef12c1_4_k_cu_20bd244a4cuda3std3__45__cpo6cbeginE)
_ZN34_INTERNAL_21ef12c1_4_k_cu_20bd244a4cuda3std3__45__cpo6cbeginE:
	.zero		1
	.type		_ZN34_INTERNAL_21ef12c1_4_k_cu_20bd244a4cuda3std6ranges3__45__cpo6cbeginE,@object
	.size		_ZN34_INTERNAL_21ef12c1_4_k_cu_20bd244a4cuda3std6ranges3__45__cpo6cbeginE,(_ZN34_INTERNAL_21ef12c1_4_k_cu_20bd244a4cuda3std3__48in_placeE - _ZN34_INTERNAL_21ef12c1_4_k_cu_20bd244a4cuda3std6ranges3__45__cpo6cbeginE)
_ZN34_INTERNAL_21ef12c1_4_k_cu_20bd244a4cuda3std6ranges3__45__cpo6cbeginE:
	.zero		1
	.type		_ZN34_INTERNAL_21ef12c1_4_k_cu_20bd244a4cuda3std3__48in_placeE,@object
	.size		_ZN34_INTERNAL_21ef12c1_4_k_cu_20bd244a4cuda3std3__48in_placeE,(_ZN34_INTERNAL_21ef12c1_4_k_cu_20bd244a4cuda3std6ranges3__45__cpo4sizeE - _ZN34_INTERNAL_21ef12c1_4_k_cu_20bd244a4cuda3std3__48in_placeE)
_ZN34_INTERNAL_21ef12c1_4_k_cu_20bd244a4cuda3std3__48in_placeE:
	.zero		1
	.type		_ZN34_INTERNAL_21ef12c1_4_k_cu_20bd244a4cuda3std6ranges3__45__cpo4sizeE,@object
	.size		_ZN34_INTERNAL_21ef12c1_4_k_cu_20bd244a4cuda3std6ranges3__45__cpo4sizeE,(_ZN34_INTERNAL_21ef12c1_4_k_cu_20bd244a6thrust24THRUST_300001_SM_1000_NS12placeholders2_9E - _ZN34_INTERNAL_21ef12c1_4_k_cu_20bd244a4cuda3std6ranges3__45__cpo4sizeE)
_ZN34_INTERNAL_21ef12c1_4_k_cu_20bd244a4cuda3std6ranges3__45__cpo4sizeE:
	.zero		1
	.type		_ZN34_INTERNAL_21ef12c1_4_k_cu_20bd244a6thrust24THRUST_300001_SM_1000_NS12placeholders2_9E,@object
	.size		_ZN34_INTERNAL_21ef12c1_4_k_cu_20bd244a6thrust24THRUST_300001_SM_1000_NS12placeholders2_9E,(_ZN34_INTERNAL_21ef12c1_4_k_cu_20bd244a4cuda3std3__45__cpo7crbeginE - _ZN34_INTERNAL_21ef12c1_4_k_cu_20bd244a6thrust24THRUST_300001_SM_1000_NS12placeholders2_9E)
_ZN34_INTERNAL_21ef12c1_4_k_cu_20bd244a6thrust24THRUST_300001_SM_1000_NS12placeholders2_9E:
	.zero		1
	.type		_ZN34_INTERNAL_21ef12c1_4_k_cu_20bd244a4cuda3std3__45__cpo7crbeginE,@object
	.size		_ZN34_INTERNAL_21ef12c1_4_k_cu_20bd244a4cuda3std3__45__cpo7crbeginE,(_ZN34_INTERNAL_21ef12c1_4_k_cu_20bd244a4cuda3std6ranges3__45__cpo4nextE - _ZN34_INTERNAL_21ef12c1_4_k_cu_20bd244a4cuda3std3__45__cpo7crbeginE)
_ZN34_INTERNAL_21ef12c1_4_k_cu_20bd244a4cuda3std3__45__cpo7crbeginE:
	.zero		1
	.type		_ZN34_INTERNAL_21ef12c1_4_k_cu_20bd244a4cuda3std6ranges3__45__cpo4nextE,@object
	.size		_ZN34_INTERNAL_21ef12c1_4_k_cu_20bd244a4cuda3std6ranges3__45__cpo4nextE,(_ZN34_INTERNAL_21ef12c1_4_k_cu_20bd244a4cuda3std6ranges3__45__cpo4swapE - _ZN34_INTERNAL_21ef12c1_4_k_cu_20bd244a4cuda3std6ranges3__45__cpo4nextE)
_ZN34_INTERNAL_21ef12c1_4_k_cu_20bd244a4cuda3std6ranges3__45__cpo4nextE:
	.zero		1
	.type		_ZN34_INTERNAL_21ef12c1_4_k_cu_20bd244a4cuda3std6ranges3__45__cpo4swapE,@object
	.size		_ZN34_INTERNAL_21ef12c1_4_k_cu_20bd244a4cuda3std6ranges3__45__cpo4swapE,(_ZN34_INTERNAL_21ef12c1_4_k_cu_20bd244a6thrust24THRUST_300001_SM_1000_NS12placeholders2_1E - _ZN34_INTERNAL_21ef12c1_4_k_cu_20bd244a4cuda3std6ranges3__45__cpo4swapE)
_ZN34_INTERNAL_21ef12c1_4_k_cu_20bd244a4cuda3std6ranges3__45__cpo4swapE:
	.zero		1
	.type		_ZN34_INTERNAL_21ef12c1_4_k_cu_20bd244a6thrust24THRUST_300001_SM_1000_NS12placeholders2_1E,@object
	.size		_ZN34_INTERNAL_21ef12c1_4_k_cu_20bd244a6thrust24THRUST_300001_SM_1000_NS12placeholders2_1E,(_ZN34_INTERNAL_21ef12c1_4_k_cu_20bd244a6thrust24THRUST_300001_SM_1000_NS12placeholders2_3E - _ZN34_INTERNAL_21ef12c1_4_k_cu_20bd244a6thrust24THRUST_300001_SM_1000_NS12placeholders2_1E)
_ZN34_INTERNAL_21ef12c1_4_k_cu_20bd244a6thrust24THRUST_300001_SM_1000_NS12placeholders2_1E:
	.zero		1
	.type		_ZN34_INTERNAL_21ef12c1_4_k_cu_20bd244a6thrust24THRUST_300001_SM_1000_NS12placeholders2_3E,@object
	.size		_ZN34_INTERNAL_21ef12c1_4_k_cu_20bd244a6thrust24THRUST_300001_SM_1000_NS12placeholders2_3E,(_ZN34_INTERNAL_21ef12c1_4_k_cu_20bd244a4cuda3std3__45__cpo5beginE - _ZN34_INTERNAL_21ef12c1_4_k_cu_20bd244a6thrust24THRUST_300001_SM_1000_NS12placeholders2_3E)
_ZN34_INTERNAL_21ef12c1_4_k_cu_20bd244a6thrust24THRUST_300001_SM_1000_NS12placeholders2_3E:
	.zero		1
	.type		_ZN34_INTERNAL_21ef12c1_4_k_cu_20bd244a4cuda3std3__45__cpo5beginE,@object
	.size		_ZN34_INTERNAL_21ef12c1_4_k_cu_20bd244a4cuda3std3__45__cpo5beginE,(_ZN34_INTERNAL_21ef12c1_4_k_cu_20bd244a4cuda3std6ranges3__45__cpo5beginE - _ZN34_INTERNAL_21ef12c1_4_k_cu_20bd244a4cuda3std3__45__cpo5beginE)
_ZN34_INTERNAL_21ef12c1_4_k_cu_20bd244a4cuda3std3__45__cpo5beginE:
	.zero		1
	.type		_ZN34_INTERNAL_21ef12c1_4_k_cu_20bd244a4cuda3std6ranges3__45__cpo5beginE,@object
	.size		_ZN34_INTERNAL_21ef12c1_4_k_cu_20bd244a4cuda3std6ranges3__45__cpo5beginE,(_ZN34_INTERNAL_21ef12c1_4_k_cu_20bd244a4cuda3std3__436_GLOBAL__N__21ef12c1_4_k_cu_20bd244a6ignoreE - _ZN34_INTERNAL_21ef12c1_4_k_cu_20bd244a4cuda3std6ranges3__45__cpo5beginE)
_ZN34_INTERNAL_21ef12c1_4_k_cu_20bd244a4cuda3std6ranges3__45__cpo5beginE:
	.zero		1
	.type		_ZN34_INTERNAL_21ef12c1_4_k_cu_20bd244a4cuda3std3__436_GLOBAL__N__21ef12c1_4_k_cu_20bd244a6ignoreE,@object
	.size		_ZN34_INTERNAL_21ef12c1_4_k_cu_20bd244a4cuda3std3__436_GLOBAL__N__21ef12c1_4_k_cu_20bd244a6ignoreE,(_ZN34_INTERNAL_21ef12c1_4_k_cu_20bd244a4cuda3std6ranges3__45__cpo4dataE - _ZN34_INTERNAL_21ef12c1_4_k_cu_20bd244a4cuda3std3__436_GLOBAL__N__21ef12c1_4_k_cu_20bd244a6ignoreE)
_ZN34_INTERNAL_21ef12c1_4_k_cu_20bd244a4cuda3std3__436_GLOBAL__N__21ef12c1_4_k_cu_20bd244a6ignoreE:
	.zero		1
	.type		_ZN34_INTERNAL_21ef12c1_4_k_cu_20bd244a4cuda3std6ranges3__45__cpo4dataE,@object
	.size		_ZN34_INTERNAL_21ef12c1_4_k_cu_20bd244a4cuda3std6ranges3__45__cpo4dataE,(_ZN34_INTERNAL_21ef12c1_4_k_cu_20bd244a6thrust24THRUST_300001_SM_1000_NS12placeholders2_7E - _ZN34_INTERNAL_21ef12c1_4_k_cu_20bd244a4cuda3std6ranges3__45__cpo4dataE)
_ZN34_INTERNAL_21ef12c1_4_k_cu_20bd244a4cuda3std6ranges3__45__cpo4dataE:
	.zero		1
	.type		_ZN34_INTERNAL_21ef12c1_4_k_cu_20bd244a6thrust24THRUST_300001_SM_1000_NS12placeholders2_7E,@object
	.size		_ZN34_INTERNAL_21ef12c1_4_k_cu_20bd244a6thrust24THRUST_300001_SM_1000_NS12placeholders2_7E,(_ZN34_INTERNAL_21ef12c1_4_k_cu_20bd244a4cuda3std3__45__cpo6rbeginE - _ZN34_INTERNAL_21ef12c1_4_k_cu_20bd244a6thrust24THRUST_300001_SM_1000_NS12placeholders2_7E)
_ZN34_INTERNAL_21ef12c1_4_k_cu_20bd244a6thrust24THRUST_300001_SM_1000_NS12placeholders2_7E:
	.zero		1
	.type		_ZN34_INTERNAL_21ef12c1_4_k_cu_20bd244a4cuda3std3__45__cpo6rbeginE,@object
	.size		_ZN34_INTERNAL_21ef12c1_4_k_cu_20bd244a4cuda3std3__45__cpo6rbeginE,(_ZN34_INTERNAL_21ef12c1_4_k_cu_20bd244a4cuda3std6ranges3__45__cpo7advanceE - _ZN34_INTERNAL_21ef12c1_4_k_cu_20bd244a4cuda3std3__45__cpo6rbeginE)
_ZN34_INTERNAL_21ef12c1_4_k_cu_20bd244a4cuda3std3__45__cpo6rbeginE:
	.zero		1
	.type		_ZN34_INTERNAL_21ef12c1_4_k_cu_20bd244a4cuda3std6ranges3__45__cpo7advanceE,@object
	.size		_ZN34_INTERNAL_21ef12c1_4_k_cu_20bd244a4cuda3std6ranges3__45__cpo7advanceE,(_ZN34_INTERNAL_21ef12c1_4_k_cu_20bd244a4cuda3std3__47nulloptE - _ZN34_INTERNAL_21ef12c1_4_k_cu_20bd244a4cuda3std6ranges3__45__cpo7advanceE)
_ZN34_INTERNAL_21ef12c1_4_k_cu_20bd244a4cuda3std6ranges3__45__cpo7advanceE:
	.zero		1
	.type		_ZN34_INTERNAL_21ef12c1_4_k_cu_20bd244a4cuda3std3__47nulloptE,@object
	.size		_ZN34_INTERNAL_21ef12c1_4_k_cu_20bd244a4cuda3std3__47nulloptE,(_ZN34_INTERNAL_21ef12c1_4_k_cu_20bd244a4cuda3std6ranges3__45__cpo8distanceE - _ZN34_INTERNAL_21ef12c1_4_k_cu_20bd244a4cuda3std3__47nulloptE)
_ZN34_INTERNAL_21ef12c1_4_k_cu_20bd244a4cuda3std3__47nulloptE:
	.zero		1
	.type		_ZN34_INTERNAL_21ef12c1_4_k_cu_20bd244a4cuda3std6ranges3__45__cpo8distanceE,@object
	.size		_ZN34_INTERNAL_21ef12c1_4_k_cu_20bd244a4cuda3std6ranges3__45__cpo8distanceE,(_ZN34_INTERNAL_21ef12c1_4_k_cu_20bd244a6thrust24THRUST_300001_SM_1000_NS12placeholders2_6E - _ZN34_INTERNAL_21ef12c1_4_k_cu_20bd244a4cuda3std6ranges3__45__cpo8distanceE)
_ZN34_INTERNAL_21ef12c1_4_k_cu_20bd244a4cuda3std6ranges3__45__cpo8distanceE:
	.zero		1
	.type		_ZN34_INTERNAL_21ef12c1_4_k_cu_20bd244a6thrust24THRUST_300001_SM_1000_NS12placeholders2_6E,@object
	.size		_ZN34_INTERNAL_21ef12c1_4_k_cu_20bd244a6thrust24THRUST_300001_SM_1000_NS12placeholders2_6E,(_ZN34_INTERNAL_21ef12c1_4_k_cu_20bd244a4cuda3std3__45__cpo4cendE - _ZN34_INTERNAL_21ef12c1_4_k_cu_20bd244a6thrust24THRUST_300001_SM_1000_NS12placeholders2_6E)
_ZN34_INTERNAL_21ef12c1_4_k_cu_20bd244a6thrust24THRUST_300001_SM_1000_NS12placeholders2_6E:
	.zero		1
	.type		_ZN34_INTERNAL_21ef12c1_4_k_cu_20bd244a4cuda3std3__45__cpo4cendE,@object
	.size		_ZN34_INTERNAL_21ef12c1_4_k_cu_20bd244a4cuda3std3__45__cpo4cendE,(_ZN34_INTERNAL_21ef12c1_4_k_cu_20bd244a4cuda3std6ranges3__45__cpo4cendE - _ZN34_INTERNAL_21ef12c1_4_k_cu_20bd244a4cuda3std3__45__cpo4cendE)
_ZN34_INTERNAL_21ef12c1_4_k_cu_20bd244a4cuda3std3__45__cpo4cendE:
	.zero		1
	.type		_ZN34_INTERNAL_21ef12c1_4_k_cu_20bd244a4cuda3std6ranges3__45__cpo4cendE,@object
	.size		_ZN34_INTERNAL_21ef12c1_4_k_cu_20bd244a4cuda3std6ranges3__45__cpo4cendE,(_ZN34_INTERNAL_21ef12c1_4_k_cu_20bd244a4cuda3std3__420unreachable_sentinelE - _ZN34_INTERNAL_21ef12c1_4_k_cu_20bd244a4cuda3std6ranges3__45__cpo4cendE)
_ZN34_INTERNAL_21ef12c1_4_k_cu_20bd244a4cuda3std6ranges3__45__cpo4cendE:
	.zero		1
	.type		_ZN34_INTERNAL_21ef12c1_4_k_cu_20bd244a4cuda3std3__420unreachable_sentinelE,@object
	.size		_ZN34_INTERNAL_21ef12c1_4_k_cu_20bd244a4cuda3std3__420unreachable_sentinelE,(_ZN34_INTERNAL_21ef12c1_4_k_cu_20bd244a4cuda3std6ranges3__45__cpo5ssizeE - _ZN34_INTERNAL_21ef12c1_4_k_cu_20bd244a4cuda3std3__420unreachable_sentinelE)
_ZN34_INTERNAL_21ef12c1_4_k_cu_20bd244a4cuda3std3__420unreachable_sentinelE:
	.zero		1
	.type		_ZN34_INTERNAL_21ef12c1_4_k_cu_20bd244a4cuda3std6ranges3__45__cpo5ssizeE,@object
	.size		_ZN34_INTERNAL_21ef12c1_4_k_cu_20bd244a4cuda3std6ranges3__45__cpo5ssizeE,(_ZN34_INTERNAL_21ef12c1_4_k_cu_20bd244a6thrust24THRUST_300001_SM_1000_NS12placeholders3_10E - _ZN34_INTERNAL_21ef12c1_4_k_cu_20bd244a4cuda3std6ranges3__45__cpo5ssizeE)
_ZN34_INTERNAL_21ef12c1_4_k_cu_20bd244a4cuda3std6ranges3__45__cpo5ssizeE:
	.zero		1
	.type		_ZN34_INTERNAL_21ef12c1_4_k_cu_20bd244a6thrust24THRUST_300001_SM_1000_NS12placeholders3_10E,@object
	.size		_ZN34_INTERNAL_21ef12c1_4_k_cu_20bd244a6thrust24THRUST_300001_SM_1000_NS12placeholders3_10E,(_ZN34_INTERNAL_21ef12c1_4_k_cu_20bd244a4cuda3std3__45__cpo5crendE - _ZN34_INTERNAL_21ef12c1_4_k_cu_20bd244a6thrust24THRUST_300001_SM_1000_NS12placeholders3_10E)
_ZN34_INTERNAL_21ef12c1_4_k_cu_20bd244a6thrust24THRUST_300001_SM_1000_NS12placeholders3_10E:
	.zero		1
	.type		_ZN34_INTERNAL_21ef12c1_4_k_cu_20bd244a4cuda3std3__45__cpo5crendE,@object
	.size		_ZN34_INTERNAL_21ef12c1_4_k_cu_20bd244a4cuda3std3__45__cpo5crendE,(_ZN34_INTERNAL_21ef12c1_4_k_cu_20bd244a4cuda3std6ranges3__45__cpo4prevE - _ZN34_INTERNAL_21ef12c1_4_k_cu_20bd244a4cuda3std3__45__cpo5crendE)
_ZN34_INTERNAL_21ef12c1_4_k_cu_20bd244a4cuda3std3__45__cpo5crendE:
	.zero		1
	.type		_ZN34_INTERNAL_21ef12c1_4_k_cu_20bd244a4cuda3std6ranges3__45__cpo4prevE,@object
	.size		_ZN34_INTERNAL_21ef12c1_4_k_cu_20bd244a4cuda3std6ranges3__45__cpo4prevE,(_ZN34_INTERNAL_21ef12c1_4_k_cu_20bd244a4cuda3std6ranges3__45__cpo9iter_moveE - _ZN34_INTERNAL_21ef12c1_4_k_cu_20bd244a4cuda3std6ranges3__45__cpo4prevE)
_ZN34_INTERNAL_21ef12c1_4_k_cu_20bd244a4cuda3std6ranges3__45__cpo4prevE:
	.zero		1
	.type		_ZN34_INTERNAL_21ef12c1_4_k_cu_20bd244a4cuda3std6ranges3__45__cpo9iter_moveE,@object
	.size		_ZN34_INTERNAL_21ef12c1_4_k_cu_20bd244a4cuda3std6ranges3__45__cpo9iter_moveE,(_ZN34_INTERNAL_21ef12c1_4_k_cu_20bd244a6thrust24THRUST_300001_SM_1000_NS12placeholders2_2E - _ZN34_INTERNAL_21ef12c1_4_k_cu_20bd244a4cuda3std6ranges3__45__cpo9iter_moveE)
_ZN34_INTERNAL_21ef12c1_4_k_cu_20bd244a4cuda3std6ranges3__45__cpo9iter_moveE:
	.zero		1
	.type		_ZN34_INTERNAL_21ef12c1_4_k_cu_20bd244a6thrust24THRUST_300001_SM_1000_NS12placeholders2_2E,@object
	.size		_ZN34_INTERNAL_21ef12c1_4_k_cu_20bd244a6thrust24THRUST_300001_SM_1000_NS12placeholders2_2E,(_ZN34_INTERNAL_21ef12c1_4_k_cu_20bd244a6thrust24THRUST_300001_SM_1000_NS12placeholders2_4E - _ZN34_INTERNAL_21ef12c1_4_k_cu_20bd244a6thrust24THRUST_300001_SM_1000_NS12placeholders2_2E)
_ZN34_INTERNAL_21ef12c1_4_k_cu_20bd244a6thrust24THRUST_300001_SM_1000_NS12placeholders2_2E:
	.zero		1
	.type		_ZN34_INTERNAL_21ef12c1_4_k_cu_20bd244a6thrust24THRUST_300001_SM_1000_NS12placeholders2_4E,@object
	.size		_ZN34_INTERNAL_21ef12c1_4_k_cu_20bd244a6thrust24THRUST_300001_SM_1000_NS12placeholders2_4E,(_ZN34_INTERNAL_21ef12c1_4_k_cu_20bd244a4cuda3std3__45__cpo3endE - _ZN34_INTERNAL_21ef12c1_4_k_cu_20bd244a6thrust24THRUST_300001_SM_1000_NS12placeholders2_4E)
_ZN34_INTERNAL_21ef12c1_4_k_cu_20bd244a6thrust24THRUST_300001_SM_1000_NS12placeholders2_4E:
	.zero		1
	.type		_ZN34_INTERNAL_21ef12c1_4_k_cu_20bd244a4cuda3std3__45__cpo3endE,@object
	.size		_ZN34_INTERNAL_21ef12c1_4_k_cu_20bd244a4cuda3std3__45__cpo3endE,(_ZN34_INTERNAL_21ef12c1_4_k_cu_20bd244a4cuda3std6ranges3__45__cpo3endE - _ZN34_INTERNAL_21ef12c1_4_k_cu_20bd244a4cuda3std3__45__cpo3endE)
_ZN34_INTERNAL_21ef12c1_4_k_cu_20bd244a4cuda3std3__45__cpo3endE:
	.zero		1
	.type		_ZN34_INTERNAL_21ef12c1_4_k_cu_20bd244a4cuda3std6ranges3__45__cpo3endE,@object
	.size		_ZN34_INTERNAL_21ef12c1_4_k_cu_20bd244a4cuda3std6ranges3__45__cpo3endE,(_ZN34_INTERNAL_21ef12c1_4_k_cu_20bd244a4cuda3std3__419piecewise_constructE - _ZN34_INTERNAL_21ef12c1_4_k_cu_20bd244a4cuda3std6ranges3__45__cpo3endE)
_ZN34_INTERNAL_21ef12c1_4_k_cu_20bd244a4cuda3std6ranges3__45__cpo3endE:
	.zero		1
	.type		_ZN34_INTERNAL_21ef12c1_4_k_cu_20bd244a4cuda3std3__419piecewise_constructE,@object
	.size		_ZN34_INTERNAL_21ef12c1_4_k_cu_20bd244a4cuda3std3__419piecewise_constructE,(_ZN34_INTERNAL_21ef12c1_4_k_cu_20bd244a4cuda3std6ranges3__45__cpo5cdataE - _ZN34_INTERNAL_21ef12c1_4_k_cu_20bd244a4cuda3std3__419piecewise_constructE)
_ZN34_INTERNAL_21ef12c1_4_k_cu_20bd244a4cuda3std3__419piecewise_constructE:
	.zero		1
	.type		_ZN34_INTERNAL_21ef12c1_4_k_cu_20bd244a4cuda3std6ranges3__45__cpo5cdataE,@object
	.size		_ZN34_INTERNAL_21ef12c1_4_k_cu_20bd244a4cuda3std6ranges3__45__cpo5cdataE,(_ZN34_INTERNAL_21ef12c1_4_k_cu_20bd244a6thrust24THRUST_300001_SM_1000_NS12placeholders2_8E - _ZN34_INTERNAL_21ef12c1_4_k_cu_20bd244a4cuda3std6ranges3__45__cpo5cdataE)
_ZN34_INTERNAL_21ef12c1_4_k_cu_20bd244a4cuda3std6ranges3__45__cpo5cdataE:
	.zero		1
	.type		_ZN34_INTERNAL_21ef12c1_4_k_cu_20bd244a6thrust24THRUST_300001_SM_1000_NS12placeholders2_8E,@object
	.size		_ZN34_INTERNAL_21ef12c1_4_k_cu_20bd244a6thrust24THRUST_300001_SM_1000_NS12placeholders2_8E,(_ZN34_INTERNAL_21ef12c1_4_k_cu_20bd244a4cuda3std3__45__cpo4rendE - _ZN34_INTERNAL_21ef12c1_4_k_cu_20bd244a6thrust24THRUST_300001_SM_1000_NS12placeholders2_8E)
_ZN34_INTERNAL_21ef12c1_4_k_cu_20bd244a6thrust24THRUST_300001_SM_1000_NS12placeholders2_8E:
	.zero		1
	.type		_ZN34_INTERNAL_21ef12c1_4_k_cu_20bd244a4cuda3std3__45__cpo4rendE,@object
	.size		_ZN34_INTERNAL_21ef12c1_4_k_cu_20bd244a4cuda3std3__45__cpo4rendE,(_ZN34_INTERNAL_21ef12c1_4_k_cu_20bd244a4cuda3std6ranges3__45__cpo9iter_swapE - _ZN34_INTERNAL_21ef12c1_4_k_cu_20bd244a4cuda3std3__45__cpo4rendE)
_ZN34_INTERNAL_21ef12c1_4_k_cu_20bd244a4cuda3std3__45__cpo4rendE:
	.zero		1
	.type		_ZN34_INTERNAL_21ef12c1_4_k_cu_20bd244a4cuda3std6ranges3__45__cpo9iter_swapE,@object
	.size		_ZN34_INTERNAL_21ef12c1_4_k_cu_20bd244a4cuda3std6ranges3__45__cpo9iter_swapE,(_ZN34_INTERNAL_21ef12c1_4_k_cu_20bd244a4cuda3std3__48unexpectE - _ZN34_INTERNAL_21ef12c1_4_k_cu_20bd244a4cuda3std6ranges3__45__cpo9iter_swapE)
_ZN34_INTERNAL_21ef12c1_4_k_cu_20bd244a4cuda3std6ranges3__45__cpo9iter_swapE:
	.zero		1
	.type		_ZN34_INTERNAL_21ef12c1_4_k_cu_20bd244a4cuda3std3__48unexpectE,@object
	.size		_ZN34_INTERNAL_21ef12c1_4_k_cu_20bd244a4cuda3std3__48unexpectE,(_ZN34_INTERNAL_21ef12c1_4_k_cu_20bd244a6thrust24THRUST_300001_SM_1000_NS6system6detail10sequential3seqE - _ZN34_INTERNAL_21ef12c1_4_k_cu_20bd244a4cuda3std3__48unexpectE)
_ZN34_INTERNAL_21ef12c1_4_k_cu_20bd244a4cuda3std3__48unexpectE:
	.zero		1
	.type		_ZN34_INTERNAL_21ef12c1_4_k_cu_20bd244a6thrust24THRUST_300001_SM_1000_NS6system6detail10sequential3seqE,@object
	.size		_ZN34_INTERNAL_21ef12c1_4_k_cu_20bd244a6thrust24THRUST_300001_SM_1000_NS6system6detail10sequential3seqE,(.L_29 - _ZN34_INTERNAL_21ef12c1_4_k_cu_20bd244a6thrust24THRUST_300001_SM_1000_NS6system6detail10sequential3seqE)
_ZN34_INTERNAL_21ef12c1_4_k_cu_20bd244a6thrust24THRUST_300001_SM_1000_NS6system6detail10sequential3seqE:
	.zero		1
.L_29:


//--------------------- .nv.shared._ZN3cub18CUB_300001_SM_10006detail6reduce18DeviceReduceKernelINS2_10policy_hubIdyN4cuda3__47maximumIvEEE10Policy1000EPdyS8_dNS5_3std3__410__identityEEEvT0_PT3_T1_NS0_13GridEvenShareISI_EET2_T4_ --------------------------
	.section	.nv.shared._ZN3cub18CUB_300001_SM_10006detail6reduce18DeviceReduceKernelINS2_10policy_hubIdyN4cuda3__47maximumIvEEE10Policy1000EPdyS8_dNS5_3std3__410__identityEEEvT0_PT3_T1_NS0_13GridEvenShareISI_EET2_T4_,"aw",@nobits
	.sectionflags	@""
	.align	8
.nv.shared._ZN3cub18CUB_300001_SM_10006detail6reduce18DeviceReduceKernelINS2_10policy_hubIdyN4cuda3__47maximumIvEEE10Policy1000EPdyS8_dNS5_3std3__410__identityEEEvT0_PT3_T1_NS0_13GridEvenShareISI_EET2_T4_:
	.zero		1104


//--------------------- .nv.shared._ZN3cub18CUB_300001_SM_10006detail6reduce28DeviceReduceSingleTileKernelINS2_10policy_hubIdyN4cuda3__47maximumIvEEE10Policy1000EPdSB_yS8_ddNS5_3std3__410__identityEEEvT0_T1_T2_T3_T4_T6_ --------------------------
	.section	.nv.shared._ZN3cub18CUB_300001_SM_10006detail6reduce28DeviceReduceSingleTileKernelINS2_10policy_hubIdyN4cuda3__47maximumIvEEE10Policy1000EPdSB_yS8_ddNS5_3std3__410__identityEEEvT0_T1_T2_T3_T4_T6_,"aw",@nobits
	.sectionflags	@""
	.align	8
.nv.shared._ZN3cub18CUB_300001_SM_10006detail6reduce28DeviceReduceSingleTileKernelINS2_10policy_hubIdyN4cuda3__47maximumIvEEE10Policy1000EPdSB_yS8_ddNS5_3std3__410__identityEEEvT0_T1_T2_T3_T4_T6_:
	.zero		1104


//--------------------- .nv.constant0._ZN3cub18CUB_300001_SM_10006detail6reduce28DeviceReduceSingleTileKernelINS2_10policy_hubIdyN4cuda3__47maximumIvEEE10Policy1000EPdSB_iS8_ddNS5_3std3__410__identityEEEvT0_T1_T2_T3_T4_T6_ --------------------------
	.section	.nv.constant0._ZN3cub18CUB_300001_SM_10006detail6reduce28DeviceReduceSingleTileKernelINS2_10policy_hubIdyN4cuda3__47maximumIvEEE10Policy1000EPdSB_iS8_ddNS5_3std3__410__identityEEEvT0_T1_T2_T3_T4_T6_,"a",@progbits
	.sectionflags	@""
	.align	4
.nv.constant0._ZN3cub18CUB_300001_SM_10006detail6reduce28DeviceReduceSingleTileKernelINS2_10policy_hubIdyN4cuda3__47maximumIvEEE10Policy1000EPdSB_iS8_ddNS5_3std3__410__identityEEEvT0_T1_T2_T3_T4_T6_:
	.zero		929


//--------------------- .nv.constant0._ZN3cub18CUB_300001_SM_10006detail6reduce18DeviceReduceKernelINS2_10policy_hubIdyN4cuda3__47maximumIvEEE10Policy1000EPdyS8_dNS5_3std3__410__identityEEEvT0_PT3_T1_NS0_13GridEvenShareISI_EET2_T4_ --------------------------
	.section	.nv.constant0._ZN3cub18CUB_300001_SM_10006detail6reduce18DeviceReduceKernelINS2_10policy_hubIdyN4cuda3__47maximumIvEEE10Policy1000EPdyS8_dNS5_3std3__410__identityEEEvT0_PT3_T1_NS0_13GridEvenShareISI_EET2_T4_,"a",@progbits
	.sectionflags	@""
	.align	4
.nv.constant0._ZN3cub18CUB_300001_SM_10006detail6reduce18DeviceReduceKernelINS2_10policy_hubIdyN4cuda3__47maximumIvEEE10Policy1000EPdyS8_dNS5_3std3__410__identityEEEvT0_PT3_T1_NS0_13GridEvenShareISI_EET2_T4_:
	.zero		994


//--------------------- .nv.constant0._ZN3cub18CUB_300001_SM_10006detail6reduce28DeviceReduceSingleTileKernelINS2_10policy_hubIdyN4cuda3__47maximumIvEEE10Policy1000EPdSB_yS8_ddNS5_3std3__410__identityEEEvT0_T1_T2_T3_T4_T6_ --------------------------
	.section	.nv.constant0._ZN3cub18CUB_300001_SM_10006detail6reduce28DeviceReduceSingleTileKernelINS2_10policy_hubIdyN4cuda3__47maximumIvEEE10Policy1000EPdSB_yS8_ddNS5_3std3__410__identityEEEvT0_T1_T2_T3_T4_T6_,"a",@progbits
	.sectionflags	@""
	.align	4
.nv.constant0._ZN3cub18CUB_300001_SM_10006detail6reduce28DeviceReduceSingleTileKernelINS2_10policy_hubIdyN4cuda3__47maximumIvEEE10Policy1000EPdSB_yS8_ddNS5_3std3__410__identityEEEvT0_T1_T2_T3_T4_T6_:
	.zero		937


//--------------------- .nv.constant0._ZN3cub18CUB_300001_SM_10006detail11EmptyKernelIvEEvv --------------------------
	.section	.nv.constant0._ZN3cub18CUB_300001_SM_10006detail11EmptyKernelIvEEvv,"a",@progbits
	.sectionflags	@""
	.align	4
.nv.constant0._ZN3cub18CUB_300001_SM_10006detail11EmptyKernelIvEEvv:
	.zero		896


//--------------------- .nv.constant0._Z11subtractionPdS_m --------------------------
	.section	.nv.constant0._Z11subtractionPdS_m,"a",@progbits
	.sectionflags	@""
	.align	4
.nv.constant0._Z11subtractionPdS_m:
	.zero		920


//--------------------- .nv.constant0._Z7restorePdi --------------------------
	.section	.nv.constant0._Z7restorePdi,"a",@progbits
	.sectionflags	@""
	.align	4
.nv.constant0._Z7restorePdi:
	.zero		908


//--------------------- .nv.constant0._Z7iteratePdS_m --------------------------
	.section	.nv.constant0._Z7iteratePdS_m,"a",@progbits
	.sectionflags	@""
	.align	4
.nv.constant0._Z7iteratePdS_m:
	.zero		920


//--------------------- SYMBOLS --------------------------

	.type		.nv.reservedSmem.offset0,@object
	.size		.nv.reservedSmem.offset0,0x4
	.type		.nv.reservedSmem.cap,@object
	.size		.nv.reservedSmem.cap,0x4
